	.target	sm_90a

	.elftype	@"ET_EXEC"


//--------------------- .note.nv.tkinfo           --------------------------
	.section	.note.nv.tkinfo,"",@"SHT_NOTE"
	.sectionflags	@"SHF_NOTE_NV_TKINFO"
	.tkinfo
        /*0018*/ 	.word	0x00000002
        /*0030*/ 	.string	""
        /*0030*/ 	.string	"ptxas"
        /*0030*/ 	.string	"Cuda compilation tools, release 13.0, V13.0.88"
        /*0030*/ 	.string	"Build cuda_13.0.r13.0/compiler.36424714_0"
        /*0030*/ 	.string	"-v  -suppress-debug-info  -lineinfo  -arch sm_90a "



//--------------------- .note.nv.cuinfo           --------------------------
	.section	.note.nv.cuinfo,"",@"SHT_NOTE"
	.sectionflags	@"SHF_NOTE_NV_CUINFO"
        /*0018*/ 	.short	0x0002
        /*001a*/ 	.short	0x005a
        /*001c*/ 	.short	0x0082
	.zero		2


//--------------------- .nv.info                  --------------------------
	.section	.nv.info,"",@"SHT_CUDA_INFO"
	.align	4


	//----- nvinfo : EIATTR_REGCOUNT
	.align		4
        /*0000*/ 	.byte	0x04, 0x2f
        /*0002*/ 	.short	(.L_1 - .L_0)
	.align		4
.L_0:
        /*0004*/ 	.word	index@(matmul_kernel)
        /*0008*/ 	.word	0x00000020


	//----- nvinfo : EIATTR_FRAME_SIZE
	.align		4
.L_1:
        /*000c*/ 	.byte	0x04, 0x11
        /*000e*/ 	.short	(.L_3 - .L_2)
	.align		4
.L_2:
        /*0010*/ 	.word	index@(matmul_kernel)
        /*0014*/ 	.word	0x00001158


	//----- nvinfo : EIATTR_MIN_STACK_SIZE
	.align		4
.L_3:
        /*0018*/ 	.byte	0x04, 0x12
        /*001a*/ 	.short	(.L_5 - .L_4)
	.align		4
.L_4:
        /*001c*/ 	.word	index@(matmul_kernel)
        /*0020*/ 	.word	0x00001158
.L_5:


//--------------------- .nv.compat                --------------------------
	.section	.nv.compat,"",@"SHT_CUDA_COMPAT_INFO"
	.align	4
        /*0000*/ 	.byte	0x02, 0x09, 0x01, 0x00, 0x02, 0x02, 0x01, 0x00, 0x02, 0x05, 0x05, 0x00, 0x03, 0x07, 0x01, 0x01
        /*0010*/ 	.byte	0x02, 0x03, 0x00, 0x00, 0x02, 0x06, 0x01, 0x00, 0x04, 0x0b, 0x08, 0x00, 0x00, 0x00, 0x00, 0x00
        /*0020*/ 	.byte	0x00, 0x00, 0x00, 0x00


//--------------------- .nv.info.matmul_kernel    --------------------------
	.section	.nv.info.matmul_kernel,"",@"SHT_CUDA_INFO"
	.sectionflags	@""
	.align	4


	//----- nvinfo : EIATTR_CUDA_API_VERSION
	.align		4
        /*0000*/ 	.byte	0x04, 0x37
        /*0002*/ 	.short	(.L_7 - .L_6)
.L_6:
        /*0004*/ 	.word	0x00000082


	//----- nvinfo : EIATTR_KPARAM_INFO
	.align		4
.L_7:
        /*0008*/ 	.byte	0x04, 0x17
        /*000a*/ 	.short	(.L_9 - .L_8)
.L_8:
        /*000c*/ 	.word	0x00000000
        /*0010*/ 	.short	0x000d
        /*0012*/ 	.short	0x0048
        /*0014*/ 	.byte	0x00, 0xf4, 0x21, 0x00


	//----- nvinfo : EIATTR_KPARAM_INFO
	.align		4
.L_9:
        /*0018*/ 	.byte	0x04, 0x17
        /*001a*/ 	.short	(.L_11 - .L_10)
.L_10:
        /*001c*/ 	.word	0x00000000
        /*0020*/ 	.short	0x000c
        /*0022*/ 	.short	0x0040
        /*0024*/ 	.byte	0x00, 0xf4, 0x21, 0x00


	//----- nvinfo : EIATTR_KPARAM_INFO
	.align		4
.L_11:
        /*0028*/ 	.byte	0x04, 0x17
        /*002a*/ 	.short	(.L_13 - .L_12)
.L_12:
        /*002c*/ 	.word	0x00000000
        /*0030*/ 	.short	0x000b
        /*0032*/ 	.short	0x0038
        /*0034*/ 	.byte	0x00, 0xf0, 0x11, 0x00


	//----- nvinfo : EIATTR_KPARAM_INFO
	.align		4
.L_13:
        /*0038*/ 	.byte	0x04, 0x17
        /*003a*/ 	.short	(.L_15 - .L_14)
.L_14:
        /*003c*/ 	.word	0x00000000
        /*0040*/ 	.short	0x000a
        /*0042*/ 	.short	0x0034
        /*0044*/ 	.byte	0x00, 0xf0, 0x11, 0x00


	//----- nvinfo : EIATTR_KPARAM_INFO
	.align		4
.L_15:
        /*0048*/ 	.byte	0x04, 0x17
        /*004a*/ 	.short	(.L_17 - .L_16)
.L_16:
        /*004c*/ 	.word	0x00000000
        /*0050*/ 	.short	0x0009
        /*0052*/ 	.short	0x0030
        /*0054*/ 	.byte	0x00, 0xf0, 0x11, 0x00


	//----- nvinfo : EIATTR_KPARAM_INFO
	.align		4
.L_17:
        /*0058*/ 	.byte	0x04, 0x17
        /*005a*/ 	.short	(.L_19 - .L_18)
.L_18:
        /*005c*/ 	.word	0x00000000
        /*0060*/ 	.short	0x0008
        /*0062*/ 	.short	0x002c
        /*0064*/ 	.byte	0x00, 0xf0, 0x11, 0x00


	//----- nvinfo : EIATTR_KPARAM_INFO
	.align		4
.L_19:
        /*0068*/ 	.byte	0x04, 0x17
        /*006a*/ 	.short	(.L_21 - .L_20)
.L_20:
        /*006c*/ 	.word	0x00000000
        /*0070*/ 	.short	0x0007
        /*0072*/ 	.short	0x0028
        /*0074*/ 	.byte	0x00, 0xf0, 0x11, 0x00


	//----- nvinfo : EIATTR_KPARAM_INFO
	.align		4
.L_21:
        /*0078*/ 	.byte	0x04, 0x17
        /*007a*/ 	.short	(.L_23 - .L_22)
.L_22:
        /*007c*/ 	.word	0x00000000
        /*0080*/ 	.short	0x0006
        /*0082*/ 	.short	0x0024
        /*0084*/ 	.byte	0x00, 0xf0, 0x11, 0x00


	//----- nvinfo : EIATTR_KPARAM_INFO
	.align		4
.L_23:
        /*0088*/ 	.byte	0x04, 0x17
        /*008a*/ 	.short	(.L_25 - .L_24)
.L_24:
        /*008c*/ 	.word	0x00000000
        /*0090*/ 	.short	0x0005
        /*0092*/ 	.short	0x0020
        /*0094*/ 	.byte	0x00, 0xf0, 0x11, 0x00


	//----- nvinfo : EIATTR_KPARAM_INFO
	.align		4
.L_25:
        /*0098*/ 	.byte	0x04, 0x17
        /*009a*/ 	.short	(.L_27 - .L_26)
.L_26:
        /*009c*/ 	.word	0x00000000
        /*00a0*/ 	.short	0x0004
        /*00a2*/ 	.short	0x001c
        /*00a4*/ 	.byte	0x00, 0xf0, 0x11, 0x00


	//----- nvinfo : EIATTR_KPARAM_INFO
	.align		4
.L_27:
        /*00a8*/ 	.byte	0x04, 0x17
        /*00aa*/ 	.short	(.L_29 - .L_28)
.L_28:
        /*00ac*/ 	.word	0x00000000
        /*00b0*/ 	.short	0x0003
        /*00b2*/ 	.short	0x0018
        /*00b4*/ 	.byte	0x00, 0xf0, 0x11, 0x00


	//----- nvinfo : EIATTR_KPARAM_INFO
	.align		4
.L_29:
        /*00b8*/ 	.byte	0x04, 0x17
        /*00ba*/ 	.short	(.L_31 - .L_30)
.L_30:
        /*00bc*/ 	.word	0x00000000
        /*00c0*/ 	.short	0x0002
        /*00c2*/ 	.short	0x0010
        /*00c4*/ 	.byte	0x00, 0xf4, 0x21, 0x00


	//----- nvinfo : EIATTR_KPARAM_INFO
	.align		4
.L_31:
        /*00c8*/ 	.byte	0x04, 0x17
        /*00ca*/ 	.short	(.L_33 - .L_32)
.L_32:
        /*00cc*/ 	.word	0x00000000
        /*00d0*/ 	.short	0x0001
        /*00d2*/ 	.short	0x0008
        /*00d4*/ 	.byte	0x00, 0xf4, 0x21, 0x00


	//----- nvinfo : EIATTR_KPARAM_INFO
	.align		4
.L_33:
        /*00d8*/ 	.byte	0x04, 0x17
        /*00da*/ 	.short	(.L_35 - .L_34)
.L_34:
        /*00dc*/ 	.word	0x00000000
        /*00e0*/ 	.short	0x0000
        /*00e2*/ 	.short	0x0000
        /*00e4*/ 	.byte	0x00, 0xf4, 0x21, 0x00


	//----- nvinfo : EIATTR_SPARSE_MMA_MASK
	.align		4
.L_35:
        /*00e8*/ 	.byte	0x03, 0x50
        /*00ea*/ 	.short	0x0000


	//----- nvinfo : EIATTR_MAXREG_COUNT
	.align		4
        /*00ec*/ 	.byte	0x03, 0x1b
        /*00ee*/ 	.short	0x00ff


	//----- nvinfo : EIATTR_NUM_BARRIERS
	.align		4
        /*00f0*/ 	.byte	0x02, 0x4c
        /*00f2*/ 	.byte	0x01
	.zero		1


	//----- nvinfo : EIATTR_ANNOTATIONS
	.align		4
        /*00f4*/ 	.byte	0x04, 0x55
        /*00f6*/ 	.short	(.L_37 - .L_36)


	//   ....[0]....
.L_36:
        /*00f8*/ 	.word	0x00000001
        /*00fc*/ 	.byte	0xd0, 0x05, 0x00, 0x00, 0x01, 0x00, 0x00, 0x00, 0x00, 0x06, 0x00, 0x00, 0x01, 0x00, 0x00, 0x00
        /* <DEDUP_REMOVED lines=1800> */
        /*718c*/ 	.byte	0x70, 0x04, 0x02, 0x00


	//----- nvinfo : EIATTR_MERCURY_ISA_VERSION
	.align		4
.L_37:
        /*7190*/ 	.byte	0x03, 0x5f
        /*7192*/ 	.short	0x0101


	//----- nvinfo : EIATTR_EXIT_INSTR_OFFSETS
	.align		4
        /*7194*/ 	.byte	0x04, 0x1c
        /*7196*/ 	.short	(.L_39 - .L_38)


	//   ....[0]....
.L_38:
        /*7198*/ 	.word	0x00020870


	//   ....[1]....
        /*719c*/ 	.word	0x000208a0


	//----- nvinfo : EIATTR_REQNTID
	.align		4
.L_39:
        /*71a0*/ 	.byte	0x04, 0x10
        /*71a2*/ 	.short	(.L_41 - .L_40)
.L_40:
        /*71a4*/ 	.word	0x00000080
        /*71a8*/ 	.word	0x00000001
        /*71ac*/ 	.word	0x00000001


	//----- nvinfo : EIATTR_CBANK_PARAM_SIZE
	.align		4
.L_41:
        /*71b0*/ 	.byte	0x03, 0x19
        /*71b2*/ 	.short	0x0050


	//----- nvinfo : EIATTR_PARAM_CBANK
	.align		4
        /*71b4*/ 	.byte	0x04, 0x0a
        /*71b6*/ 	.short	(.L_43 - .L_42)
	.align		4
.L_42:
        /*71b8*/ 	.word	index@(.nv.constant0.matmul_kernel)
        /*71bc*/ 	.short	0x0210
        /*71be*/ 	.short	0x0050


	//----- nvinfo : EIATTR_SW_WAR
	.align		4
.L_43:
        /*71c0*/ 	.byte	0x04, 0x36
        /*71c2*/ 	.short	(.L_45 - .L_44)
.L_44:
        /*71c4*/ 	.word	0x00000008
.L_45:


//--------------------- .nv.callgraph             --------------------------
	.section	.nv.callgraph,"",@"SHT_CUDA_CALLGRAPH"
	.align	4
	.sectionentsize	8
	.align		4
        /*0000*/ 	.word	0x00000000
	.align		4
        /*0004*/ 	.word	0xffffffff
	.align		4
        /*0008*/ 	.word	0x00000000
	.align		4
        /*000c*/ 	.word	0xfffffffe
	.align		4
        /*0010*/ 	.word	0x00000000
	.align		4
        /*0014*/ 	.word	0xfffffffd
	.align		4
        /*0018*/ 	.word	0x00000000
	.align		4
        /*001c*/ 	.word	0xfffffffc


//--------------------- .text.matmul_kernel       --------------------------
	.section	.text.matmul_kernel,"ax",@progbits
	.align	128
        .global         matmul_kernel
        .type           matmul_kernel,@function
        .size           matmul_kernel,(.L_x_4 - matmul_kernel)
        .other          matmul_kernel,@"STO_CUDA_ENTRY STV_DEFAULT"
matmul_kernel:
.text.matmul_kernel:
[----:B------:R-:W0:Y:S08]  /*0000*/  LDC R1, c[0x0][0x28] ;  /* 0x00000a00ff017b82 */ /* 0x000e300000000800 */
[----:B------:R-:W1:Y:S01]  /*0010*/  LDC.64 R2, c[0x0][0x228] ;  /* 0x00008a00ff027b82 */ /* 0x000e620000000a00 */
[----:B------:R-:W2:Y:S01]  /*0020*/  S2R R14, SR_TID.X ;  /* 0x00000000000e7919 */ /* 0x000ea20000002100 */
[----:B0-----:R-:W-:Y:S01]  /*0030*/  VIADD R1, R1, 0xffffeea8 ;  /* 0xffffeea801017836 */ /* 0x001fe20000000000 */
[----:B------:R-:W-:Y:S01]  /*0040*/  ULDC.64 UR8, c[0x0][0x208] ;  /* 0x0000820000087ab9 */ /* 0x000fe20000000a00 */
[----:B------:R-:W-:Y:S01]  /*0050*/  ULDC UR7, c[0x0][0x230] ;  /* 0x00008c0000077ab9 */ /* 0x000fe20000000800 */
[----:B-1----:R-:W-:-:S05]  /*0060*/  VIADD R0, R3, 0x7f ;  /* 0x0000007f03007836 */ /* 0x002fca0000000000 */
[----:B------:R-:W-:-:S04]  /*0070*/  SHF.R.S32.HI R5, RZ, 0x1f, R0 ;  /* 0x0000001fff057819 */ /* 0x000fc80000011400 */
[----:B------:R-:W-:-:S04]  /*0080*/  LEA.HI R5, R5, R0, RZ, 0x7 ;  /* 0x0000000005057211 */ /* 0x000fc800078f38ff */
[----:B------:R-:W-:Y:S02]  /*0090*/  SHF.R.S32.HI R0, RZ, 0x7, R5 ;  /* 0x00000007ff007819 */ /* 0x000fe40000011405 */
[----:B------:R-:W0:Y:S03]  /*00a0*/  S2R R5, SR_CTAID.X ;  /* 0x0000000000057919 */ /* 0x000e260000002500 */
[----:B------:R-:W-:-:S05]  /*00b0*/  IMAD.SHL.U32 R0, R0, 0x8, RZ ;  /* 0x0000000800007824 */ /* 0x000fca00078e00ff */
[-C--:B------:R-:W-:Y:S02]  /*00c0*/  IABS R9, R0.reuse ;  /* 0x0000000000097213 */ /* 0x080fe40000000000 */
[----:B------:R-:W-:Y:S02]  /*00d0*/  IABS R12, R0 ;  /* 0x00000000000c7213 */ /* 0x000fe40000000000 */
[----:B------:R-:W1:Y:S08]  /*00e0*/  I2F.RP R4, R9 ;  /* 0x0000000900047306 */ /* 0x000e700000209400 */
[----:B-1----:R-:W1:Y:S01]  /*00f0*/  MUFU.RCP R4, R4 ;  /* 0x0000000400047308 */ /* 0x002e620000001000 */
[----:B0-----:R-:W-:Y:S01]  /*0100*/  IABS R10, R5 ;  /* 0x00000005000a7213 */ /* 0x001fe20000000000 */
[----:B-1----:R-:W-:-:S02]  /*0110*/  VIADD R6, R4, 0xffffffe ;  /* 0x0ffffffe04067836 */ /* 0x002fc40000000000 */
[----:B------:R-:W-:-:S04]  /*0120*/  IMAD.MOV R4, RZ, RZ, -R12 ;  /* 0x000000ffff047224 */ /* 0x000fc800078e0a0c */
[----:B------:R0:W1:Y:S02]  /*0130*/  F2I.FTZ.U32.TRUNC.NTZ R7, R6 ;  /* 0x0000000600077305 */ /* 0x000064000021f000 */
[----:B0-----:R-:W-:Y:S02]  /*0140*/  IMAD.MOV.U32 R6, RZ, RZ, RZ ;  /* 0x000000ffff067224 */ /* 0x001fe400078e00ff */
[----:B-1----:R-:W-:-:S04]  /*0150*/  IMAD.MOV R8, RZ, RZ, -R7 ;  /* 0x000000ffff087224 */ /* 0x002fc800078e0a07 */
[----:B------:R-:W-:Y:S02]  /*0160*/  IMAD R11, R8, R9, RZ ;  /* 0x00000009080b7224 */ /* 0x000fe400078e02ff */
[----:B------:R-:W-:Y:S02]  /*0170*/  IMAD.MOV.U32 R8, RZ, RZ, R10 ;  /* 0x000000ffff087224 */ /* 0x000fe400078e000a */
[----:B------:R-:W-:-:S06]  /*0180*/  IMAD.HI.U32 R7, R7, R11, R6 ;  /* 0x0000000b07077227 */ /* 0x000fcc00078e0006 */
[----:B------:R-:W-:-:S04]  /*0190*/  IMAD.HI.U32 R7, R7, R8, RZ ;  /* 0x0000000807077227 */ /* 0x000fc800078e00ff */
[----:B------:R-:W-:-:S05]  /*01a0*/  IMAD R4, R7, R4, R8 ;  /* 0x0000000407047224 */ /* 0x000fca00078e0208 */
[----:B------:R-:W-:-:S13]  /*01b0*/  ISETP.GT.U32.AND P1, PT, R9, R4, PT ;  /* 0x000000040900720c */ /* 0x000fda0003f24070 */
[----:B------:R-:W-:Y:S01]  /*01c0*/  @!P1 IMAD.IADD R4, R4, 0x1, -R9 ;  /* 0x0000000104049824 */ /* 0x000fe200078e0a09 */
[----:B------:R-:W-:Y:S02]  /*01d0*/  @!P1 IADD3 R7, R7, 0x1, RZ ;  /* 0x0000000107079810 */ /* 0x000fe40007ffe0ff */
[----:B------:R-:W-:Y:S02]  /*01e0*/  ISETP.NE.AND P1, PT, R0, RZ, PT ;  /* 0x000000ff0000720c */ /* 0x000fe40003f25270 */
[----:B------:R-:W-:Y:S02]  /*01f0*/  ISETP.GE.U32.AND P0, PT, R4, R9, PT ;  /* 0x000000090400720c */ /* 0x000fe40003f06070 */
[----:B------:R-:W-:-:S04]  /*0200*/  LOP3.LUT R4, R5, R0, RZ, 0x3c, !PT ;  /* 0x0000000005047212 */ /* 0x000fc800078e3cff */
[----:B------:R-:W-:Y:S01]  /*0210*/  ISETP.GE.AND P2, PT, R4, RZ, PT ;  /* 0x000000ff0400720c */ /* 0x000fe20003f46270 */
[----:B------:R-:W-:-:S06]  /*0220*/  VIADD R4, R2, 0x1f ;  /* 0x0000001f02047836 */ /* 0x000fcc0000000000 */
[----:B------:R-:W-:-:S04]  /*0230*/  @P0 VIADD R7, R7, 0x1 ;  /* 0x0000000107070836 */ /* 0x000fc80000000000 */
[----:B------:R-:W-:Y:S01]  /*0240*/  IMAD.MOV.U32 R6, RZ, RZ, R7 ;  /* 0x000000ffff067224 */ /* 0x000fe200078e0007 */
[----:B------:R-:W-:-:S03]  /*0250*/  SHF.R.S32.HI R7, RZ, 0x1f, R4 ;  /* 0x0000001fff077819 */ /* 0x000fc60000011404 */
[----:B------:R-:W-:Y:S01]  /*0260*/  @!P2 IMAD.MOV R6, RZ, RZ, -R6 ;  /* 0x000000ffff06a224 */ /* 0x000fe200078e0a06 */
[----:B------:R-:W-:Y:S02]  /*0270*/  @!P1 LOP3.LUT R6, RZ, R0, RZ, 0x33, !PT ;  /* 0x00000000ff069212 */ /* 0x000fe400078e33ff */
[----:B------:R-:W-:-:S03]  /*0280*/  LEA.HI R7, R7, R4, RZ, 0x5 ;  /* 0x0000000407077211 */ /* 0x000fc600078f28ff */
[----:B------:R-:W-:Y:S02]  /*0290*/  IMAD.SHL.U32 R4, R6, 0x8, RZ ;  /* 0x0000000806047824 */ /* 0x000fe400078e00ff */
[----:B------:R-:W-:-:S03]  /*02a0*/  IMAD.MOV R6, RZ, RZ, -R6 ;  /* 0x000000ffff067224 */ /* 0x000fc600078e0a06 */
[----:B------:R-:W-:Y:S01]  /*02b0*/  LEA.HI.SX32 R7, R7, -R4, 0x1b ;  /* 0x8000000407077211 */ /* 0x000fe200078fdaff */
[----:B------:R-:W-:Y:S01]  /*02c0*/  IMAD R13, R0, R6, R5 ;  /* 0x00000006000d7224 */ /* 0x000fe200078e0205 */
[----:B------:R-:W-:Y:S02]  /*02d0*/  MOV R6, RZ ;  /* 0x000000ff00067202 */ /* 0x000fe40000000f00 */
[----:B------:R-:W-:-:S04]  /*02e0*/  VIMNMX R8, R7, 0x8, PT ;  /* 0x0000000807087848 */ /* 0x000fc80003fe0100 */
[-C--:B------:R-:W-:Y:S02]  /*02f0*/  IABS R10, R8.reuse ;  /* 0x00000008000a7213 */ /* 0x080fe40000000000 */
[----:B------:R-:W-:Y:S02]  /*0300*/  IABS R0, R8 ;  /* 0x0000000800007213 */ /* 0x000fe40000000000 */
[----:B------:R-:W0:Y:S08]  /*0310*/  I2F.RP R9, R10 ;  /* 0x0000000a00097306 */ /* 0x000e300000209400 */
[----:B0-----:R-:W0:Y:S02]  /*0320*/  MUFU.RCP R9, R9 ;  /* 0x0000000900097308 */ /* 0x001e240000001000 */
[----:B0-----:R-:W-:-:S06]  /*0330*/  VIADD R7, R9, 0xffffffe ;  /* 0x0ffffffe09077836 */ /* 0x001fcc0000000000 */
[----:B------:R-:W0:Y:S02]  /*0340*/  F2I.FTZ.U32.TRUNC.NTZ R7, R7 ;  /* 0x0000000700077305 */ /* 0x000e24000021f000 */
[----:B0-----:R-:W-:-:S04]  /*0350*/  IMAD.MOV R11, RZ, RZ, -R7 ;  /* 0x000000ffff0b7224 */ /* 0x001fc800078e0a07 */
[----:B------:R-:W-:Y:S01]  /*0360*/  IMAD.MOV.U32 R5, RZ, RZ, R11 ;  /* 0x000000ffff057224 */ /* 0x000fe200078e000b */
[----:B------:R-:W-:-:S03]  /*0370*/  IABS R11, R13 ;  /* 0x0000000d000b7213 */ /* 0x000fc60000000000 */
[----:B------:R-:W-:-:S04]  /*0380*/  IMAD R5, R5, R10, RZ ;  /* 0x0000000a05057224 */ /* 0x000fc800078e02ff */
[----:B------:R-:W-:Y:S01]  /*0390*/  IMAD.HI.U32 R6, R7, R5, R6 ;  /* 0x0000000507067227 */ /* 0x000fe200078e0006 */
[----:B--2---:R-:W-:-:S03]  /*03a0*/  SHF.R.U32.HI R7, RZ, 0x5, R14 ;  /* 0x00000005ff077819 */ /* 0x004fc6000001160e */
[----:B------:R-:W-:Y:S01]  /*03b0*/  IMAD.MOV R5, RZ, RZ, -R0 ;  /* 0x000000ffff057224 */ /* 0x000fe200078e0a00 */
[----:B------:R-:W-:Y:S01]  /*03c0*/  SGXT.U32 R15, R7, 0x2 ;  /* 0x00000002070f781a */ /* 0x000fe20000000000 */
[----:B------:R-:W-:Y:S02]  /*03d0*/  IMAD.HI.U32 R0, R6, R11, RZ ;  /* 0x0000000b06007227 */ /* 0x000fe400078e00ff */
[----:B------:R-:W0:Y:S01]  /*03e0*/  LDC R6, c[0x0][0x230] ;  /* 0x00008c00ff067b82 */ /* 0x000e220000000800 */
[----:B------:R-:W-:Y:S01]  /*03f0*/  LOP3.LUT R7, R15, 0x4, RZ, 0xfc, !PT ;  /* 0x000000040f077812 */ /* 0x000fe200078efcff */
[----:B------:R-:W-:-:S05]  /*0400*/  IMAD R5, R0, R5, R11 ;  /* 0x0000000500057224 */ /* 0x000fca00078e020b */
[----:B------:R-:W-:-:S13]  /*0410*/  ISETP.GT.U32.AND P1, PT, R10, R5, PT ;  /* 0x000000050a00720c */ /* 0x000fda0003f24070 */
[----:B------:R-:W-:Y:S02]  /*0420*/  @!P1 IMAD.IADD R5, R5, 0x1, -R10 ;  /* 0x0000000105059824 */ /* 0x000fe400078e0a0a */
[----:B------:R-:W-:Y:S01]  /*0430*/  @!P1 VIADD R0, R0, 0x1 ;  /* 0x0000000100009836 */ /* 0x000fe20000000000 */
[----:B------:R-:W-:Y:S01]  /*0440*/  ISETP.NE.AND P1, PT, R8, RZ, PT ;  /* 0x000000ff0800720c */ /* 0x000fe20003f25270 */
[----:B0-----:R-:W-:Y:S01]  /*0450*/  VIADD R16, R6, 0x7f ;  /* 0x0000007f06107836 */ /* 0x001fe20000000000 */
[----:B------:R-:W-:Y:S02]  /*0460*/  ISETP.GE.U32.AND P0, PT, R5, R10, PT ;  /* 0x0000000a0500720c */ /* 0x000fe40003f06070 */
[----:B------:R-:W-:Y:S02]  /*0470*/  LOP3.LUT R5, R13, R8, RZ, 0x3c, !PT ;  /* 0x000000080d057212 */ /* 0x000fe400078e3cff */
[----:B------:R-:W-:Y:S02]  /*0480*/  LOP3.LUT R6, R15, 0x8, RZ, 0xfc, !PT ;  /* 0x000000080f067812 */ /* 0x000fe400078efcff */
[----:B------:R-:W-:-:S02]  /*0490*/  ISETP.GE.AND P2, PT, R5, RZ, PT ;  /* 0x000000ff0500720c */ /* 0x000fc40003f46270 */
[C---:B------:R-:W-:Y:S02]  /*04a0*/  LOP3.LUT R6, R15.reuse, 0x1c, RZ, 0xfc, !PT ;  /* 0x0000001c0f067812 */ /* 0x040fe400078efcff */
[C---:B------:R-:W-:Y:S02]  /*04b0*/  LOP3.LUT R6, R15.reuse, 0x28, RZ, 0xfc, !PT ;  /* 0x000000280f067812 */ /* 0x040fe400078efcff */
[C---:B------:R-:W-:Y:S01]  /*04c0*/  LOP3.LUT R6, R15.reuse, 0x34, RZ, 0xfc, !PT ;  /* 0x000000340f067812 */ /* 0x040fe200078efcff */
[----:B------:R-:W-:Y:S01]  /*04d0*/  @P0 VIADD R0, R0, 0x1 ;  /* 0x0000000100000836 */ /* 0x000fe20000000000 */
[----:B------:R-:W-:Y:S02]  /*04e0*/  ISETP.GT.AND P0, PT, R16, 0x7f, PT ;  /* 0x0000007f1000780c */ /* 0x000fe40003f04270 */
[C---:B------:R-:W-:Y:S02]  /*04f0*/  LOP3.LUT R6, R15.reuse, 0x40, RZ, 0xfc, !PT ;  /* 0x000000400f067812 */ /* 0x040fe400078efcff */
[----:B------:R-:W-:Y:S01]  /*0500*/  LOP3.LUT R6, R15, 0x4c, RZ, 0xfc, !PT ;  /* 0x0000004c0f067812 */ /* 0x000fe200078efcff */
[----:B------:R-:W-:Y:S01]  /*0510*/  @!P2 IMAD.MOV R0, RZ, RZ, -R0 ;  /* 0x000000ffff00a224 */ /* 0x000fe200078e0a00 */
[----:B------:R-:W-:-:S02]  /*0520*/  @!P1 LOP3.LUT R0, RZ, R8, RZ, 0x33, !PT ;  /* 0x00000008ff009212 */ /* 0x000fc400078e33ff */
[C---:B------:R-:W-:Y:S02]  /*0530*/  LOP3.LUT R6, R15.reuse, 0x58, RZ, 0xfc, !PT ;  /* 0x000000580f067812 */ /* 0x040fe400078efcff */
[----:B------:R-:W-:Y:S01]  /*0540*/  SHF.L.U32 R28, R0, 0x7, RZ ;  /* 0x00000007001c7819 */ /* 0x000fe200000006ff */
[----:B------:R-:W-:Y:S01]  /*0550*/  IMAD.MOV R5, RZ, RZ, -R0 ;  /* 0x000000ffff057224 */ /* 0x000fe200078e0a00 */
[----:B------:R-:W-:-:S03]  /*0560*/  LOP3.LUT R6, R15, 0x64, RZ, 0xfc, !PT ;  /* 0x000000640f067812 */ /* 0x000fc600078efcff */
[----:B------:R-:W-:-:S04]  /*0570*/  IMAD R5, R8, R5, R13 ;  /* 0x0000000508057224 */ /* 0x000fc800078e020d */
[----:B------:R-:W-:Y:S01]  /*0580*/  IMAD.IADD R5, R4, 0x1, R5 ;  /* 0x0000000104057824 */ /* 0x000fe200078e0205 */
[----:B------:R-:W-:-:S05]  /*0590*/  LOP3.LUT R4, R14, 0x1f, RZ, 0xc0, !PT ;  /* 0x0000001f0e047812 */ /* 0x000fca00078ec0ff */
[----:B------:R-:W-:Y:S01]  /*05a0*/  IMAD R18, R5, 0x20, R4 ;  /* 0x0000002005127824 */ /* 0x000fe200078e0204 */
[C---:B------:R-:W-:Y:S02]  /*05b0*/  LOP3.LUT R5, R15.reuse, 0xc, RZ, 0xfc, !PT ;  /* 0x0000000c0f057812 */ /* 0x040fe400078efcff */
[C---:B------:R-:W-:Y:S02]  /*05c0*/  LOP3.LUT R4, R15.reuse, 0x10, RZ, 0xfc, !PT ;  /* 0x000000100f047812 */ /* 0x040fe400078efcff */
[----:B------:R0:W-:Y:S01]  /*05d0*/  STL [R1+0x66c], R18 ;  /* 0x00066c1201007387 */ /* 0x0001e20000100800 */
[C---:B------:R-:W-:Y:S02]  /*05e0*/  LOP3.LUT R5, R15.reuse, 0x14, RZ, 0xfc, !PT ;  /* 0x000000140f057812 */ /* 0x040fe400078efcff */
[C---:B------:R-:W-:Y:S01]  /*05f0*/  LOP3.LUT R4, R15.reuse, 0x18, RZ, 0xfc, !PT ;  /* 0x000000180f047812 */ /* 0x040fe200078efcff */
[----:B------:R0:W-:Y:S01]  /*0600*/  STL [R1+0x560], R28 ;  /* 0x0005601c01007387 */ /* 0x0001e20000100800 */
[----:B------:R-:W-:-:S02]  /*0610*/  LOP3.LUT R5, R15, 0x20, RZ, 0xfc, !PT ;  /* 0x000000200f057812 */ /* 0x000fc400078efcff */
[C---:B------:R-:W-:Y:S02]  /*0620*/  LOP3.LUT R4, R15.reuse, 0x24, RZ, 0xfc, !PT ;  /* 0x000000240f047812 */ /* 0x040fe400078efcff */
[C---:B------:R-:W-:Y:S02]  /*0630*/  LOP3.LUT R5, R15.reuse, 0x2c, RZ, 0xfc, !PT ;  /* 0x0000002c0f057812 */ /* 0x040fe400078efcff */
[C---:B------:R-:W-:Y:S02]  /*0640*/  LOP3.LUT R4, R15.reuse, 0x30, RZ, 0xfc, !PT ;  /* 0x000000300f047812 */ /* 0x040fe400078efcff */
[C---:B------:R-:W-:Y:S02]  /*0650*/  LOP3.LUT R5, R15.reuse, 0x38, RZ, 0xfc, !PT ;  /* 0x000000380f057812 */ /* 0x040fe400078efcff */
[C---:B------:R-:W-:Y:S02]  /*0660*/  LOP3.LUT R4, R15.reuse, 0x3c, RZ, 0xfc, !PT ;  /* 0x0000003c0f047812 */ /* 0x040fe400078efcff */
[----:B------:R-:W-:-:S02]  /*0670*/  LOP3.LUT R5, R15, 0x44, RZ, 0xfc, !PT ;  /* 0x000000440f057812 */ /* 0x000fc400078efcff */
[C---:B------:R-:W-:Y:S02]  /*0680*/  LOP3.LUT R4, R15.reuse, 0x48, RZ, 0xfc, !PT ;  /* 0x000000480f047812 */ /* 0x040fe400078efcff */
[C---:B------:R-:W-:Y:S02]  /*0690*/  LOP3.LUT R5, R15.reuse, 0x50, RZ, 0xfc, !PT ;  /* 0x000000500f057812 */ /* 0x040fe400078efcff */
[C---:B------:R-:W-:Y:S02]  /*06a0*/  LOP3.LUT R4, R15.reuse, 0x54, RZ, 0xfc, !PT ;  /* 0x000000540f047812 */ /* 0x040fe400078efcff */
[C---:B------:R-:W-:Y:S02]  /*06b0*/  LOP3.LUT R5, R15.reuse, 0x5c, RZ, 0xfc, !PT ;  /* 0x0000005c0f057812 */ /* 0x040fe400078efcff */
[C---:B------:R-:W-:Y:S02]  /*06c0*/  LOP3.LUT R4, R15.reuse, 0x60, RZ, 0xfc, !PT ;  /* 0x000000600f047812 */ /* 0x040fe400078efcff */
[----:B------:R-:W-:-:S02]  /*06d0*/  LOP3.LUT R5, R15, 0x68, RZ, 0xfc, !PT ;  /* 0x000000680f057812 */ /* 0x000fc400078efcff */
[----:B------:R-:W-:Y:S01]  /*06e0*/  LOP3.LUT R4, R15, 0x6c, RZ, 0xfc, !PT ;  /* 0x0000006c0f047812 */ /* 0x000fe200078efcff */
[----:B0-----:R-:W-:Y:S06]  /*06f0*/  @P0 BRA `(.L_x_0) ;  /* 0x00000000002c0947 */ /* 0x001fec0003800000 */
[----:B------:R-:W-:Y:S01]  /*0700*/  IMAD.SHL.U32 R0, R14, 0x8, RZ ;  /* 0x000000080e007824 */ /* 0x000fe200078e00ff */
[----:B------:R-:W-:Y:S02]  /*0710*/  CS2R R16, SRZ ;  /* 0x0000000000107805 */ /* 0x000fe4000001ff00 */
[----:B------:R-:W-:Y:S02]  /*0720*/  CS2R R12, SRZ ;  /* 0x00000000000c7805 */ /* 0x000fe4000001ff00 */
[----:B------:R-:W-:Y:S02]  /*0730*/  CS2R R14, SRZ ;  /* 0x00000000000e7805 */ /* 0x000fe4000001ff00 */
[----:B------:R-:W-:Y:S01]  /*0740*/  CS2R R8, SRZ ;  /* 0x0000000000087805 */ /* 0x000fe2000001ff00 */
[----:B------:R0:W-:Y:S01]  /*0750*/  STL [R1+0x670], R0 ;  /* 0x0006700001007387 */ /* 0x0001e20000100800 */
[----:B------:R-:W-:Y:S02]  /*0760*/  CS2R R10, SRZ ;  /* 0x00000000000a7805 */ /* 0x000fe4000001ff00 */
[----:B------:R-:W-:-:S02]  /*0770*/  CS2R R6, SRZ ;  /* 0x0000000000067805 */ /* 0x000fc4000001ff00 */
[----:B------:R-:W-:Y:S02]  /*0780*/  CS2R R4, SRZ ;  /* 0x0000000000047805 */ /* 0x000fe4000001ff00 */
[----:B------:R-:W-:Y:S01]  /*0790*/  CS2R R2, SRZ ;  /* 0x0000000000027805 */ /* 0x000fe2000001ff00 */
[----:B------:R-:W-:Y:S06]  /*07a0*/  BRA `(.L_x_1) ;  /* 0x000001ec00607947 */ /* 0x000fec0003800000 */
.L_x_0:
[----:B------:R-:W-:Y:S01]  /*07b0*/  IABS R0, R2 ;  /* 0x0000000200007213 */ /* 0x000fe20000000000 */
[----:B------:R-:W-:Y:S01]  /*07c0*/  VIADD R9, R28, 0x7d ;  /* 0x0000007d1c097836 */ /* 0x000fe20000000000 */
[----:B------:R-:W-:Y:S01]  /*07d0*/  IABS R14, R3 ;  /* 0x00000003000e7213 */ /* 0x000fe20000000000 */
[----:B------:R0:W-:Y:S01]  /*07e0*/  STL [R1+0x820], R3 ;  /* 0x0008200301007387 */ /* 0x0001e20000100800 */
[----:B------:R-:W1:Y:S01]  /*07f0*/  I2F.RP R4, R0 ;  /* 0x0000000000047306 */ /* 0x000e620000209400 */
[----:B------:R-:W-:Y:S01]  /*0800*/  ISETP.GE.AND P3, PT, R18, RZ, PT ;  /* 0x000000ff1200720c */ /* 0x000fe20003f66270 */
[C---:B------:R-:W-:Y:S01]  /*0810*/  VIADD R19, R28.reuse, 0x75 ;  /* 0x000000751c137836 */ /* 0x040fe20000000000 */
[----:B------:R-:W-:Y:S01]  /*0820*/  ULDC UR4, c[0x0][0x240] ;  /* 0x0000900000047ab9 */ /* 0x000fe20000000800 */
[----:B------:R-:W-:Y:S01]  /*0830*/  VIADD R20, R28, 0x74 ;  /* 0x000000741c147836 */ /* 0x000fe20000000000 */
[----:B------:R-:W-:Y:S01]  /*0840*/  ULDC UR5, c[0x0][0x234] ;  /* 0x00008d0000057ab9 */ /* 0x000fe20000000800 */
[----:B------:R-:W-:Y:S01]  /*0850*/  ULDC.64 UR10, c[0x0][0x210] ;  /* 0x00008400000a7ab9 */ /* 0x000fe20000000a00 */
[----:B------:R-:W-:Y:S01]  /*0860*/  ULDC UR6, c[0x0][0x238] ;  /* 0x00008e0000067ab9 */ /* 0x000fe20000000800 */
[----:B------:R-:W2:Y:S01]  /*0870*/  I2F.RP R6, R14 ;  /* 0x0000000e00067306 */ /* 0x000ea20000209400 */
[----:B------:R-:W-:Y:S01]  /*0880*/  ULDC UR12, c[0x0][0x238] ;  /* 0x00008e00000c7ab9 */ /* 0x000fe20000000800 */
[----:B------:R-:W-:Y:S01]  /*0890*/  ULDC UR13, c[0x0][0x238] ;  /* 0x00008e00000d7ab9 */ /* 0x000fe20000000800 */
[----:B------:R-:W-:Y:S01]  /*08a0*/  ULDC UR14, c[0x0][0x238] ;  /* 0x00008e00000e7ab9 */ /* 0x000fe20000000800 */
[----:B------:R-:W-:Y:S01]  /*08b0*/  ULDC UR15, c[0x0][0x238] ;  /* 0x00008e00000f7ab9 */ /* 0x000fe20000000800 */
[----:B------:R-:W-:Y:S01]  /*08c0*/  ULDC UR16, c[0x0][0x238] ;  /* 0x00008e0000107ab9 */ /* 0x000fe20000000800 */
[----:B------:R-:W-:Y:S01]  /*08d0*/  ULDC UR17, c[0x0][0x238] ;  /* 0x00008e0000117ab9 */ /* 0x000fe20000000800 */
[----:B------:R-:W-:Y:S01]  /*08e0*/  ULDC UR18, c[0x0][0x238] ;  /* 0x00008e0000127ab9 */ /* 0x000fe20000000800 */
[----:B-1----:R-:W1:Y:S01]  /*08f0*/  MUFU.RCP R4, R4 ;  /* 0x0000000400047308 */ /* 0x002e620000001000 */
[----:B------:R-:W-:Y:S01]  /*0900*/  ULDC UR20, c[0x0][0x238] ;  /* 0x00008e0000147ab9 */ /* 0x000fe20000000800 */
[----:B------:R-:W-:Y:S01]  /*0910*/  ULDC UR19, c[0x0][0x238] ;  /* 0x00008e0000137ab9 */ /* 0x000fe20000000800 */
[----:B------:R-:W-:Y:S01]  /*0920*/  ULDC UR22, c[0x0][0x238] ;  /* 0x00008e0000167ab9 */ /* 0x000fe20000000800 */
[----:B------:R-:W-:Y:S01]  /*0930*/  ULDC UR21, c[0x0][0x238] ;  /* 0x00008e0000157ab9 */ /* 0x000fe20000000800 */
[----:B------:R-:W-:Y:S01]  /*0940*/  ULDC UR24, c[0x0][0x238] ;  /* 0x00008e0000187ab9 */ /* 0x000fe20000000800 */
[----:B------:R-:W-:Y:S01]  /*0950*/  ULDC UR25, c[0x0][0x238] ;  /* 0x00008e0000197ab9 */ /* 0x000fe20000000800 */
[----:B------:R-:W-:Y:S01]  /*0960*/  ULDC UR26, c[0x0][0x238] ;  /* 0x00008e00001a7ab9 */ /* 0x000fe20000000800 */
[----:B--2---:R-:W2:Y:S01]  /*0970*/  MUFU.RCP R6, R6 ;  /* 0x0000000600067308 */ /* 0x004ea20000001000 */
[----:B------:R-:W-:Y:S01]  /*0980*/  ULDC UR27, c[0x0][0x238] ;  /* 0x00008e00001b7ab9 */ /* 0x000fe20000000800 */
[----:B------:R-:W-:Y:S01]  /*0990*/  ULDC UR23, c[0x0][0x238] ;  /* 0x00008e0000177ab9 */ /* 0x000fe20000000800 */
[----:B------:R-:W-:Y:S01]  /*09a0*/  ULDC UR28, c[0x0][0x238] ;  /* 0x00008e00001c7ab9 */ /* 0x000fe20000000800 */
[----:B------:R-:W-:Y:S01]  /*09b0*/  ULDC UR29, c[0x0][0x238] ;  /* 0x00008e00001d7ab9 */ /* 0x000fe20000000800 */
[----:B------:R-:W-:Y:S01]  /*09c0*/  ULDC UR30, c[0x0][0x238] ;  /* 0x00008e00001e7ab9 */ /* 0x000fe20000000800 */
[----:B------:R-:W-:Y:S01]  /*09d0*/  ULDC UR31, c[0x0][0x238] ;  /* 0x00008e00001f7ab9 */ /* 0x000fe20000000800 */
[----:B------:R-:W-:Y:S01]  /*09e0*/  ULDC UR32, c[0x0][0x238] ;  /* 0x00008e0000207ab9 */ /* 0x000fe20000000800 */
[----:B------:R-:W-:Y:S01]  /*09f0*/  ULDC UR33, c[0x0][0x238] ;  /* 0x00008e0000217ab9 */ /* 0x000fe20000000800 */
[----:B-1----:R-:W-:Y:S01]  /*0a00*/  VIADD R4, R4, 0xffffffe ;  /* 0x0ffffffe04047836 */ /* 0x002fe20000000000 */
[----:B------:R-:W-:-:S03]  /*0a10*/  ULDC UR34, c[0x0][0x238] ;  /* 0x00008e0000227ab9 */ /* 0x000fc60000000800 */
[----:B------:R-:W1:Y:S01]  /*0a20*/  F2I.FTZ.U32.TRUNC.NTZ R5, R4 ;  /* 0x0000000400057305 */ /* 0x000e62000021f000 */
[----:B--2---:R-:W-:-:S07]  /*0a30*/  VIADD R6, R6, 0xffffffe ;  /* 0x0ffffffe06067836 */ /* 0x004fce0000000000 */
[----:B------:R2:W3:Y:S01]  /*0a40*/  F2I.FTZ.U32.TRUNC.NTZ R7, R6 ;  /* 0x0000000600077305 */ /* 0x0004e2000021f000 */
[----:B-1----:R-:W-:Y:S01]  /*0a50*/  IMAD.MOV R4, RZ, RZ, -R5 ;  /* 0x000000ffff047224 */ /* 0x002fe200078e0a05 */
[----:B--2---:R-:W-:Y:S01]  /*0a60*/  IABS R6, R18 ;  /* 0x0000001200067213 */ /* 0x004fe20000000000 */
[----:B------:R-:W-:Y:S02]  /*0a70*/  VIADD R18, R28, 0x72 ;  /* 0x000000721c127836 */ /* 0x000fe40000000000 */
[----:B------:R-:W-:Y:S02]  /*0a80*/  IMAD R8, R4, R0, RZ ;  /* 0x0000000004087224 */ /* 0x000fe400078e02ff */
[----:B------:R-:W-:Y:S02]  /*0a90*/  IMAD.MOV.U32 R4, RZ, RZ, RZ ;  /* 0x000000ffff047224 */ /* 0x000fe400078e00ff */
[----:B---3--:R-:W-:Y:S02]  /*0aa0*/  IMAD.MOV R15, RZ, RZ, -R7 ;  /* 0x000000ffff0f7224 */ /* 0x008fe400078e0a07 */
[----:B------:R-:W-:Y:S01]  /*0ab0*/  IMAD.HI.U32 R8, R5, R8, R4 ;  /* 0x0000000805087227 */ /* 0x000fe200078e0004 */
[----:B------:R-:W-:-:S03]  /*0ac0*/  IABS R4, R28 ;  /* 0x0000001c00047213 */ /* 0x000fc60000000000 */
[----:B------:R-:W-:Y:S01]  /*0ad0*/  IMAD.MOV.U32 R5, RZ, RZ, R6 ;  /* 0x000000ffff057224 */ /* 0x000fe200078e0006 */
[----:B------:R-:W-:Y:S01]  /*0ae0*/  MOV R21, R4 ;  /* 0x0000000400157202 */ /* 0x000fe20000000f00 */
[----:B------:R-:W-:Y:S02]  /*0af0*/  IMAD R15, R15, R14, RZ ;  /* 0x0000000e0f0f7224 */ /* 0x000fe400078e02ff */
[----:B------:R-:W-:-:S04]  /*0b00*/  IMAD.HI.U32 R6, R8, R5, RZ ;  /* 0x0000000508067227 */ /* 0x000fc800078e00ff */
[----:B------:R-:W-:Y:S02]  /*0b10*/  IMAD.MOV R6, RZ, RZ, -R6 ;  /* 0x000000ffff067224 */ /* 0x000fe400078e0a06 */
[----:B------:R-:W-:Y:S02]  /*0b20*/  VIADD R4, R28, 0x7f ;  /* 0x0000007f1c047836 */ /* 0x000fe40000000000 */
[----:B------:R-:W-:Y:S02]  /*0b30*/  IMAD R5, R0, R6, R5 ;  /* 0x0000000600057224 */ /* 0x000fe400078e0205 */
[----:B------:R-:W-:Y:S01]  /*0b40*/  IMAD.MOV.U32 R6, RZ, RZ, RZ ;  /* 0x000000ffff067224 */ /* 0x000fe200078e00ff */
[----:B------:R-:W-:Y:S02]  /*0b50*/  ISETP.GE.AND P5, PT, R4, RZ, PT ;  /* 0x000000ff0400720c */ /* 0x000fe40003fa6270 */
[----:B------:R-:W-:Y:S01]  /*0b60*/  ISETP.GT.U32.AND P0, PT, R0, R5, PT ;  /* 0x000000050000720c */ /* 0x000fe20003f04070 */
[----:B------:R-:W-:Y:S01]  /*0b70*/  IMAD.HI.U32 R15, R7, R15, R6 ;  /* 0x0000000f070f7227 */ /* 0x000fe200078e0006 */
[----:B------:R-:W-:-:S02]  /*0b80*/  IABS R7, R4 ;  /* 0x0000000400077213 */ /* 0x000fc40000000000 */
[----:B------:R-:W-:-:S03]  /*0b90*/  IABS R4, R9 ;  /* 0x0000000900047213 */ /* 0x000fc60000000000 */
[----:B------:R-:W-:-:S04]  /*0ba0*/  IMAD.HI.U32 R6, R15, R21, RZ ;  /* 0x000000150f067227 */ /* 0x000fc800078e00ff */
[----:B------:R-:W-:Y:S02]  /*0bb0*/  IMAD.MOV R6, RZ, RZ, -R6 ;  /* 0x000000ffff067224 */ /* 0x000fe400078e0a06 */
[----:B------:R-:W-:Y:S02]  /*0bc0*/  @!P0 IMAD.IADD R5, R5, 0x1, -R0 ;  /* 0x0000000105058824 */ /* 0x000fe400078e0a00 */
[----:B------:R-:W-:Y:S02]  /*0bd0*/  IMAD R21, R14, R6, R21 ;  /* 0x000000060e157224 */ /* 0x000fe400078e0215 */
[----:B------:R-:W-:Y:S01]  /*0be0*/  VIADD R6, R28, 0x7e ;  /* 0x0000007e1c067836 */ /* 0x000fe20000000000 */
[----:B------:R-:W-:Y:S01]  /*0bf0*/  ISETP.GT.U32.AND P0, PT, R0, R5, PT ;  /* 0x000000050000720c */ /* 0x000fe20003f04070 */
[C---:B------:R-:W-:Y:S01]  /*0c00*/  IMAD.HI.U32 R10, R15.reuse, R7, RZ ;  /* 0x000000070f0a7227 */ /* 0x040fe200078e00ff */
[----:B------:R-:W-:Y:S02]  /*0c10*/  ISETP.GT.U32.AND P1, PT, R14, R21, PT ;  /* 0x000000150e00720c */ /* 0x000fe40003f24070 */
[----:B------:R-:W-:Y:S01]  /*0c20*/  IABS R8, R6 ;  /* 0x0000000600087213 */ /* 0x000fe20000000000 */
[----:B------:R-:W-:Y:S01]  /*0c30*/  IMAD.MOV R10, RZ, RZ, -R10 ;  /* 0x000000ffff0a7224 */ /* 0x000fe200078e0a0a */
[----:B------:R-:W-:Y:S01]  /*0c40*/  ISETP.GE.AND P4, PT, R6, RZ, PT ;  /* 0x000000ff0600720c */ /* 0x000fe20003f86270 */
[----:B------:R-:W-:-:S04]  /*0c50*/  IMAD.HI.U32 R11, R15, R4, RZ ;  /* 0x000000040f0b7227 */ /* 0x000fc800078e00ff */
[----:B------:R-:W-:Y:S02]  /*0c60*/  IMAD R7, R14, R10, R7 ;  /* 0x0000000a0e077224 */ /* 0x000fe400078e0207 */
[----:B------:R-:W-:Y:S01]  /*0c70*/  @!P0 IMAD.IADD R5, R5, 0x1, -R0 ;  /* 0x0000000105058824 */ /* 0x000fe200078e0a00 */
[----:B------:R-:W-:Y:S01]  /*0c80*/  ISETP.NE.AND P0, PT, R2, RZ, PT ;  /* 0x000000ff0200720c */ /* 0x000fe20003f05270 */
[----:B------:R-:W-:Y:S01]  /*0c90*/  IMAD.HI.U32 R10, R15, R8, RZ ;  /* 0x000000080f0a7227 */ /* 0x000fe200078e00ff */
[----:B------:R-:W-:Y:S02]  /*0ca0*/  ISETP.GT.U32.AND P2, PT, R14, R7, PT ;  /* 0x000000070e00720c */ /* 0x000fe40003f44070 */
[----:B------:R-:W-:Y:S01]  /*0cb0*/  MOV R0, R5 ;  /* 0x0000000500007202 */ /* 0x000fe20000000f00 */
[----:B------:R-:W-:Y:S02]  /*0cc0*/  IMAD.MOV R10, RZ, RZ, -R10 ;  /* 0x000000ffff0a7224 */ /* 0x000fe400078e0a0a */
[----:B------:R-:W-:-:S02]  /*0cd0*/  IMAD.MOV R11, RZ, RZ, -R11 ;  /* 0x000000ffff0b7224 */ /* 0x000fc400078e0a0b */
[----:B------:R-:W-:Y:S02]  /*0ce0*/  IMAD R5, R14, R10, R8 ;  /* 0x0000000a0e057224 */ /* 0x000fe400078e0208 */
[----:B------:R-:W-:Y:S01]  /*0cf0*/  @!P3 IMAD.MOV R0, RZ, RZ, -R0 ;  /* 0x000000ffff00b224 */ /* 0x000fe200078e0a00 */
[----:B------:R-:W-:Y:S01]  /*0d00*/  ISETP.GE.AND P3, PT, R28, RZ, PT ;  /* 0x000000ff1c00720c */ /* 0x000fe20003f66270 */
[----:B------:R-:W-:Y:S01]  /*0d10*/  @!P1 IMAD.IADD R21, R21, 0x1, -R14 ;  /* 0x0000000115159824 */ /* 0x000fe200078e0a0e */
[----:B------:R-:W-:Y:S01]  /*0d20*/  @!P0 LOP3.LUT R0, RZ, R2, RZ, 0x33, !PT ;  /* 0x00000002ff008212 */ /* 0x000fe200078e33ff */
[C---:B------:R-:W-:Y:S01]  /*0d30*/  IMAD R4, R14.reuse, R11, R4 ;  /* 0x0000000b0e047224 */ /* 0x040fe200078e0204 */
[----:B------:R-:W-:Y:S01]  /*0d40*/  ISETP.GT.U32.AND P0, PT, R14, R5, PT ;  /* 0x000000050e00720c */ /* 0x000fe20003f04070 */
[----:B------:R-:W-:Y:S01]  /*0d50*/  VIADD R6, R28, 0x7c ;  /* 0x0000007c1c067836 */ /* 0x000fe20000000000 */
[C---:B------:R-:W-:Y:S01]  /*0d60*/  ISETP.GT.U32.AND P1, PT, R14.reuse, R21, PT ;  /* 0x000000150e00720c */ /* 0x040fe20003f24070 */
[----:B------:R-:W-:Y:S01]  /*0d70*/  @!P2 IMAD.IADD R7, R7, 0x1, -R14 ;  /* 0x000000010707a824 */ /* 0x000fe200078e0a0e */
[----:B------:R-:W-:Y:S01]  /*0d80*/  ISETP.GT.U32.AND P6, PT, R14, R4, PT ;  /* 0x000000040e00720c */ /* 0x000fe20003fc4070 */
[----:B------:R-:W-:Y:S01]  /*0d90*/  VIADD R2, R28, 0x7b ;  /* 0x0000007b1c027836 */ /* 0x000fe20000000000 */
[----:B------:R-:W-:Y:S01]  /*0da0*/  IABS R8, R6 ;  /* 0x0000000600087213 */ /* 0x000fe20000000000 */
[----:B------:R1:W-:Y:S01]  /*0db0*/  STL [R1+0x788], R0 ;  /* 0x0007880001007387 */ /* 0x0003e20000100800 */
[----:B------:R-:W-:-:S02]  /*0dc0*/  ISETP.GT.U32.AND P2, PT, R14, R7, PT ;  /* 0x000000070e00720c */ /* 0x000fc40003f44070 */
[----:B------:R-:W-:Y:S01]  /*0dd0*/  IABS R10, R2 ;  /* 0x00000002000a7213 */ /* 0x000fe20000000000 */
[----:B------:R-:W-:Y:S02]  /*0de0*/  IMAD.MOV.U32 R11, RZ, RZ, R8 ;  /* 0x000000ffff0b7224 */ /* 0x000fe400078e0008 */
[----:B------:R-:W-:Y:S01]  /*0df0*/  VIADD R8, R28, 0x7a ;  /* 0x0000007a1c087836 */ /* 0x000fe20000000000 */
[----:B------:R-:W-:Y:S01]  /*0e00*/  @!P0 IADD3 R5, R5, -R14, RZ ;  /* 0x8000000e05058210 */ /* 0x000fe20007ffe0ff */
[--C-:B------:R-:W-:Y:S01]  /*0e10*/  @!P1 IMAD.IADD R21, R21, 0x1, -R14.reuse ;  /* 0x0000000115159824 */ /* 0x100fe200078e0a0e */
[----:B------:R-:W-:Y:S01]  /*0e20*/  ISETP.GE.AND P1, PT, R9, RZ, PT ;  /* 0x000000ff0900720c */ /* 0x000fe20003f26270 */
[----:B------:R-:W-:Y:S01]  /*0e30*/  @!P6 IMAD.IADD R4, R4, 0x1, -R14 ;  /* 0x000000010404e824 */ /* 0x000fe200078e0a0e */
[----:B------:R-:W-:Y:S01]  /*0e40*/  ISETP.GT.U32.AND P0, PT, R14, R5, PT ;  /* 0x000000050e00720c */ /* 0x000fe20003f04070 */
[----:B------:R-:W-:Y:S01]  /*0e50*/  IMAD.HI.U32 R13, R15, R11, RZ ;  /* 0x0000000b0f0d7227 */ /* 0x000fe200078e00ff */
[----:B------:R-:W-:-:S02]  /*0e60*/  IABS R12, R8 ;  /* 0x00000008000c7213 */ /* 0x000fc40000000000 */
[----:B------:R-:W-:Y:S01]  /*0e70*/  ISETP.GE.AND P6, PT, R6, RZ, PT ;  /* 0x000000ff0600720c */ /* 0x000fe20003fc6270 */
[----:B------:R-:W-:Y:S01]  /*0e80*/  @!P3 IMAD.MOV R21, RZ, RZ, -R21 ;  /* 0x000000ffff15b224 */ /* 0x000fe200078e0a15 */
[----:B------:R-:W-:Y:S01]  /*0e90*/  ISETP.GT.U32.AND P3, PT, R14, R4, PT ;  /* 0x000000040e00720c */ /* 0x000fe20003f64070 */
[----:B------:R-:W-:Y:S02]  /*0ea0*/  IMAD.MOV R13, RZ, RZ, -R13 ;  /* 0x000000ffff0d7224 */ /* 0x000fe400078e0a0d */
[----:B------:R-:W-:Y:S01]  /*0eb0*/  IMAD.MOV.U32 R9, RZ, RZ, R12 ;  /* 0x000000ffff097224 */ /* 0x000fe200078e000c */
[----:B------:R-:W-:Y:S01]  /*0ec0*/  STL [R1+0x824], R21 ;  /* 0x0008241501007387 */ /* 0x000fe20000100800 */
[----:B------:R-:W-:-:S04]  /*0ed0*/  IMAD.HI.U32 R12, R15, R10, RZ ;  /* 0x0000000a0f0c7227 */ /* 0x000fc800078e00ff */
[----:B------:R-:W-:Y:S02]  /*0ee0*/  IMAD R11, R14, R13, R11 ;  /* 0x0000000d0e0b7224 */ /* 0x000fe400078e020b */
[----:B------:R-:W-:Y:S02]  /*0ef0*/  IMAD.MOV R12, RZ, RZ, -R12 ;  /* 0x000000ffff0c7224 */ /* 0x000fe400078e0a0c */
[--C-:B------:R-:W-:Y:S01]  /*0f00*/  @!P0 IMAD.IADD R5, R5, 0x1, -R14.reuse ;  /* 0x0000000105058824 */ /* 0x100fe200078e0a0e */
[----:B------:R-:W-:Y:S01]  /*0f10*/  ISETP.GE.AND P0, PT, R8, RZ, PT ;  /* 0x000000ff0800720c */ /* 0x000fe20003f06270 */
[----:B------:R-:W-:Y:S01]  /*0f20*/  @!P2 IMAD.IADD R7, R7, 0x1, -R14 ;  /* 0x000000010707a824 */ /* 0x000fe200078e0a0e */
[C---:B------:R-:W-:Y:S01]  /*0f30*/  ISETP.GT.U32.AND P2, PT, R14.reuse, R11, PT ;  /* 0x0000000b0e00720c */ /* 0x040fe20003f44070 */
[----:B------:R-:W-:Y:S02]  /*0f40*/  IMAD R8, R14, R12, R10 ;  /* 0x0000000c0e087224 */ /* 0x000fe400078e020a */
[----:B------:R-:W-:-:S02]  /*0f50*/  @!P3 IMAD.IADD R4, R4, 0x1, -R14 ;  /* 0x000000010404b824 */ /* 0x000fc400078e0a0e */
[----:B0-----:R-:W-:Y:S01]  /*0f60*/  IMAD.MOV.U32 R3, RZ, RZ, R7 ;  /* 0x000000ffff037224 */ /* 0x001fe200078e0007 */
[----:B------:R-:W-:Y:S01]  /*0f70*/  ISETP.GT.U32.AND P3, PT, R14, R8, PT ;  /* 0x000000080e00720c */ /* 0x000fe20003f64070 */
[----:B------:R-:W-:-:S04]  /*0f80*/  IMAD.HI.U32 R13, R15, R9, RZ ;  /* 0x000000090f0d7227 */ /* 0x000fc800078e00ff */
[----:B------:R-:W-:Y:S01]  /*0f90*/  @!P5 IMAD.MOV R3, RZ, RZ, -R3 ;  /* 0x000000ffff03d224 */ /* 0x000fe200078e0a03 */
[----:B------:R-:W-:Y:S01]  /*0fa0*/  ISETP.GE.AND P5, PT, R2, RZ, PT ;  /* 0x000000ff0200720c */ /* 0x000fe20003fa6270 */
[----:B------:R-:W-:Y:S01]  /*0fb0*/  VIADD R2, R28, 0x79 ;  /* 0x000000791c027836 */ /* 0x000fe20000000000 */
[----:B------:R-:W-:Y:S01]  /*0fc0*/  @!P2 IADD3 R11, R11, -R14, RZ ;  /* 0x8000000e0b0ba210 */ /* 0x000fe20007ffe0ff */
[----:B------:R-:W-:Y:S01]  /*0fd0*/  IMAD.MOV R13, RZ, RZ, -R13 ;  /* 0x000000ffff0d7224 */ /* 0x000fe200078e0a0d */
[----:B------:R0:W-:Y:S01]  /*0fe0*/  STL [R1+0x54], R3 ;  /* 0x0000540301007387 */ /* 0x0001e20000100800 */
[----:B-1----:R-:W-:Y:S01]  /*0ff0*/  IMAD.MOV.U32 R0, RZ, RZ, R4 ;  /* 0x000000ffff007224 */ /* 0x002fe200078e0004 */
[C---:B------:R-:W-:Y:S01]  /*1000*/  ISETP.GT.U32.AND P2, PT, R14.reuse, R11, PT ;  /* 0x0000000b0e00720c */ /* 0x040fe20003f44070 */
[----:B------:R-:W-:Y:S01]  /*1010*/  IMAD R9, R14, R13, R9 ;  /* 0x0000000d0e097224 */ /* 0x000fe200078e0209 */
[----:B------:R-:W-:Y:S01]  /*1020*/  IABS R7, R2 ;  /* 0x0000000200077213 */ /* 0x000fe20000000000 */
[----:B------:R-:W-:Y:S01]  /*1030*/  VIADD R4, R28, 0x77 ;  /* 0x000000771c047836 */ /* 0x000fe20000000000 */
[----:B------:R-:W-:Y:S01]  /*1040*/  @!P3 IADD3 R8, R8, -R14, RZ ;  /* 0x8000000e0808b210 */ /* 0x000fe20007ffe0ff */
[----:B------:R-:W-:Y:S01]  /*1050*/  @!P1 IMAD.MOV R0, RZ, RZ, -R0 ;  /* 0x000000ffff009224 */ /* 0x000fe200078e0a00 */
[----:B------:R-:W-:Y:S01]  /*1060*/  IABS R13, R20 ;  /* 0x00000014000d7213 */ /* 0x000fe20000000000 */
[----:B------:R-:W-:Y:S01]  /*1070*/  IMAD.HI.U32 R6, R15, R7, RZ ;  /* 0x000000070f067227 */ /* 0x000fe200078e00ff */
[----:B------:R-:W-:-:S02]  /*1080*/  ISETP.GT.U32.AND P3, PT, R14, R8, PT ;  /* 0x000000080e00720c */ /* 0x000fc40003f64070 */
[----:B------:R-:W-:Y:S01]  /*1090*/  IABS R10, R4 ;  /* 0x00000004000a7213 */ /* 0x000fe20000000000 */
[----:B0-----:R-:W-:Y:S02]  /*10a0*/  IMAD.MOV.U32 R3, RZ, RZ, R5 ;  /* 0x000000ffff037224 */ /* 0x001fe400078e0005 */
[----:B------:R-:W-:Y:S02]  /*10b0*/  VIADD R5, R28, 0x78 ;  /* 0x000000781c057836 */ /* 0x000fe40000000000 */
[----:B------:R-:W-:Y:S02]  /*10c0*/  IMAD.MOV R6, RZ, RZ, -R6 ;  /* 0x000000ffff067224 */ /* 0x000fe400078e0a06 */
[----:B------:R-:W-:Y:S01]  /*10d0*/  @!P2 IMAD.IADD R11, R11, 0x1, -R14 ;  /* 0x000000010b0ba824 */ /* 0x000fe200078e0a0e */
[----:B------:R-:W-:Y:S01]  /*10e0*/  IABS R22, R5 ;  /* 0x0000000500167213 */ /* 0x000fe20000000000 */
[----:B------:R-:W-:Y:S01]  /*10f0*/  @!P4 IMAD.MOV R3, RZ, RZ, -R3 ;  /* 0x000000ffff03c224 */ /* 0x000fe200078e0a03 */
[C---:B------:R-:W-:Y:S01]  /*1100*/  ISETP.GT.U32.AND P2, PT, R14.reuse, R9, PT ;  /* 0x000000090e00720c */ /* 0x040fe20003f44070 */
[----:B------:R-:W-:Y:S01]  /*1110*/  IMAD R7, R14, R6, R7 ;  /* 0x000000060e077224 */ /* 0x000fe200078e0207 */
[----:B------:R-:W-:Y:S01]  /*1120*/  ISETP.GE.AND P4, PT, R2, RZ, PT ;  /* 0x000000ff0200720c */ /* 0x000fe20003f86270 */
[----:B------:R-:W-:Y:S01]  /*1130*/  IMAD.HI.U32 R2, R15, R22, RZ ;  /* 0x000000160f027227 */ /* 0x000fe200078e00ff */
[----:B------:R0:W-:Y:S01]  /*1140*/  STL [R1+0x50], R3 ;  /* 0x0000500301007387 */ /* 0x0001e20000100800 */
[----:B------:R-:W-:-:S02]  /*1150*/  ISETP.GE.AND P1, PT, R5, RZ, PT ;  /* 0x000000ff0500720c */ /* 0x000fc40003f26270 */
[----:B------:R-:W-:Y:S01]  /*1160*/  @!P3 IMAD.IADD R8, R8, 0x1, -R14 ;  /* 0x000000010808b824 */ /* 0x000fe200078e0a0e */
[----:B------:R-:W-:Y:S01]  /*1170*/  ISETP.GT.U32.AND P3, PT, R14, R7, PT ;  /* 0x000000070e00720c */ /* 0x000fe20003f64070 */
[----:B------:R-:W-:Y:S01]  /*1180*/  IMAD.MOV R2, RZ, RZ, -R2 ;  /* 0x000000ffff027224 */ /* 0x000fe200078e0a02 */
[----:B------:R1:W-:Y:S01]  /*1190*/  STL [R1+0x48], R0 ;  /* 0x0000480001007387 */ /* 0x0003e20000100800 */
[----:B------:R-:W-:Y:S02]  /*11a0*/  VIADD R5, R28, 0x76 ;  /* 0x000000761c057836 */ /* 0x000fe40000000000 */
[----:B------:R-:W-:Y:S02]  /*11b0*/  IMAD R22, R14, R2, R22 ;  /* 0x000000020e167224 */ /* 0x000fe400078e0216 */
[----:B0-----:R-:W-:Y:S01]  /*11c0*/  IMAD.MOV.U32 R3, RZ, RZ, R11 ;  /* 0x000000ffff037224 */ /* 0x001fe200078e000b */
[----:B------:R-:W-:Y:S01]  /*11d0*/  IABS R16, R5 ;  /* 0x0000000500107213 */ /* 0x000fe20000000000 */
[----:B------:R-:W-:-:S02]  /*11e0*/  @!P2 IMAD.IADD R9, R9, 0x1, -R14 ;  /* 0x000000010909a824 */ /* 0x000fc400078e0a0e */
[----:B------:R-:W-:Y:S01]  /*11f0*/  IMAD.HI.U32 R6, R15, R10, RZ ;  /* 0x0000000a0f067227 */ /* 0x000fe200078e00ff */
[----:B------:R-:W-:Y:S02]  /*1200*/  @!P6 IADD3 R3, -R3, RZ, RZ ;  /* 0x000000ff0303e210 */ /* 0x000fe40007ffe1ff */
[C---:B------:R-:W-:Y:S01]  /*1210*/  ISETP.GT.U32.AND P6, PT, R14.reuse, R22, PT ;  /* 0x000000160e00720c */ /* 0x040fe20003fc4070 */
[----:B------:R-:W-:Y:S01]  /*1220*/  @!P3 IMAD.IADD R7, R7, 0x1, -R14 ;  /* 0x000000010707b824 */ /* 0x000fe200078e0a0e */
[C---:B------:R-:W-:Y:S01]  /*1230*/  ISETP.GT.U32.AND P2, PT, R14.reuse, R9, PT ;  /* 0x000000090e00720c */ /* 0x040fe20003f44070 */
[----:B------:R-:W-:Y:S01]  /*1240*/  IMAD.MOV R6, RZ, RZ, -R6 ;  /* 0x000000ffff067224 */ /* 0x000fe200078e0a06 */
[----:B------:R-:W-:Y:S01]  /*1250*/  STL [R1+0x1d8], R3 ;  /* 0x0001d80301007387 */ /* 0x000fe20000100800 */
[----:B------:R-:W-:Y:S01]  /*1260*/  IMAD.HI.U32 R2, R15, R16, RZ ;  /* 0x000000100f027227 */ /* 0x000fe200078e00ff */
[----:B------:R-:W-:-:S03]  /*1270*/  ISETP.GT.U32.AND P3, PT, R14, R7, PT ;  /* 0x000000070e00720c */ /* 0x000fc60003f64070 */
[----:B------:R-:W-:Y:S01]  /*1280*/  IMAD R10, R14, R6, R10 ;  /* 0x000000060e0a7224 */ /* 0x000fe200078e020a */
[----:B------:R-:W-:Y:S01]  /*1290*/  IABS R6, R18 ;  /* 0x0000001200067213 */ /* 0x000fe20000000000 */
[----:B-1----:R-:W-:Y:S02]  /*12a0*/  IMAD.MOV.U32 R0, RZ, RZ, R8 ;  /* 0x000000ffff007224 */ /* 0x002fe400078e0008 */
[--C-:B------:R-:W-:Y:S02]  /*12b0*/  @!P6 IMAD.IADD R22, R22, 0x1, -R14.reuse ;  /* 0x000000011616e824 */ /* 0x100fe400078e0a0e */
[----:B------:R-:W-:Y:S01]  /*12c0*/  @!P2 IMAD.IADD R9, R9, 0x1, -R14 ;  /* 0x000000010909a824 */ /* 0x000fe200078e0a0e */
[----:B------:R-:W-:Y:S01]  /*12d0*/  ISETP.GE.AND P2, PT, R5, RZ, PT ;  /* 0x000000ff0500720c */ /* 0x000fe20003f46270 */
[----:B------:R-:W-:Y:S01]  /*12e0*/  IMAD.MOV R2, RZ, RZ, -R2 ;  /* 0x000000ffff027224 */ /* 0x000fe200078e0a02 */
[----:B------:R-:W-:Y:S01]  /*12f0*/  IABS R5, R19 ;  /* 0x0000001300057213 */ /* 0x000fe20000000000 */
[----:B------:R-:W-:Y:S01]  /*1300*/  @!P5 IMAD.MOV R0, RZ, RZ, -R0 ;  /* 0x000000ffff00d224 */ /* 0x000fe200078e0a00 */
[C---:B------:R-:W-:Y:S01]  /*1310*/  ISETP.GT.U32.AND P6, PT, R14.reuse, R22, PT ;  /* 0x000000160e00720c */ /* 0x040fe20003fc4070 */
[C---:B------:R-:W-:Y:S01]  /*1320*/  IMAD R16, R14.reuse, R2, R16 ;  /* 0x000000020e107224 */ /* 0x040fe200078e0210 */
[----:B------:R-:W-:Y:S01]  /*1330*/  @!P3 IADD3 R7, R7, -R14, RZ ;  /* 0x8000000e0707b210 */ /* 0x000fe20007ffe0ff */
[----:B------:R-:W-:Y:S01]  /*1340*/  IMAD.HI.U32 R8, R15, R5, RZ ;  /* 0x000000050f087227 */ /* 0x000fe200078e00ff */
[----:B------:R-:W-:Y:S01]  /*1350*/  ISETP.GT.U32.AND P3, PT, R14, R10, PT ;  /* 0x0000000a0e00720c */ /* 0x000fe20003f64070 */
[----:B------:R0:W-:Y:S01]  /*1360*/  STL [R1+0x1dc], R0 ;  /* 0x0001dc0001007387 */ /* 0x0001e20000100800 */
[----:B------:R-:W-:Y:S01]  /*1370*/  ISETP.GE.AND P5, PT, R4, RZ, PT ;  /* 0x000000ff0400720c */ /* 0x000fe20003fa6270 */
[----:B------:R-:W-:-:S02]  /*1380*/  IMAD.MOV R8, RZ, RZ, -R8 ;  /* 0x000000ffff087224 */ /* 0x000fc400078e0a08 */
[----:B------:R-:W-:-:S04]  /*1390*/  IMAD.HI.U32 R24, R15, R13, RZ ;  /* 0x0000000d0f187227 */ /* 0x000fc800078e00ff */
[--C-:B------:R-:W-:Y:S01]  /*13a0*/  @!P6 IMAD.IADD R22, R22, 0x1, -R14.reuse ;  /* 0x000000011616e824 */ /* 0x100fe200078e0a0e */
[C---:B------:R-:W-:Y:S01]  /*13b0*/  ISETP.GT.U32.AND P6, PT, R14.reuse, R16, PT ;  /* 0x000000100e00720c */ /* 0x040fe20003fc4070 */
[----:B------:R-:W-:Y:S01]  /*13c0*/  IMAD R5, R14, R8, R5 ;  /* 0x000000080e057224 */ /* 0x000fe200078e0205 */
[----:B0-----:R-:W-:Y:S01]  /*13d0*/  MOV R0, R9 ;  /* 0x0000000900007202 */ /* 0x001fe20000000f00 */
[----:B------:R-:W-:Y:S02]  /*13e0*/  @!P3 IMAD.IADD R10, R10, 0x1, -R14 ;  /* 0x000000010a0ab824 */ /* 0x000fe400078e0a0e */
[----:B------:R-:W-:Y:S01]  /*13f0*/  IMAD.MOV R24, RZ, RZ, -R24 ;  /* 0x000000ffff187224 */ /* 0x000fe200078e0a18 */
[----:B------:R-:W-:Y:S01]  /*1400*/  ISETP.GT.U32.AND P3, PT, R14, R5, PT ;  /* 0x000000050e00720c */ /* 0x000fe20003f64070 */
[----:B------:R-:W-:Y:S02]  /*1410*/  VIADD R4, R28, 0x73 ;  /* 0x000000731c047836 */ /* 0x000fe40000000000 */
[----:B------:R-:W-:-:S02]  /*1420*/  IMAD R13, R14, R24, R13 ;  /* 0x000000180e0d7224 */ /* 0x000fc400078e020d */
[----:B------:R-:W-:Y:S01]  /*1430*/  @!P0 IMAD.MOV R0, RZ, RZ, -R0 ;  /* 0x000000ffff008224 */ /* 0x000fe200078e0a00 */
[----:B------:R-:W-:Y:S01]  /*1440*/  IABS R17, R4 ;  /* 0x0000000400117213 */ /* 0x000fe20000000000 */
[--C-:B------:R-:W-:Y:S01]  /*1450*/  @!P6 IMAD.IADD R16, R16, 0x1, -R14.reuse ;  /* 0x000000011010e824 */ /* 0x100fe200078e0a0e */
[----:B------:R-:W-:Y:S01]  /*1460*/  ISETP.GT.U32.AND P6, PT, R14, R13, PT ;  /* 0x0000000d0e00720c */ /* 0x000fe20003fc4070 */
[----:B------:R-:W-:Y:S01]  /*1470*/  VIADD R11, R28, 0x71 ;  /* 0x000000711c0b7836 */ /* 0x000fe20000000000 */
[----:B------:R0:W-:Y:S01]  /*1480*/  STL [R1+0x64], R0 ;  /* 0x0000640001007387 */ /* 0x0001e20000100800 */
[----:B------:R-:W-:Y:S01]  /*1490*/  IMAD.HI.U32 R23, R15, R17, RZ ;  /* 0x000000110f177227 */ /* 0x000fe200078e00ff */
[C---:B------:R-:W-:Y:S02]  /*14a0*/  ISETP.GT.U32.AND P0, PT, R14.reuse, R16, PT ;  /* 0x000000100e00720c */ /* 0x040fe40003f04070 */
[----:B------:R-:W-:Y:S01]  /*14b0*/  IABS R2, R11 ;  /* 0x0000000b00027213 */ /* 0x000fe20000000000 */
[----:B------:R-:W-:Y:S01]  /*14c0*/  @!P3 IMAD.IADD R5, R5, 0x1, -R14 ;  /* 0x000000010505b824 */ /* 0x000fe200078e0a0e */
[----:B------:R-:W-:Y:S01]  /*14d0*/  ISETP.GT.U32.AND P3, PT, R14, R10, PT ;  /* 0x0000000a0e00720c */ /* 0x000fe20003f64070 */
[----:B------:R-:W-:-:S04]  /*14e0*/  IMAD.HI.U32 R8, R15, R6, RZ ;  /* 0x000000060f087227 */ /* 0x000fc800078e00ff */
[----:B0-----:R-:W-:Y:S02]  /*14f0*/  IMAD.MOV.U32 R0, RZ, RZ, R7 ;  /* 0x000000ffff007224 */ /* 0x001fe400078e0007 */
[----:B------:R-:W-:Y:S02]  /*1500*/  IMAD.MOV R23, RZ, RZ, -R23 ;  /* 0x000000ffff177224 */ /* 0x000fe400078e0a17 */
[----:B------:R-:W-:Y:S01]  /*1510*/  @!P4 IMAD.MOV R0, RZ, RZ, -R0 ;  /* 0x000000ffff00c224 */ /* 0x000fe200078e0a00 */
[----:B------:R-:W-:Y:S01]  /*1520*/  @!P0 IADD3 R16, R16, -R14, RZ ;  /* 0x8000000e10108210 */ /* 0x000fe20007ffe0ff */
[----:B------:R-:W-:Y:S01]  /*1530*/  IMAD.MOV R24, RZ, RZ, -R8 ;  /* 0x000000ffff187224 */ /* 0x000fe200078e0a08 */
[----:B------:R-:W-:Y:S01]  /*1540*/  ISETP.GE.AND P0, PT, R19, RZ, PT ;  /* 0x000000ff1300720c */ /* 0x000fe20003f06270 */
[C---:B------:R-:W-:Y:S01]  /*1550*/  IMAD R8, R14.reuse, R23, R17 ;  /* 0x000000170e087224 */ /* 0x040fe200078e0211 */
[----:B------:R0:W-:Y:S01]  /*1560*/  STL [R1+0x80], R0 ;  /* 0x0000800001007387 */ /* 0x0001e20000100800 */
[----:B------:R-:W-:-:S02]  /*1570*/  IMAD R6, R14, R24, R6 ;  /* 0x000000180e067224 */ /* 0x000fc400078e0206 */
[----:B------:R-:W-:Y:S01]  /*1580*/  @!P6 IMAD.IADD R13, R13, 0x1, -R14 ;  /* 0x000000010d0de824 */ /* 0x000fe200078e0a0e */
[----:B------:R-:W-:Y:S01]  /*1590*/  ISETP.GT.U32.AND P6, PT, R14, R5, PT ;  /* 0x000000050e00720c */ /* 0x000fe20003fc4070 */
[----:B------:R-:W-:-:S03]  /*15a0*/  IMAD.HI.U32 R12, R15, R2, RZ ;  /* 0x000000020f0c7227 */ /* 0x000fc600078e00ff */
[----:B------:R-:W-:Y:S01]  /*15b0*/  ISETP.GT.U32.AND P4, PT, R14, R13, PT ;  /* 0x0000000d0e00720c */ /* 0x000fe20003f84070 */
[----:B------:R-:W-:Y:S01]  /*15c0*/  @!P3 IMAD.IADD R10, R10, 0x1, -R14 ;  /* 0x000000010a0ab824 */ /* 0x000fe200078e0a0e */
[C---:B------:R-:W-:Y:S01]  /*15d0*/  ISETP.GT.U32.AND P3, PT, R14.reuse, R6, PT ;  /* 0x000000060e00720c */ /* 0x040fe20003f64070 */
[----:B0-----:R-:W-:Y:S02]  /*15e0*/  IMAD.MOV.U32 R0, RZ, RZ, R22 ;  /* 0x000000ffff007224 */ /* 0x001fe400078e0016 */
[----:B------:R-:W-:Y:S02]  /*15f0*/  IMAD.MOV R17, RZ, RZ, -R12 ;  /* 0x000000ffff117224 */ /* 0x000fe400078e0a0c */
[----:B------:R-:W-:Y:S01]  /*1600*/  @!P1 IMAD.MOV R0, RZ, RZ, -R0 ;  /* 0x000000ffff009224 */ /* 0x000fe200078e0a00 */
[C---:B------:R-:W-:Y:S01]  /*1610*/  ISETP.GT.U32.AND P1, PT, R14.reuse, R8, PT ;  /* 0x000000080e00720c */ /* 0x040fe20003f24070 */
[----:B------:R-:W-:Y:S02]  /*1620*/  IMAD R2, R14, R17, R2 ;  /* 0x000000110e027224 */ /* 0x000fe400078e0202 */
[C---:B------:R-:W-:Y:S01]  /*1630*/  VIADD R12, R28.reuse, 0x70 ;  /* 0x000000701c0c7836 */ /* 0x040fe20000000000 */
[----:B------:R0:W-:Y:S01]  /*1640*/  STL [R1+0x1d4], R0 ;  /* 0x0001d40001007387 */ /* 0x0001e20000100800 */
[----:B------:R-:W-:-:S02]  /*1650*/  VIADD R9, R28, 0x6f ;  /* 0x0000006f1c097836 */ /* 0x000fc40000000000 */
[----:B------:R-:W-:Y:S01]  /*1660*/  @!P6 IMAD.IADD R5, R5, 0x1, -R14 ;  /* 0x000000010505e824 */ /* 0x000fe200078e0a0e */
[----:B------:R-:W-:Y:S01]  /*1670*/  ISETP.GT.U32.AND P6, PT, R14, R2, PT ;  /* 0x000000020e00720c */ /* 0x000fe20003fc4070 */
[----:B------:R-:W-:Y:S01]  /*1680*/  IMAD.MOV.U32 R3, RZ, RZ, R10 ;  /* 0x000000ffff037224 */ /* 0x000fe200078e000a */
[----:B------:R-:W-:Y:S01]  /*1690*/  IABS R17, R12 ;  /* 0x0000000c00117213 */ /* 0x000fe20000000000 */
[--C-:B------:R-:W-:Y:S01]  /*16a0*/  @!P3 IMAD.IADD R6, R6, 0x1, -R14.reuse ;  /* 0x000000010606b824 */ /* 0x100fe200078e0a0e */
[----:B------:R-:W-:Y:S01]  /*16b0*/  IABS R7, R9 ;  /* 0x0000000900077213 */ /* 0x000fe20000000000 */
[----:B------:R-:W-:Y:S01]  /*16c0*/  @!P1 IMAD.IADD R8, R8, 0x1, -R14 ;  /* 0x0000000108089824 */ /* 0x000fe200078e0a0e */
[----:B------:R-:W-:Y:S01]  /*16d0*/  ISETP.GE.AND P1, PT, R4, RZ, PT ;  /* 0x000000ff0400720c */ /* 0x000fe20003f26270 */
[----:B0-----:R-:W-:Y:S01]  /*16e0*/  IMAD.MOV.U32 R0, RZ, RZ, R16 ;  /* 0x000000ffff007224 */ /* 0x001fe200078e0010 */
[----:B------:R-:W-:Y:S01]  /*16f0*/  ISETP.GE.AND P3, PT, R18, RZ, PT ;  /* 0x000000ff1200720c */ /* 0x000fe20003f66270 */
[----:B------:R-:W-:Y:S01]  /*1700*/  @!P4 IMAD.IADD R13, R13, 0x1, -R14 ;  /* 0x000000010d0dc824 */ /* 0x000fe200078e0a0e */
[----:B------:R-:W-:Y:S01]  /*1710*/  ISETP.GE.AND P4, PT, R20, RZ, PT ;  /* 0x000000ff1400720c */ /* 0x000fe20003f86270 */
[----:B------:R-:W-:Y:S01]  /*1720*/  @!P5 IMAD.MOV R3, RZ, RZ, -R3 ;  /* 0x000000ffff03d224 */ /* 0x000fe200078e0a03 */
[C---:B------:R-:W-:Y:S01]  /*1730*/  ISETP.GT.U32.AND P5, PT, R14.reuse, R8, PT ;  /* 0x000000080e00720c */ /* 0x040fe20003fa4070 */
[----:B------:R-:W-:Y:S01]  /*1740*/  @!P2 IMAD.MOV R0, RZ, RZ, -R0 ;  /* 0x000000ffff00a224 */ /* 0x000fe200078e0a00 */
[----:B------:R-:W-:Y:S01]  /*1750*/  ISETP.GT.U32.AND P2, PT, R14, R6, PT ;  /* 0x000000060e00720c */ /* 0x000fe20003f44070 */
[C---:B------:R-:W-:Y:S01]  /*1760*/  IMAD.HI.U32 R22, R15.reuse, R17, RZ ;  /* 0x000000110f167227 */ /* 0x040fe200078e00ff */
[----:B------:R-:W-:Y:S01]  /*1770*/  @!P6 IADD3 R2, R2, -R14, RZ ;  /* 0x8000000e0202e210 */ /* 0x000fe20007ffe0ff */
[----:B------:R0:W-:Y:S02]  /*1780*/  STL [R1+0x88], R3 ;  /* 0x0000880301007387 */ /* 0x0001e40000100800 */
[----:B------:R-:W-:Y:S01]  /*1790*/  IMAD.HI.U32 R19, R15, R7, RZ ;  /* 0x000000070f137227 */ /* 0x000fe200078e00ff */
[----:B------:R-:W-:Y:S01]  /*17a0*/  ISETP.GT.U32.AND P6, PT, R14, R2, PT ;  /* 0x000000020e00720c */ /* 0x000fe20003fc4070 */
[----:B------:R1:W-:Y:S02]  /*17b0*/  STL [R1+0x98], R0 ;  /* 0x0000980001007387 */ /* 0x0003e40000100800 */
[----:B------:R-:W-:-:S02]  /*17c0*/  IMAD.MOV R22, RZ, RZ, -R22 ;  /* 0x000000ffff167224 */ /* 0x000fc400078e0a16 */
[----:B------:R-:W-:Y:S02]  /*17d0*/  IMAD.MOV R19, RZ, RZ, -R19 ;  /* 0x000000ffff137224 */ /* 0x000fe400078e0a13 */
[----:B0-----:R-:W-:Y:S02]  /*17e0*/  IMAD.MOV.U32 R3, RZ, RZ, R5 ;  /* 0x000000ffff037224 */ /* 0x001fe400078e0005 */
[----:B------:R-:W-:Y:S02]  /*17f0*/  IMAD R4, R14, R22, R17 ;  /* 0x000000160e047224 */ /* 0x000fe400078e0211 */
[----:B-1----:R-:W-:Y:S01]  /*1800*/  IMAD.MOV.U32 R0, RZ, RZ, R13 ;  /* 0x000000ffff007224 */ /* 0x002fe200078e000d */
[----:B------:R-:W-:Y:S01]  /*1810*/  IADD3 R13, R28, 0x6c, RZ ;  /* 0x0000006c1c0d7810 */ /* 0x000fe20007ffe0ff */
[----:B------:R-:W-:Y:S01]  /*1820*/  IMAD R7, R14, R19, R7 ;  /* 0x000000130e077224 */ /* 0x000fe200078e0207 */
[----:B------:R-:W-:Y:S01]  /*1830*/  @!P6 IADD3 R2, R2, -R14, RZ ;  /* 0x8000000e0202e210 */ /* 0x000fe20007ffe0ff */
[----:B------:R-:W-:Y:S01]  /*1840*/  VIADD R10, R28, 0x6e ;  /* 0x0000006e1c0a7836 */ /* 0x000fe20000000000 */
[----:B------:R-:W-:Y:S01]  /*1850*/  ISETP.GE.AND P6, PT, R9, RZ, PT ;  /* 0x000000ff0900720c */ /* 0x000fe20003fc6270 */
[----:B------:R-:W-:Y:S01]  /*1860*/  @!P0 IMAD.MOV R3, RZ, RZ, -R3 ;  /* 0x000000ffff038224 */ /* 0x000fe200078e0a03 */
[----:B------:R-:W-:Y:S01]  /*1870*/  ISETP.GT.U32.AND P0, PT, R14, R4, PT ;  /* 0x000000040e00720c */ /* 0x000fe20003f04070 */
[----:B------:R-:W-:Y:S01]  /*1880*/  @!P4 IMAD.MOV R0, RZ, RZ, -R0 ;  /* 0x000000ffff00c224 */ /* 0x000fe200078e0a00 */
[----:B------:R-:W-:Y:S01]  /*1890*/  IABS R16, R10 ;  /* 0x0000000a00107213 */ /* 0x000fe20000000000 */
[--C-:B------:R-:W-:Y:S01]  /*18a0*/  @!P5 IMAD.IADD R8, R8, 0x1, -R14.reuse ;  /* 0x000000010808d824 */ /* 0x100fe200078e0a0e */
[----:B------:R-:W-:Y:S01]  /*18b0*/  ISETP.GT.U32.AND P5, PT, R14, R7, PT ;  /* 0x000000070e00720c */ /* 0x000fe20003fa4070 */
[----:B------:R-:W-:Y:S01]  /*18c0*/  @!P2 IMAD.IADD R6, R6, 0x1, -R14 ;  /* 0x000000010606a824 */ /* 0x000fe200078e0a0e */
[----:B------:R0:W-:Y:S01]  /*18d0*/  STL [R1+0xa0], R3 ;  /* 0x0000a00301007387 */ /* 0x0001e20000100800 */
[----:B------:R-:W-:Y:S01]  /*18e0*/  ISETP.GE.AND P4, PT, R11, RZ, PT ;  /* 0x000000ff0b00720c */ /* 0x000fe20003f86270 */
[----:B------:R-:W-:Y:S01]  /*18f0*/  VIADD R5, R28, 0x6d ;  /* 0x0000006d1c057836 */ /* 0x000fe20000000000 */
[----:B------:R-:W-:Y:S01]  /*1900*/  ISETP.GE.AND P2, PT, R12, RZ, PT ;  /* 0x000000ff0c00720c */ /* 0x000fe20003f46270 */
[----:B------:R1:W-:Y:S01]  /*1910*/  STL [R1+0xa4], R0 ;  /* 0x0000a40001007387 */ /* 0x0003e20000100800 */
[----:B------:R-:W-:-:S02]  /*1920*/  IMAD.HI.U32 R12, R15, R16, RZ ;  /* 0x000000100f0c7227 */ /* 0x000fc400078e00ff */
[----:B------:R-:W-:Y:S02]  /*1930*/  IABS R11, R5 ;  /* 0x00000005000b7213 */ /* 0x000fe40000000000 */
[----:B------:R-:W-:Y:S02]  /*1940*/  IMAD.MOV R12, RZ, RZ, -R12 ;  /* 0x000000ffff0c7224 */ /* 0x000fe400078e0a0c */
[----:B0-----:R-:W-:Y:S02]  /*1950*/  IMAD.MOV.U32 R3, RZ, RZ, R8 ;  /* 0x000000ffff037224 */ /* 0x001fe400078e0008 */
[----:B------:R-:W-:Y:S01]  /*1960*/  @!P0 IMAD.IADD R4, R4, 0x1, -R14 ;  /* 0x0000000104048824 */ /* 0x000fe200078e0a0e */
[----:B------:R-:W-:Y:S01]  /*1970*/  ISETP.GE.AND P0, PT, R10, RZ, PT ;  /* 0x000000ff0a00720c */ /* 0x000fe20003f06270 */
[----:B-1----:R-:W-:Y:S02]  /*1980*/  IMAD.MOV.U32 R0, RZ, RZ, R6 ;  /* 0x000000ffff007224 */ /* 0x002fe400078e0006 */
[----:B------:R-:W-:Y:S01]  /*1990*/  @!P1 IMAD.MOV R3, RZ, RZ, -R3 ;  /* 0x000000ffff039224 */ /* 0x000fe200078e0a03 */
[C---:B------:R-:W-:Y:S01]  /*19a0*/  ISETP.GT.U32.AND P1, PT, R14.reuse, R4, PT ;  /* 0x000000040e00720c */ /* 0x040fe20003f24070 */
[----:B------:R-:W-:Y:S01]  /*19b0*/  @!P3 IMAD.MOV R0, RZ, RZ, -R0 ;  /* 0x000000ffff00b224 */ /* 0x000fe200078e0a00 */
[----:B------:R-:W-:Y:S01]  /*19c0*/  ISETP.GE.AND P3, PT, R5, RZ, PT ;  /* 0x000000ff0500720c */ /* 0x000fe20003f66270 */
[----:B------:R-:W-:Y:S01]  /*19d0*/  @!P5 IMAD.IADD R7, R7, 0x1, -R14 ;  /* 0x000000010707d824 */ /* 0x000fe200078e0a0e */
[----:B------:R-:W-:Y:S01]  /*19e0*/  STL [R1+0xa8], R3 ;  /* 0x0000a80301007387 */ /* 0x000fe20000100800 */
[----:B------:R-:W-:-:S02]  /*19f0*/  IMAD R16, R14, R12, R16 ;  /* 0x0000000c0e107224 */ /* 0x000fc400078e0210 */
[----:B------:R-:W-:Y:S01]  /*1a00*/  IMAD.HI.U32 R9, R15, R11, RZ ;  /* 0x0000000b0f097227 */ /* 0x000fe200078e00ff */
[----:B------:R0:W-:Y:S01]  /*1a10*/  STL [R1+0xac], R0 ;  /* 0x0000ac0001007387 */ /* 0x0001e20000100800 */
[----:B------:R-:W-:Y:S02]  /*1a20*/  ISETP.GT.U32.AND P5, PT, R14, R7, PT ;  /* 0x000000070e00720c */ /* 0x000fe40003fa4070 */
[----:B------:R-:W-:Y:S02]  /*1a30*/  IMAD.MOV R9, RZ, RZ, -R9 ;  /* 0x000000ffff097224 */ /* 0x000fe400078e0a09 */
[----:B------:R-:W-:Y:S01]  /*1a40*/  @!P1 IMAD.IADD R4, R4, 0x1, -R14 ;  /* 0x0000000104049824 */ /* 0x000fe200078e0a0e */
[----:B------:R-:W-:Y:S01]  /*1a50*/  ISETP.GE.AND P1, PT, R13, RZ, PT ;  /* 0x000000ff0d00720c */ /* 0x000fe20003f26270 */
[----:B------:R-:W-:Y:S01]  /*1a60*/  IMAD R11, R14, R9, R11 ;  /* 0x000000090e0b7224 */ /* 0x000fe200078e020b */
[----:B------:R-:W-:Y:S01]  /*1a70*/  IABS R13, R13 ;  /* 0x0000000d000d7213 */ /* 0x000fe20000000000 */
[----:B------:R-:W-:-:S02]  /*1a80*/  VIADD R5, R28, 0x6a ;  /* 0x0000006a1c057836 */ /* 0x000fc40000000000 */
[----:B0-----:R-:W-:Y:S02]  /*1a90*/  IMAD.MOV.U32 R0, RZ, RZ, R2 ;  /* 0x000000ffff007224 */ /* 0x001fe400078e0002 */
[----:B------:R-:W-:Y:S01]  /*1aa0*/  IMAD.HI.U32 R6, R15, R13, RZ ;  /* 0x0000000d0f067227 */ /* 0x000fe200078e00ff */
[----:B------:R-:W-:-:S03]  /*1ab0*/  IABS R9, R5 ;  /* 0x0000000500097213 */ /* 0x000fc60000000000 */
[----:B------:R-:W-:Y:S01]  /*1ac0*/  @!P4 IMAD.MOV R0, RZ, RZ, -R0 ;  /* 0x000000ffff00c224 */ /* 0x000fe200078e0a00 */
[C---:B------:R-:W-:Y:S01]  /*1ad0*/  ISETP.GT.U32.AND P4, PT, R14.reuse, R16, PT ;  /* 0x000000100e00720c */ /* 0x040fe20003f84070 */
[----:B------:R-:W-:Y:S01]  /*1ae0*/  @!P5 IMAD.IADD R7, R7, 0x1, -R14 ;  /* 0x000000010707d824 */ /* 0x000fe200078e0a0e */
[----:B------:R-:W-:Y:S01]  /*1af0*/  ISETP.GT.U32.AND P5, PT, R14, R11, PT ;  /* 0x0000000b0e00720c */ /* 0x000fe20003fa4070 */
[C---:B------:R-:W-:Y:S01]  /*1b00*/  VIADD R2, R28.reuse, 0x6b ;  /* 0x0000006b1c027836 */ /* 0x040fe20000000000 */
[----:B------:R0:W-:Y:S01]  /*1b10*/  STL [R1+0x1b8], R0 ;  /* 0x0001b80001007387 */ /* 0x0001e20000100800 */
[----:B------:R-:W-:Y:S02]  /*1b20*/  IMAD.MOV R6, RZ, RZ, -R6 ;  /* 0x000000ffff067224 */ /* 0x000fe400078e0a06 */
[----:B------:R-:W-:Y:S01]  /*1b30*/  VIADD R8, R28, 0x68 ;  /* 0x000000681c087836 */ /* 0x000fe20000000000 */
[----:B------:R-:W-:Y:S01]  /*1b40*/  IABS R10, R2 ;  /* 0x00000002000a7213 */ /* 0x000fe20000000000 */
[----:B------:R-:W-:-:S02]  /*1b50*/  IMAD R13, R14, R6, R13 ;  /* 0x000000060e0d7224 */ /* 0x000fc400078e020d */
[----:B------:R-:W-:Y:S01]  /*1b60*/  VIADD R22, R28, 0x2e ;  /* 0x0000002e1c167836 */ /* 0x000fe20000000000 */
[----:B------:R-:W-:Y:S01]  /*1b70*/  IABS R17, R8 ;  /* 0x0000000800117213 */ /* 0x000fe20000000000 */
[----:B------:R-:W-:Y:S02]  /*1b80*/  @!P4 IMAD.IADD R16, R16, 0x1, -R14 ;  /* 0x000000011010c824 */ /* 0x000fe400078e0a0e */
[----:B0-----:R-:W-:Y:S02]  /*1b90*/  IMAD.MOV.U32 R0, RZ, RZ, R4 ;  /* 0x000000ffff007224 */ /* 0x001fe400078e0004 */
[----:B------:R-:W-:Y:S01]  /*1ba0*/  @!P5 IMAD.IADD R11, R11, 0x1, -R14 ;  /* 0x000000010b0bd824 */ /* 0x000fe200078e0a0e */
[----:B------:R-:W-:Y:S01]  /*1bb0*/  ISETP.GT.U32.AND P4, PT, R14, R16, PT ;  /* 0x000000100e00720c */ /* 0x000fe20003f84070 */
[----:B------:R-:W-:Y:S01]  /*1bc0*/  @!P2 IMAD.MOV R0, RZ, RZ, -R0 ;  /* 0x000000ffff00a224 */ /* 0x000fe200078e0a00 */
[----:B------:R-:W-:Y:S01]  /*1bd0*/  ISETP.GE.AND P2, PT, R2, RZ, PT ;  /* 0x000000ff0200720c */ /* 0x000fe20003f46270 */
[----:B------:R-:W-:Y:S01]  /*1be0*/  IMAD.HI.U32 R2, R15, R9, RZ ;  /* 0x000000090f027227 */ /* 0x000fe200078e00ff */
[----:B------:R-:W-:-:S02]  /*1bf0*/  ISETP.GT.U32.AND P5, PT, R14, R11, PT ;  /* 0x0000000b0e00720c */ /* 0x000fc40003fa4070 */
[----:B------:R0:W-:Y:S01]  /*1c00*/  STL [R1+0x1d0], R0 ;  /* 0x0001d00001007387 */ /* 0x0001e20000100800 */
[----:B------:R-:W-:-:S04]  /*1c10*/  IMAD.HI.U32 R4, R15, R10, RZ ;  /* 0x0000000a0f047227 */ /* 0x000fc800078e00ff */
[----:B------:R-:W-:Y:S02]  /*1c20*/  IMAD.MOV R4, RZ, RZ, -R4 ;  /* 0x000000ffff047224 */ /* 0x000fe400078e0a04 */
[----:B------:R-:W-:Y:S01]  /*1c30*/  @!P4 IMAD.IADD R16, R16, 0x1, -R14 ;  /* 0x000000011010c824 */ /* 0x000fe200078e0a0e */
[C---:B------:R-:W-:Y:S01]  /*1c40*/  ISETP.GT.U32.AND P4, PT, R14.reuse, R13, PT ;  /* 0x0000000d0e00720c */ /* 0x040fe20003f84070 */
[----:B------:R-:W-:Y:S01]  /*1c50*/  IMAD R10, R14, R4, R10 ;  /* 0x000000040e0a7224 */ /* 0x000fe200078e020a */
[----:B0-----:R-:W-:Y:S01]  /*1c60*/  MOV R0, R7 ;  /* 0x0000000700007202 */ /* 0x001fe20000000f00 */
[----:B------:R-:W-:Y:S01]  /*1c70*/  @!P5 IMAD.IADD R11, R11, 0x1, -R14 ;  /* 0x000000010b0bd824 */ /* 0x000fe200078e0a0e */
[C---:B------:R-:W-:Y:S01]  /*1c80*/  IADD3 R4, R28.reuse, 0x66, RZ ;  /* 0x000000661c047810 */ /* 0x040fe20007ffe0ff */
[----:B------:R-:W-:Y:S01]  /*1c90*/  VIADD R7, R28, 0x67 ;  /* 0x000000671c077836 */ /* 0x000fe20000000000 */
[----:B------:R-:W-:Y:S01]  /*1ca0*/  ISETP.GT.U32.AND P5, PT, R14, R10, PT ;  /* 0x0000000a0e00720c */ /* 0x000fe20003fa4070 */
[----:B------:R-:W-:Y:S01]  /*1cb0*/  @!P6 IMAD.MOV R0, RZ, RZ, -R0 ;  /* 0x000000ffff00e224 */ /* 0x000fe200078e0a00 */
[----:B------:R-:W-:Y:S01]  /*1cc0*/  ISETP.GE.AND P6, PT, R5, RZ, PT ;  /* 0x000000ff0500720c */ /* 0x000fe20003fc6270 */
[----:B------:R-:W-:Y:S01]  /*1cd0*/  IMAD.MOV R5, RZ, RZ, -R2 ;  /* 0x000000ffff057224 */ /* 0x000fe200078e0a02 */
[----:B------:R-:W-:Y:S01]  /*1ce0*/  IABS R12, R7 ;  /* 0x00000007000c7213 */ /* 0x000fe20000000000 */
[----:B------:R-:W-:Y:S01]  /*1cf0*/  VIADD R2, R28, 0x69 ;  /* 0x000000691c027836 */ /* 0x000fe20000000000 */
[----:B------:R0:W-:Y:S01]  /*1d00*/  STL [R1+0x1cc], R0 ;  /* 0x0001cc0001007387 */ /* 0x0001e20000100800 */
[----:B------:R-:W-:Y:S01]  /*1d10*/  IMAD R9, R14, R5, R9 ;  /* 0x000000050e097224 */ /* 0x000fe200078e0209 */
[----:B------:R-:W-:Y:S01]  /*1d20*/  IABS R6, R4 ;  /* 0x0000000400067213 */ /* 0x000fe20000000000 */
[----:B------:R-:W-:Y:S01]  /*1d30*/  @!P4 IMAD.IADD R13, R13, 0x1, -R14 ;  /* 0x000000010d0dc824 */ /* 0x000fe200078e0a0e */
[----:B------:R-:W-:Y:S01]  /*1d40*/  IABS R5, R2 ;  /* 0x0000000200057213 */ /* 0x000fe20000000000 */
[----:B------:R-:W-:-:S02]  /*1d50*/  VIADD R24, R28, 0xd ;  /* 0x0000000d1c187836 */ /* 0x000fc40000000000 */
[----:B------:R-:W-:Y:S01]  /*1d60*/  @!P5 IMAD.IADD R10, R10, 0x1, -R14 ;  /* 0x000000010a0ad824 */ /* 0x000fe200078e0a0e */
[----:B------:R-:W-:Y:S01]  /*1d70*/  ISETP.GT.U32.AND P4, PT, R14, R13, PT ;  /* 0x0000000d0e00720c */ /* 0x000fe20003f84070 */
[----:B------:R-:W-:Y:S02]  /*1d80*/  VIADD R21, R28, 0x7 ;  /* 0x000000071c157836 */ /* 0x000fe40000000000 */
[----:B0-----:R-:W-:Y:S01]  /*1d90*/  IMAD.MOV.U32 R0, RZ, RZ, R16 ;  /* 0x000000ffff007224 */ /* 0x001fe200078e0010 */
[C---:B------:R-:W-:Y:S01]  /*1da0*/  ISETP.GT.U32.AND P5, PT, R14.reuse, R10, PT ;  /* 0x0000000a0e00720c */ /* 0x040fe20003fa4070 */
[----:B------:R-:W-:Y:S02]  /*1db0*/  IMAD.MOV.U32 R16, RZ, RZ, R17 ;  /* 0x000000ffff107224 */ /* 0x000fe400078e0011 */
[----:B------:R-:W-:Y:S01]  /*1dc0*/  @!P0 IMAD.MOV R0, RZ, RZ, -R0 ;  /* 0x000000ffff008224 */ /* 0x000fe200078e0a00 */
[----:B------:R-:W-:Y:S01]  /*1dd0*/  ISETP.GT.U32.AND P0, PT, R14, R9, PT ;  /* 0x000000090e00720c */ /* 0x000fe20003f04070 */
[----:B------:R-:W-:-:S03]  /*1de0*/  IMAD.HI.U32 R17, R15, R5, RZ ;  /* 0x000000050f117227 */ /* 0x000fc600078e00ff */
[----:B------:R0:W-:Y:S01]  /*1df0*/  STL [R1+0x1c4], R0 ;  /* 0x0001c40001007387 */ /* 0x0001e20000100800 */
[----:B------:R-:W-:Y:S01]  /*1e00*/  IMAD.MOV R17, RZ, RZ, -R17 ;  /* 0x000000ffff117224 */ /* 0x000fe200078e0a11 */
[----:B------:R-:W-:-:S03]  /*1e10*/  @!P4 IADD3 R13, R13, -R14, RZ ;  /* 0x8000000e0d0dc210 */ /* 0x000fc60007ffe0ff */
[----:B------:R-:W-:Y:S01]  /*1e20*/  @!P5 IMAD.IADD R10, R10, 0x1, -R14 ;  /* 0x000000010a0ad824 */ /* 0x000fe200078e0a0e */
[----:B------:R-:W-:-:S03]  /*1e30*/  ISETP.GE.AND P5, PT, R8, RZ, PT ;  /* 0x000000ff0800720c */ /* 0x000fc60003fa6270 */
[----:B------:R-:W-:Y:S02]  /*1e40*/  @!P0 IMAD.IADD R9, R9, 0x1, -R14 ;  /* 0x0000000109098824 */ /* 0x000fe400078e0a0e */
[----:B0-----:R-:W-:Y:S02]  /*1e50*/  IMAD.MOV.U32 R0, RZ, RZ, R11 ;  /* 0x000000ffff007224 */ /* 0x001fe400078e000b */
[----:B------:R-:W-:Y:S01]  /*1e60*/  IMAD.MOV.U32 R11, RZ, RZ, R12 ;  /* 0x000000ffff0b7224 */ /* 0x000fe200078e000c */
[----:B------:R-:W-:Y:S01]  /*1e70*/  ISETP.GT.U32.AND P0, PT, R14, R9, PT ;  /* 0x000000090e00720c */ /* 0x000fe20003f04070 */
[----:B------:R-:W-:Y:S01]  /*1e80*/  @!P3 IMAD.MOV R0, RZ, RZ, -R0 ;  /* 0x000000ffff00b224 */ /* 0x000fe200078e0a00 */
[----:B------:R-:W-:Y:S01]  /*1e90*/  ISETP.GE.AND P3, PT, R2, RZ, PT ;  /* 0x000000ff0200720c */ /* 0x000fe20003f66270 */
[C---:B------:R-:W-:Y:S02]  /*1ea0*/  IMAD R2, R14.reuse, R17, R5 ;  /* 0x000000110e027224 */ /* 0x040fe400078e0205 */
[C---:B------:R-:W-:Y:S01]  /*1eb0*/  IMAD.HI.U32 R5, R15.reuse, R11, RZ ;  /* 0x0000000b0f057227 */ /* 0x040fe200078e00ff */
[----:B------:R0:W-:Y:S02]  /*1ec0*/  STL [R1+0x1ac], R0 ;  /* 0x0001ac0001007387 */ /* 0x0001e40000100800 */
[----:B------:R-:W-:Y:S01]  /*1ed0*/  ISETP.GT.U32.AND P4, PT, R14, R2, PT ;  /* 0x000000020e00720c */ /* 0x000fe20003f84070 */
[----:B------:R-:W-:-:S04]  /*1ee0*/  IMAD.HI.U32 R17, R15, R16, RZ ;  /* 0x000000100f117227 */ /* 0x000fc800078e00ff */
[----:B------:R-:W-:Y:S01]  /*1ef0*/  IMAD.HI.U32 R12, R15, R6, RZ ;  /* 0x000000060f0c7227 */ /* 0x000fe200078e00ff */
[----:B------:R-:W-:-:S03]  /*1f00*/  @!P0 IADD3 R9, R9, -R14, RZ ;  /* 0x8000000e09098210 */ /* 0x000fc60007ffe0ff */
[----:B0-----:R-:W-:Y:S02]  /*1f10*/  IMAD.MOV.U32 R0, RZ, RZ, R13 ;  /* 0x000000ffff007224 */ /* 0x001fe400078e000d */
[----:B------:R-:W-:Y:S02]  /*1f20*/  IMAD.MOV R5, RZ, RZ, -R5 ;  /* 0x000000ffff057224 */ /* 0x000fe400078e0a05 */
[----:B------:R-:W-:Y:S02]  /*1f30*/  @!P1 IMAD.MOV R0, RZ, RZ, -R0 ;  /* 0x000000ffff009224 */ /* 0x000fe400078e0a00 */
[----:B------:R-:W-:Y:S02]  /*1f40*/  IMAD.MOV R17, RZ, RZ, -R17 ;  /* 0x000000ffff117224 */ /* 0x000fe400078e0a11 */
[----:B------:R-:W-:Y:S01]  /*1f50*/  IMAD.MOV R12, RZ, RZ, -R12 ;  /* 0x000000ffff0c7224 */ /* 0x000fe200078e0a0c */
[----:B------:R0:W-:Y:S01]  /*1f60*/  STL [R1+0xb0], R0 ;  /* 0x0000b00001007387 */ /* 0x0001e20000100800 */
[----:B------:R-:W-:-:S02]  /*1f70*/  IMAD R11, R14, R5, R11 ;  /* 0x000000050e0b7224 */ /* 0x000fc400078e020b */
[----:B------:R-:W-:Y:S02]  /*1f80*/  VIADD R5, R28, 0x65 ;  /* 0x000000651c057836 */ /* 0x000fe40000000000 */
[C---:B------:R-:W-:Y:S01]  /*1f90*/  IMAD R8, R14.reuse, R17, R16 ;  /* 0x000000110e087224 */ /* 0x040fe200078e0210 */
[C---:B------:R-:W-:Y:S01]  /*1fa0*/  ISETP.GT.U32.AND P0, PT, R14.reuse, R11, PT ;  /* 0x0000000b0e00720c */ /* 0x040fe20003f04070 */
[----:B------:R-:W-:Y:S01]  /*1fb0*/  IMAD R6, R14, R12, R6 ;  /* 0x0000000c0e067224 */ /* 0x000fe200078e0206 */
[----:B------:R-:W-:Y:S01]  /*1fc0*/  IABS R12, R5 ;  /* 0x00000005000c7213 */ /* 0x000fe20000000000 */
[----:B------:R-:W-:Y:S01]  /*1fd0*/  @!P4 IMAD.IADD R2, R2, 0x1, -R14 ;  /* 0x000000010202c824 */ /* 0x000fe200078e0a0e */
[C---:B------:R-:W-:Y:S01]  /*1fe0*/  ISETP.GT.U32.AND P1, PT, R14.reuse, R8, PT ;  /* 0x000000080e00720c */ /* 0x040fe20003f24070 */
[----:B0-----:R-:W-:Y:S02]  /*1ff0*/  IMAD.MOV.U32 R0, RZ, RZ, R9 ;  /* 0x000000ffff007224 */ /* 0x001fe400078e0009 */
[----:B------:R-:W-:Y:S01]  /*2000*/  IMAD.MOV.U32 R3, RZ, RZ, R10 ;  /* 0x000000ffff037224 */ /* 0x000fe200078e000a */
[C---:B------:R-:W-:Y:S01]  /*2010*/  ISETP.GT.U32.AND P4, PT, R14.reuse, R2, PT ;  /* 0x000000020e00720c */ /* 0x040fe20003f84070 */
[----:B------:R-:W-:Y:S01]  /*2020*/  @!P6 IMAD.MOV R0, RZ, RZ, -R0 ;  /* 0x000000ffff00e224 */ /* 0x000fe200078e0a00 */
[----:B------:R-:W-:Y:S01]  /*2030*/  ISETP.GT.U32.AND P6, PT, R14, R6, PT ;  /* 0x000000060e00720c */ /* 0x000fe20003fc4070 */
[----:B------:R-:W-:-:S02]  /*2040*/  IMAD.MOV.U32 R10, RZ, RZ, R12 ;  /* 0x000000ffff0a7224 */ /* 0x000fc400078e000c */
[----:B------:R-:W-:Y:S01]  /*2050*/  @!P2 IMAD.MOV R3, RZ, RZ, -R3 ;  /* 0x000000ffff03a224 */ /* 0x000fe200078e0a03 */
[----:B------:R-:W-:Y:S01]  /*2060*/  ISETP.GE.AND P2, PT, R7, RZ, PT ;  /* 0x000000ff0700720c */ /* 0x000fe20003f46270 */
[----:B------:R-:W-:Y:S01]  /*2070*/  VIADD R9, R28, 0x64 ;  /* 0x000000641c097836 */ /* 0x000fe20000000000 */
[----:B------:R-:W-:Y:S01]  /*2080*/  @!P0 IADD3 R11, R11, -R14, RZ ;  /* 0x8000000e0b0b8210 */ /* 0x000fe20007ffe0ff */
[----:B------:R-:W-:Y:S01]  /*2090*/  IMAD.HI.U32 R7, R15, R10, RZ ;  /* 0x0000000a0f077227 */ /* 0x000fe200078e00ff */
[----:B------:R-:W-:Y:S02]  /*20a0*/  STL [R1+0xb8], R3 ;  /* 0x0000b80301007387 */ /* 0x000fe40000100800 */
[----:B------:R-:W-:Y:S01]  /*20b0*/  IABS R12, R9 ;  /* 0x00000009000c7213 */ /* 0x000fe20000000000 */
[----:B------:R-:W-:Y:S01]  /*20c0*/  IMAD.MOV R7, RZ, RZ, -R7 ;  /* 0x000000ffff077224 */ /* 0x000fe200078e0a07 */
[----:B------:R0:W-:Y:S01]  /*20d0*/  STL [R1+0xbc], R0 ;  /* 0x0000bc0001007387 */ /* 0x0001e20000100800 */
[--C-:B------:R-:W-:Y:S01]  /*20e0*/  @!P1 IMAD.IADD R8, R8, 0x1, -R14.reuse ;  /* 0x0000000108089824 */ /* 0x100fe200078e0a0e */
[----:B------:R-:W-:Y:S01]  /*20f0*/  ISETP.GE.AND P1, PT, R5, RZ, PT ;  /* 0x000000ff0500720c */ /* 0x000fe20003f26270 */
[--C-:B------:R-:W-:Y:S01]  /*2100*/  @!P6 IMAD.IADD R6, R6, 0x1, -R14.reuse ;  /* 0x000000010606e824 */ /* 0x100fe200078e0a0e */
[----:B------:R-:W-:Y:S01]  /*2110*/  ISETP.GT.U32.AND P6, PT, R14, R11, PT ;  /* 0x0000000b0e00720c */ /* 0x000fe20003fc4070 */
[----:B------:R-:W-:Y:S01]  /*2120*/  @!P4 IMAD.IADD R2, R2, 0x1, -R14 ;  /* 0x000000010202c824 */ /* 0x000fe200078e0a0e */
[C---:B------:R-:W-:Y:S01]  /*2130*/  ISETP.GT.U32.AND P0, PT, R14.reuse, R8, PT ;  /* 0x000000080e00720c */ /* 0x040fe20003f04070 */
[----:B------:R-:W-:Y:S01]  /*2140*/  IMAD R10, R14, R7, R10 ;  /* 0x000000070e0a7224 */ /* 0x000fe200078e020a */
[----:B------:R-:W-:Y:S01]  /*2150*/  ISETP.GE.AND P4, PT, R4, RZ, PT ;  /* 0x000000ff0400720c */ /* 0x000fe20003f86270 */
[----:B------:R-:W-:-:S04]  /*2160*/  IMAD.HI.U32 R7, R15, R12, RZ ;  /* 0x0000000c0f077227 */ /* 0x000fc800078e00ff */
[----:B0-----:R-:W-:Y:S02]  /*2170*/  IMAD.MOV.U32 R0, RZ, RZ, R2 ;  /* 0x000000ffff007224 */ /* 0x001fe400078e0002 */
[----:B------:R-:W-:Y:S02]  /*2180*/  IMAD.MOV R7, RZ, RZ, -R7 ;  /* 0x000000ffff077224 */ /* 0x000fe400078e0a07 */
[----:B------:R-:W-:Y:S01]  /*2190*/  @!P3 IMAD.MOV R0, RZ, RZ, -R0 ;  /* 0x000000ffff00b224 */ /* 0x000fe200078e0a00 */
[C---:B------:R-:W-:Y:S01]  /*21a0*/  ISETP.GT.U32.AND P3, PT, R14.reuse, R6, PT ;  /* 0x000000060e00720c */ /* 0x040fe20003f64070 */
[----:B------:R-:W-:Y:S02]  /*21b0*/  IMAD R12, R14, R7, R12 ;  /* 0x000000070e0c7224 */ /* 0x000fe400078e020c */
[----:B------:R-:W-:Y:S01]  /*21c0*/  @!P6 IMAD.IADD R11, R11, 0x1, -R14 ;  /* 0x000000010b0be824 */ /* 0x000fe200078e0a0e */
[----:B------:R0:W-:Y:S01]  /*21d0*/  STL [R1+0xd0], R0 ;  /* 0x0000d00001007387 */ /* 0x0001e20000100800 */
[----:B------:R-:W-:Y:S01]  /*21e0*/  VIADD R4, R28, 0x61 ;  /* 0x000000611c047836 */ /* 0x000fe20000000000 */
[----:B------:R-:W-:Y:S01]  /*21f0*/  ISETP.GT.U32.AND P6, PT, R14, R12, PT ;  /* 0x0000000c0e00720c */ /* 0x000fe20003fc4070 */
[----:B------:R-:W-:-:S02]  /*2200*/  VIADD R5, R28, 0x63 ;  /* 0x000000631c057836 */ /* 0x000fc40000000000 */
[----:B------:R-:W-:Y:S01]  /*2210*/  @!P0 IMAD.IADD R8, R8, 0x1, -R14 ;  /* 0x0000000108088824 */ /* 0x000fe200078e0a0e */
[----:B------:R-:W-:Y:S01]  /*2220*/  ISETP.GT.U32.AND P0, PT, R14, R10, PT ;  /* 0x0000000a0e00720c */ /* 0x000fe20003f04070 */
[----:B------:R-:W-:Y:S01]  /*2230*/  VIADD R2, R28, 0x62 ;  /* 0x000000621c027836 */ /* 0x000fe20000000000 */
[----:B------:R-:W-:Y:S01]  /*2240*/  IABS R16, R4 ;  /* 0x0000000400107213 */ /* 0x000fe20000000000 */
[----:B------:R-:W-:Y:S01]  /*2250*/  IMAD.MOV.U32 R3, RZ, RZ, R11 ;  /* 0x000000ffff037224 */ /* 0x000fe200078e000b */
[----:B------:R-:W-:Y:S01]  /*2260*/  IABS R13, R5 ;  /* 0x00000005000d7213 */ /* 0x000fe20000000000 */
[----:B0-----:R-:W-:Y:S01]  /*2270*/  IMAD.MOV.U32 R0, RZ, RZ, R8 ;  /* 0x000000ffff007224 */ /* 0x001fe200078e0008 */
[----:B------:R-:W-:Y:S01]  /*2280*/  @!P3 IADD3 R6, R6, -R14, RZ ;  /* 0x8000000e0606b210 */ /* 0x000fe20007ffe0ff */
[----:B------:R-:W-:Y:S01]  /*2290*/  @!P2 IMAD.MOV R3, RZ, RZ, -R3 ;  /* 0x000000ffff03a224 */ /* 0x000fe200078e0a03 */
[----:B------:R-:W-:Y:S01]  /*22a0*/  ISETP.GE.AND P3, PT, R9, RZ, PT ;  /* 0x000000ff0900720c */ /* 0x000fe20003f66270 */
[----:B------:R-:W-:Y:S01]  /*22b0*/  IMAD.MOV.U32 R9, RZ, RZ, R16 ;  /* 0x000000ffff097224 */ /* 0x000fe200078e0010 */
[----:B------:R-:W-:Y:S01]  /*22c0*/  IABS R7, R2 ;  /* 0x0000000200077213 */ /* 0x000fe20000000000 */
[----:B------:R-:W-:-:S04]  /*22d0*/  IMAD.HI.U32 R16, R15, R13, RZ ;  /* 0x0000000d0f107227 */ /* 0x000fc800078e00ff */
[----:B------:R-:W-:Y:S02]  /*22e0*/  @!P6 IMAD.IADD R12, R12, 0x1, -R14 ;  /* 0x000000010c0ce824 */ /* 0x000fe400078e0a0e */
[----:B------:R-:W-:-:S03]  /*22f0*/  IMAD.HI.U32 R17, R15, R7, RZ ;  /* 0x000000070f117227 */ /* 0x000fc600078e00ff */
[----:B------:R-:W-:Y:S01]  /*2300*/  ISETP.GT.U32.AND P6, PT, R14, R12, PT ;  /* 0x0000000c0e00720c */ /* 0x000fe20003fc4070 */
[----:B------:R-:W-:Y:S02]  /*2310*/  IMAD.MOV R16, RZ, RZ, -R16 ;  /* 0x000000ffff107224 */ /* 0x000fe400078e0a10 */
[----:B------:R-:W-:Y:S02]  /*2320*/  @!P5 IMAD.MOV R0, RZ, RZ, -R0 ;  /* 0x000000ffff00d224 */ /* 0x000fe400078e0a00 */
[----:B------:R-:W-:Y:S01]  /*2330*/  @!P0 IMAD.IADD R10, R10, 0x1, -R14 ;  /* 0x000000010a0a8824 */ /* 0x000fe200078e0a0e */
[----:B------:R-:W-:Y:S01]  /*2340*/  ISETP.GE.AND P0, PT, R5, RZ, PT ;  /* 0x000000ff0500720c */ /* 0x000fe20003f06270 */
[----:B------:R-:W-:Y:S01]  /*2350*/  IMAD.HI.U32 R5, R15, R9, RZ ;  /* 0x000000090f057227 */ /* 0x000fe200078e00ff */
[----:B------:R0:W-:Y:S02]  /*2360*/  STL [R1+0xd4], R0 ;  /* 0x0000d40001007387 */ /* 0x0001e40000100800 */
[C---:B------:R-:W-:Y:S01]  /*2370*/  ISETP.GT.U32.AND P5, PT, R14.reuse, R10, PT ;  /* 0x0000000a0e00720c */ /* 0x040fe20003fa4070 */
[----:B------:R-:W-:Y:S01]  /*2380*/  IMAD.MOV R8, RZ, RZ, -R17 ;  /* 0x000000ffff087224 */ /* 0x000fe200078e0a11 */
[----:B------:R1:W-:Y:S01]  /*2390*/  STL [R1+0xd8], R3 ;  /* 0x0000d80301007387 */ /* 0x0003e20000100800 */
[----:B------:R-:W-:-:S02]  /*23a0*/  IMAD R13, R14, R16, R13 ;  /* 0x000000100e0d7224 */ /* 0x000fc400078e020d */
[----:B------:R-:W-:Y:S02]  /*23b0*/  IMAD.MOV R5, RZ, RZ, -R5 ;  /* 0x000000ffff057224 */ /* 0x000fe400078e0a05 */
[C---:B------:R-:W-:Y:S01]  /*23c0*/  IMAD R7, R14.reuse, R8, R7 ;  /* 0x000000080e077224 */ /* 0x040fe200078e0207 */
[----:B0-----:R-:W-:Y:S01]  /*23d0*/  MOV R0, R6 ;  /* 0x0000000600007202 */ /* 0x001fe20000000f00 */
[C---:B------:R-:W-:Y:S01]  /*23e0*/  IMAD R9, R14.reuse, R5, R9 ;  /* 0x000000050e097224 */ /* 0x040fe200078e0209 */
[----:B------:R-:W-:Y:S01]  /*23f0*/  ISETP.GT.U32.AND P2, PT, R14, R13, PT ;  /* 0x0000000d0e00720c */ /* 0x000fe20003f44070 */
[----:B------:R-:W-:Y:S02]  /*2400*/  @!P6 IMAD.IADD R12, R12, 0x1, -R14 ;  /* 0x000000010c0ce824 */ /* 0x000fe400078e0a0e */
[----:B------:R-:W-:Y:S01]  /*2410*/  @!P4 IMAD.MOV R0, RZ, RZ, -R0 ;  /* 0x000000ffff00c224 */ /* 0x000fe200078e0a00 */
[----:B------:R-:W-:Y:S01]  /*2420*/  ISETP.GT.U32.AND P4, PT, R14, R7, PT ;  /* 0x000000070e00720c */ /* 0x000fe20003f84070 */
[----:B------:R-:W-:Y:S01]  /*2430*/  VIADD R16, R28, 0x60 ;  /* 0x000000601c107836 */ /* 0x000fe20000000000 */
[----:B------:R-:W-:Y:S01]  /*2440*/  ISETP.GT.U32.AND P6, PT, R14, R9, PT ;  /* 0x000000090e00720c */ /* 0x000fe20003fc4070 */
[----:B------:R-:W-:Y:S01]  /*2450*/  @!P5 IMAD.IADD R10, R10, 0x1, -R14 ;  /* 0x000000010a0ad824 */ /* 0x000fe200078e0a0e */
[----:B------:R-:W-:Y:S01]  /*2460*/  ISETP.GE.AND P5, PT, R2, RZ, PT ;  /* 0x000000ff0200720c */ /* 0x000fe20003fa6270 */
[C---:B------:R-:W-:Y:S01]  /*2470*/  VIADD R2, R28.reuse, 0x5f ;  /* 0x0000005f1c027836 */ /* 0x040fe20000000000 */
[----:B------:R-:W-:Y:S01]  /*2480*/  IABS R5, R16 ;  /* 0x0000001000057213 */ /* 0x000fe20000000000 */
[----:B------:R0:W-:Y:S01]  /*2490*/  STL [R1+0xdc], R0 ;  /* 0x0000dc0001007387 */ /* 0x0001e20000100800 */
[----:B------:R-:W-:-:S02]  /*24a0*/  VIADD R8, R28, 0x5e ;  /* 0x0000005e1c087836 */ /* 0x000fc40000000000 */
[----:B------:R-:W-:Y:S01]  /*24b0*/  @!P2 IMAD.IADD R13, R13, 0x1, -R14 ;  /* 0x000000010d0da824 */ /* 0x000fe200078e0a0e */
[----:B------:R-:W-:Y:S01]  /*24c0*/  IABS R6, R2 ;  /* 0x0000000200067213 */ /* 0x000fe20000000000 */
[----:B-1----:R-:W-:Y:S01]  /*24d0*/  IMAD.MOV.U32 R3, RZ, RZ, R12 ;  /* 0x000000ffff037224 */ /* 0x002fe200078e000c */
[----:B------:R-:W-:Y:S01]  /*24e0*/  ISETP.GE.AND P2, PT, R4, RZ, PT ;  /* 0x000000ff0400720c */ /* 0x000fe20003f46270 */
[--C-:B------:R-:W-:Y:S01]  /*24f0*/  @!P4 IMAD.IADD R7, R7, 0x1, -R14.reuse ;  /* 0x000000010707c824 */ /* 0x100fe200078e0a0e */
[C---:B------:R-:W-:Y:S01]  /*2500*/  ISETP.GT.U32.AND P4, PT, R14.reuse, R13, PT ;  /* 0x0000000d0e00720c */ /* 0x040fe20003f84070 */
[----:B------:R-:W-:Y:S01]  /*2510*/  IMAD.HI.U32 R4, R15, R5, RZ ;  /* 0x000000050f047227 */ /* 0x000fe200078e00ff */
[----:B0-----:R-:W-:Y:S02]  /*2520*/  MOV R0, R10 ;  /* 0x0000000a00007202 */ /* 0x001fe40000000f00 */
[----:B------:R-:W-:Y:S01]  /*2530*/  IABS R18, R8 ;  /* 0x0000000800127213 */ /* 0x000fe20000000000 */
[----:B------:R-:W-:Y:S01]  /*2540*/  @!P6 IMAD.IADD R9, R9, 0x1, -R14 ;  /* 0x000000010909e824 */ /* 0x000fe200078e0a0e */
[----:B------:R-:W-:Y:S01]  /*2550*/  ISETP.GT.U32.AND P6, PT, R14, R7, PT ;  /* 0x000000070e00720c */ /* 0x000fe20003fc4070 */
[----:B------:R-:W-:-:S02]  /*2560*/  IMAD.MOV R4, RZ, RZ, -R4 ;  /* 0x000000ffff047224 */ /* 0x000fc400078e0a04 */
[----:B------:R-:W-:-:S04]  /*2570*/  IMAD.HI.U32 R10, R15, R6, RZ ;  /* 0x000000060f0a7227 */ /* 0x000fc800078e00ff */
[C---:B------:R-:W-:Y:S02]  /*2580*/  IMAD R5, R14.reuse, R4, R5 ;  /* 0x000000040e057224 */ /* 0x040fe400078e0205 */
[----:B------:R-:W-:Y:S02]  /*2590*/  IMAD.MOV R10, RZ, RZ, -R10 ;  /* 0x000000ffff0a7224 */ /* 0x000fe400078e0a0a */
[----:B------:R-:W-:Y:S01]  /*25a0*/  @!P4 IMAD.IADD R13, R13, 0x1, -R14 ;  /* 0x000000010d0dc824 */ /* 0x000fe200078e0a0e */
[C---:B------:R-:W-:Y:S01]  /*25b0*/  ISETP.GT.U32.AND P4, PT, R14.reuse, R5, PT ;  /* 0x000000050e00720c */ /* 0x040fe20003f84070 */
[C---:B------:R-:W-:Y:S02]  /*25c0*/  IMAD R6, R14.reuse, R10, R6 ;  /* 0x0000000a0e067224 */ /* 0x040fe400078e0206 */
[----:B------:R-:W-:Y:S02]  /*25d0*/  @!P6 IMAD.IADD R7, R7, 0x1, -R14 ;  /* 0x000000010707e824 */ /* 0x000fe400078e0a0e */
[----:B------:R-:W-:Y:S01]  /*25e0*/  @!P1 IMAD.MOV R0, RZ, RZ, -R0 ;  /* 0x000000ffff009224 */ /* 0x000fe200078e0a00 */
[----:B------:R-:W-:Y:S01]  /*25f0*/  ISETP.GT.U32.AND P6, PT, R14, R6, PT ;  /* 0x000000060e00720c */ /* 0x000fe20003fc4070 */
[----:B------:R-:W-:Y:S01]  /*2600*/  VIADD R4, R28, 0x5d ;  /* 0x0000005d1c047836 */ /* 0x000fe20000000000 */
[----:B------:R-:W-:Y:S01]  /*2610*/  ISETP.GT.U32.AND P1, PT, R14, R9, PT ;  /* 0x000000090e00720c */ /* 0x000fe20003f24070 */
[----:B------:R-:W-:Y:S01]  /*2620*/  IMAD.HI.U32 R19, R15, R18, RZ ;  /* 0x000000120f137227 */ /* 0x000fe200078e00ff */
[----:B------:R0:W-:Y:S02]  /*2630*/  STL [R1+0xe0], R0 ;  /* 0x0000e00001007387 */ /* 0x0001e40000100800 */
[----:B------:R-:W-:Y:S01]  /*2640*/  IABS R10, R4 ;  /* 0x00000004000a7213 */ /* 0x000fe20000000000 */
[----:B------:R-:W-:Y:S01]  /*2650*/  @!P4 IMAD.IADD R5, R5, 0x1, -R14 ;  /* 0x000000010505c824 */ /* 0x000fe200078e0a0e */
[----:B------:R-:W-:Y:S01]  /*2660*/  IADD3 R19, -R19, RZ, RZ ;  /* 0x000000ff13137210 */ /* 0x000fe20007ffe1ff */
[----:B------:R-:W-:Y:S01]  /*2670*/  @!P3 IMAD.MOV R3, RZ, RZ, -R3 ;  /* 0x000000ffff03b224 */ /* 0x000fe200078e0a03 */
[----:B------:R-:W-:Y:S01]  /*2680*/  ISETP.GE.AND P4, PT, R2, RZ, PT ;  /* 0x000000ff0200720c */ /* 0x000fe20003f86270 */
[----:B------:R-:W-:-:S03]  /*2690*/  IMAD.HI.U32 R17, R15, R10, RZ ;  /* 0x0000000a0f117227 */ /* 0x000fc600078e00ff */
[----:B------:R1:W-:Y:S01]  /*26a0*/  STL [R1+0xe4], R3 ;  /* 0x0000e40301007387 */ /* 0x0003e20000100800 */
[----:B0-----:R-:W-:Y:S02]  /*26b0*/  IMAD.MOV.U32 R0, RZ, RZ, R13 ;  /* 0x000000ffff007224 */ /* 0x001fe400078e000d */
[----:B------:R-:W-:Y:S01]  /*26c0*/  @!P6 IMAD.IADD R6, R6, 0x1, -R14 ;  /* 0x000000010606e824 */ /* 0x000fe200078e0a0e */
[----:B------:R-:W-:Y:S01]  /*26d0*/  ISETP.GT.U32.AND P6, PT, R14, R5, PT ;  /* 0x000000050e00720c */ /* 0x000fe20003fc4070 */
[----:B------:R-:W-:Y:S02]  /*26e0*/  @!P0 IMAD.MOV R0, RZ, RZ, -R0 ;  /* 0x000000ffff008224 */ /* 0x000fe400078e0a00 */
[----:B------:R-:W-:Y:S01]  /*26f0*/  @!P1 IMAD.IADD R9, R9, 0x1, -R14 ;  /* 0x0000000109099824 */ /* 0x000fe200078e0a0e */
[----:B------:R-:W-:Y:S01]  /*2700*/  ISETP.GE.AND P1, PT, R16, RZ, PT ;  /* 0x000000ff1000720c */ /* 0x000fe20003f26270 */
[C---:B------:R-:W-:Y:S01]  /*2710*/  IMAD R2, R14.reuse, R19, R18 ;  /* 0x000000130e027224 */ /* 0x040fe200078e0212 */
[----:B------:R0:W-:Y:S01]  /*2720*/  STL [R1+0xe8], R0 ;  /* 0x0000e80001007387 */ /* 0x0001e20000100800 */
[----:B------:R-:W-:Y:S01]  /*2730*/  IMAD.MOV R17, RZ, RZ, -R17 ;  /* 0x000000ffff117224 */ /* 0x000fe200078e0a11 */
[C---:B------:R-:W-:Y:S01]  /*2740*/  ISETP.GT.U32.AND P0, PT, R14.reuse, R6, PT ;  /* 0x000000060e00720c */ /* 0x040fe20003f04070 */
[----:B-1----:R-:W-:Y:S01]  /*2750*/  IMAD.MOV.U32 R3, RZ, RZ, R7 ;  /* 0x000000ffff037224 */ /* 0x002fe200078e0007 */
[C---:B------:R-:W-:Y:S01]  /*2760*/  ISETP.GT.U32.AND P3, PT, R14.reuse, R2, PT ;  /* 0x000000020e00720c */ /* 0x040fe20003f64070 */
[----:B------:R-:W-:-:S02]  /*2770*/  IMAD R10, R14, R17, R10 ;  /* 0x000000110e0a7224 */ /* 0x000fc400078e020a */
[----:B------:R-:W-:Y:S01]  /*2780*/  VIADD R11, R28, 0x5c ;  /* 0x0000005c1c0b7836 */ /* 0x000fe20000000000 */
[----:B------:R-:W-:Y:S01]  /*2790*/  @!P5 IADD3 R3, -R3, RZ, RZ ;  /* 0x000000ff0303d210 */ /* 0x000fe20007ffe1ff */
[----:B------:R-:W-:Y:S01]  /*27a0*/  @!P6 IMAD.IADD R5, R5, 0x1, -R14 ;  /* 0x000000010505e824 */ /* 0x000fe200078e0a0e */
[----:B------:R-:W-:Y:S01]  /*27b0*/  ISETP.GT.U32.AND P6, PT, R14, R10, PT ;  /* 0x0000000a0e00720c */ /* 0x000fe20003fc4070 */
[----:B0-----:R-:W-:Y:S01]  /*27c0*/  IMAD.MOV.U32 R0, RZ, RZ, R9 ;  /* 0x000000ffff007224 */ /* 0x001fe200078e0009 */
[----:B------:R-:W-:Y:S01]  /*27d0*/  IABS R16, R11 ;  /* 0x0000000b00107213 */ /* 0x000fe20000000000 */
[----:B------:R-:W-:Y:S01]  /*27e0*/  STL [R1+0xf8], R3 ;  /* 0x0000f80301007387 */ /* 0x000fe20000100800 */
[----:B------:R-:W-:Y:S01]  /*27f0*/  ISETP.GE.AND P5, PT, R8, RZ, PT ;  /* 0x000000ff0800720c */ /* 0x000fe20003fa6270 */
[----:B------:R-:W-:Y:S01]  /*2800*/  @!P2 IMAD.MOV R0, RZ, RZ, -R0 ;  /* 0x000000ffff00a224 */ /* 0x000fe200078e0a00 */
[----:B------:R-:W-:Y:S01]  /*2810*/  ISETP.GE.AND P2, PT, R4, RZ, PT ;  /* 0x000000ff0400720c */ /* 0x000fe20003f46270 */
[----:B------:R-:W-:-:S03]  /*2820*/  IMAD.HI.U32 R7, R15, R16, RZ ;  /* 0x000000100f077227 */ /* 0x000fc600078e00ff */
[----:B------:R0:W-:Y:S01]  /*2830*/  STL [R1+0x100], R0 ;  /* 0x0001000001007387 */ /* 0x0001e20000100800 */
[----:B------:R-:W-:Y:S02]  /*2840*/  VIADD R4, R28, 0x5b ;  /* 0x0000005b1c047836 */ /* 0x000fe40000000000 */
[--C-:B------:R-:W-:Y:S02]  /*2850*/  @!P3 IMAD.IADD R2, R2, 0x1, -R14.reuse ;  /* 0x000000010202b824 */ /* 0x100fe400078e0a0e */
[----:B------:R-:W-:Y:S01]  /*2860*/  IMAD.MOV R7, RZ, RZ, -R7 ;  /* 0x000000ffff077224 */ /* 0x000fe200078e0a07 */
[----:B------:R-:W-:Y:S01]  /*2870*/  ISETP.GE.AND P3, PT, R4, RZ, PT ;  /* 0x000000ff0400720c */ /* 0x000fe20003f66270 */
[--C-:B------:R-:W-:Y:S01]  /*2880*/  @!P0 IMAD.IADD R6, R6, 0x1, -R14.reuse ;  /* 0x0000000106068824 */ /* 0x100fe200078e0a0e */
[----:B------:R-:W-:Y:S01]  /*2890*/  ISETP.GE.AND P0, PT, R11, RZ, PT ;  /* 0x000000ff0b00720c */ /* 0x000fe20003f06270 */
[----:B------:R-:W-:Y:S01]  /*28a0*/  @!P6 IMAD.IADD R10, R10, 0x1, -R14 ;  /* 0x000000010a0ae824 */ /* 0x000fe200078e0a0e */
[----:B0-----:R-:W-:Y:S01]  /*28b0*/  MOV R0, R5 ;  /* 0x0000000500007202 */ /* 0x001fe20000000f00 */
[----:B------:R-:W-:Y:S01]  /*28c0*/  IMAD R18, R14, R7, R16 ;  /* 0x000000070e127224 */ /* 0x000fe200078e0210 */
[----:B------:R-:W-:Y:S01]  /*28d0*/  IABS R11, R4 ;  /* 0x00000004000b7213 */ /* 0x000fe20000000000 */
[----:B------:R-:W-:Y:S01]  /*28e0*/  VIADD R8, R28, 0x5a ;  /* 0x0000005a1c087836 */ /* 0x000fe20000000000 */
[C---:B------:R-:W-:Y:S01]  /*28f0*/  ISETP.GT.U32.AND P6, PT, R14.reuse, R2, PT ;  /* 0x000000020e00720c */ /* 0x040fe20003fc4070 */
[----:B------:R-:W-:Y:S01]  /*2900*/  @!P1 IMAD.MOV R0, RZ, RZ, -R0 ;  /* 0x000000ffff009224 */ /* 0x000fe200078e0a00 */
[----:B------:R-:W-:Y:S01]  /*2910*/  ISETP.GT.U32.AND P1, PT, R14, R10, PT ;  /* 0x0000000a0e00720c */ /* 0x000fe20003f24070 */
[----:B------:R-:W-:Y:S01]  /*2920*/  IMAD.HI.U32 R5, R15, R11, RZ ;  /* 0x0000000b0f057227 */ /* 0x000fe200078e00ff */
[----:B------:R-:W-:-:S02]  /*2930*/  IABS R12, R8 ;  /* 0x00000008000c7213 */ /* 0x000fc40000000000 */
[----:B------:R0:W-:Y:S01]  /*2940*/  STL [R1+0x104], R0 ;  /* 0x0001040001007387 */ /* 0x0001e20000100800 */
[----:B------:R-:W-:Y:S02]  /*2950*/  IMAD.MOV R5, RZ, RZ, -R5 ;  /* 0x000000ffff057224 */ /* 0x000fe400078e0a05 */
[----:B------:R-:W-:Y:S02]  /*2960*/  VIADD R7, R28, 0x59 ;  /* 0x000000591c077836 */ /* 0x000fe40000000000 */
[----:B------:R-:W-:Y:S02]  /*2970*/  IMAD R11, R14, R5, R11 ;  /* 0x000000050e0b7224 */ /* 0x000fe400078e020b */
[----:B------:R-:W-:Y:S01]  /*2980*/  @!P6 IMAD.IADD R2, R2, 0x1, -R14 ;  /* 0x000000010202e824 */ /* 0x000fe200078e0a0e */
[----:B------:R-:W-:Y:S01]  /*2990*/  IABS R16, R7 ;  /* 0x0000000700107213 */ /* 0x000fe20000000000 */
[----:B------:R-:W-:Y:S01]  /*29a0*/  IMAD.HI.U32 R5, R15, R12, RZ ;  /* 0x0000000c0f057227 */ /* 0x000fe200078e00ff */
[----:B------:R-:W-:-:S03]  /*29b0*/  ISETP.GT.U32.AND P6, PT, R14, R11, PT ;  /* 0x0000000b0e00720c */ /* 0x000fc60003fc4070 */
[----:B0-----:R-:W-:Y:S02]  /*29c0*/  IMAD.MOV.U32 R0, RZ, RZ, R6 ;  /* 0x000000ffff007224 */ /* 0x001fe400078e0006 */
[----:B------:R-:W-:Y:S01]  /*29d0*/  @!P1 IMAD.IADD R10, R10, 0x1, -R14 ;  /* 0x000000010a0a9824 */ /* 0x000fe200078e0a0e */
[----:B------:R-:W-:Y:S01]  /*29e0*/  ISETP.GE.AND P1, PT, R8, RZ, PT ;  /* 0x000000ff0800720c */ /* 0x000fe20003f26270 */
[----:B------:R-:W-:Y:S01]  /*29f0*/  @!P4 IMAD.MOV R0, RZ, RZ, -R0 ;  /* 0x000000ffff00c224 */ /* 0x000fe200078e0a00 */
[----:B------:R-:W-:Y:S01]  /*2a00*/  ISETP.GT.U32.AND P4, PT, R14, R18, PT ;  /* 0x000000120e00720c */ /* 0x000fe20003f84070 */
[----:B------:R-:W-:-:S03]  /*2a10*/  IMAD.HI.U32 R6, R15, R16, RZ ;  /* 0x000000100f067227 */ /* 0x000fc600078e00ff */
[----:B------:R0:W-:Y:S01]  /*2a20*/  STL [R1+0x108], R0 ;  /* 0x0001080001007387 */ /* 0x0001e20000100800 */
[----:B------:R-:W-:Y:S02]  /*2a30*/  IMAD.MOV R8, RZ, RZ, -R5 ;  /* 0x000000ffff087224 */ /* 0x000fe400078e0a05 */
[----:B------:R-:W-:Y:S02]  /*2a40*/  VIADD R4, R28, 0x58 ;  /* 0x000000581c047836 */ /* 0x000fe40000000000 */
[----:B------:R-:W-:Y:S02]  /*2a50*/  IMAD.MOV R6, RZ, RZ, -R6 ;  /* 0x000000ffff067224 */ /* 0x000fe400078e0a06 */
[----:B------:R-:W-:Y:S01]  /*2a60*/  IMAD R12, R14, R8, R12 ;  /* 0x000000080e0c7224 */ /* 0x000fe200078e020c */
[----:B------:R-:W-:Y:S01]  /*2a70*/  IABS R13, R4 ;  /* 0x00000004000d7213 */ /* 0x000fe20000000000 */
[----:B------:R-:W-:Y:S01]  /*2a80*/  @!P6 IMAD.IADD R11, R11, 0x1, -R14 ;  /* 0x000000010b0be824 */ /* 0x000fe200078e0a0e */
[----:B------:R-:W-:Y:S01]  /*2a90*/  @!P4 IADD3 R18, R18, -R14, RZ ;  /* 0x8000000e1212c210 */ /* 0x000fe20007ffe0ff */
[----:B0-----:R-:W-:Y:S01]  /*2aa0*/  IMAD.MOV.U32 R0, RZ, RZ, R2 ;  /* 0x000000ffff007224 */ /* 0x001fe200078e0002 */
[----:B------:R-:W-:Y:S01]  /*2ab0*/  ISETP.GE.AND P4, PT, R7, RZ, PT ;  /* 0x000000ff0700720c */ /* 0x000fe20003f86270 */
[C---:B------:R-:W-:Y:S01]  /*2ac0*/  IMAD R16, R14.reuse, R6, R16 ;  /* 0x000000060e107224 */ /* 0x040fe200078e0210 */
[C---:B------:R-:W-:Y:S01]  /*2ad0*/  ISETP.GT.U32.AND P6, PT, R14.reuse, R11, PT ;  /* 0x0000000b0e00720c */ /* 0x040fe20003fc4070 */
[----:B------:R-:W-:Y:S01]  /*2ae0*/  @!P5 IMAD.MOV R0, RZ, RZ, -R0 ;  /* 0x000000ffff00d224 */ /* 0x000fe200078e0a00 */
[----:B------:R-:W-:Y:S01]  /*2af0*/  ISETP.GT.U32.AND P5, PT, R14, R18, PT ;  /* 0x000000120e00720c */ /* 0x000fe20003fa4070 */
[----:B------:R-:W-:-:S03]  /*2b00*/  IMAD.HI.U32 R5, R15, R13, RZ ;  /* 0x0000000d0f057227 */ /* 0x000fc600078e00ff */
[----:B------:R0:W-:Y:S01]  /*2b10*/  STL [R1+0x110], R0 ;  /* 0x0001100001007387 */ /* 0x0001e20000100800 */
[----:B------:R-:W-:Y:S02]  /*2b20*/  IMAD.MOV R5, RZ, RZ, -R5 ;  /* 0x000000ffff057224 */ /* 0x000fe400078e0a05 */
[----:B------:R-:W-:Y:S02]  /*2b30*/  VIADD R9, R28, 0x57 ;  /* 0x000000571c097836 */ /* 0x000fe40000000000 */
[----:B------:R-:W-:Y:S02]  /*2b40*/  IMAD R13, R14, R5, R13 ;  /* 0x000000050e0d7224 */ /* 0x000fe400078e020d */
[--C-:B------:R-:W-:Y:S01]  /*2b50*/  @!P6 IMAD.IADD R11, R11, 0x1, -R14.reuse ;  /* 0x000000010b0be824 */ /* 0x100fe200078e0a0e */
[----:B------:R-:W-:Y:S01]  /*2b60*/  IABS R17, R9 ;  /* 0x0000000900117213 */ /* 0x000fe20000000000 */
[----:B------:R-:W-:Y:S01]  /*2b70*/  @!P5 IMAD.IADD R18, R18, 0x1, -R14 ;  /* 0x000000011212d824 */ /* 0x000fe200078e0a0e */
[C---:B------:R-:W-:Y:S01]  /*2b80*/  ISETP.GT.U32.AND P5, PT, R14.reuse, R16, PT ;  /* 0x000000100e00720c */ /* 0x040fe20003fa4070 */
[----:B0-----:R-:W-:Y:S01]  /*2b90*/  IMAD.MOV.U32 R0, RZ, RZ, R10 ;  /* 0x000000ffff007224 */ /* 0x001fe200078e000a */
[----:B------:R-:W-:Y:S01]  /*2ba0*/  ISETP.GT.U32.AND P6, PT, R14, R13, PT ;  /* 0x0000000d0e00720c */ /* 0x000fe20003fc4070 */
[----:B------:R-:W-:Y:S01]  /*2bb0*/  IMAD.HI.U32 R19, R15, R17, RZ ;  /* 0x000000110f137227 */ /* 0x000fe200078e00ff */
[----:B------:R-:W-:-:S03]  /*2bc0*/  IADD3 R10, R28, 0x54, RZ ;  /* 0x000000541c0a7810 */ /* 0x000fc60007ffe0ff */
[----:B------:R-:W-:Y:S01]  /*2bd0*/  @!P2 IMAD.MOV R0, RZ, RZ, -R0 ;  /* 0x000000ffff00a224 */ /* 0x000fe200078e0a00 */
[----:B------:R-:W-:Y:S01]  /*2be0*/  ISETP.GT.U32.AND P2, PT, R14, R12, PT ;  /* 0x0000000c0e00720c */ /* 0x000fe20003f44070 */
[----:B------:R-:W-:Y:S01]  /*2bf0*/  VIADD R6, R28, 0x56 ;  /* 0x000000561c067836 */ /* 0x000fe20000000000 */
[----:B------:R-:W-:Y:S01]  /*2c00*/  IABS R5, R10 ;  /* 0x0000000a00057213 */ /* 0x000fe20000000000 */
[----:B------:R-:W-:Y:S01]  /*2c10*/  IMAD.MOV R19, RZ, RZ, -R19 ;  /* 0x000000ffff137224 */ /* 0x000fe200078e0a13 */
[----:B------:R0:W-:Y:S01]  /*2c20*/  STL [R1+0x11c], R0 ;  /* 0x00011c0001007387 */ /* 0x0001e20000100800 */
[--C-:B------:R-:W-:Y:S01]  /*2c30*/  @!P5 IMAD.IADD R16, R16, 0x1, -R14.reuse ;  /* 0x000000011010d824 */ /* 0x100fe200078e0a0e */
[----:B------:R-:W-:Y:S01]  /*2c40*/  IABS R7, R6 ;  /* 0x0000000600077213 */ /* 0x000fe20000000000 */
[----:B------:R-:W-:Y:S02]  /*2c50*/  @!P6 IMAD.IADD R13, R13, 0x1, -R14 ;  /* 0x000000010d0de824 */ /* 0x000fe400078e0a0e */
[----:B------:R-:W-:Y:S01]  /*2c60*/  IMAD.MOV.U32 R3, RZ, RZ, R18 ;  /* 0x000000ffff037224 */ /* 0x000fe200078e0012 */
[----:B------:R-:W-:Y:S01]  /*2c70*/  ISETP.GT.U32.AND P6, PT, R14, R16, PT ;  /* 0x000000100e00720c */ /* 0x000fe20003fc4070 */
[----:B------:R-:W-:-:S02]  /*2c80*/  VIADD R2, R28, 0x55 ;  /* 0x000000551c027836 */ /* 0x000fc40000000000 */
[----:B------:R-:W-:Y:S01]  /*2c90*/  @!P2 IMAD.IADD R12, R12, 0x1, -R14 ;  /* 0x000000010c0ca824 */ /* 0x000fe200078e0a0e */
[----:B------:R-:W-:Y:S01]  /*2ca0*/  ISETP.GE.AND P2, PT, R4, RZ, PT ;  /* 0x000000ff0400720c */ /* 0x000fe20003f46270 */
[----:B0-----:R-:W-:Y:S01]  /*2cb0*/  IMAD.MOV.U32 R0, RZ, RZ, R11 ;  /* 0x000000ffff007224 */ /* 0x001fe200078e000b */
[----:B------:R-:W-:Y:S01]  /*2cc0*/  @!P0 IADD3 R3, -R3, RZ, RZ ;  /* 0x000000ff03038210 */ /* 0x000fe20007ffe1ff */
[----:B------:R-:W-:Y:S01]  /*2cd0*/  IMAD.HI.U32 R4, R15, R7, RZ ;  /* 0x000000070f047227 */ /* 0x000fe200078e00ff */
[C---:B------:R-:W-:Y:S02]  /*2ce0*/  ISETP.GT.U32.AND P5, PT, R14.reuse, R12, PT ;  /* 0x0000000c0e00720c */ /* 0x040fe40003fa4070 */
[C---:B------:R-:W-:Y:S01]  /*2cf0*/  ISETP.GT.U32.AND P0, PT, R14.reuse, R13, PT ;  /* 0x0000000d0e00720c */ /* 0x040fe20003f04070 */
[----:B------:R-:W-:Y:S01]  /*2d00*/  @!P3 IMAD.MOV R0, RZ, RZ, -R0 ;  /* 0x000000ffff00b224 */ /* 0x000fe200078e0a00 */
[----:B------:R-:W-:Y:S01]  /*2d10*/  ISETP.GE.AND P3, PT, R9, RZ, PT ;  /* 0x000000ff0900720c */ /* 0x000fe20003f66270 */
[----:B------:R-:W-:Y:S01]  /*2d20*/  IMAD R9, R14, R19, R17 ;  /* 0x000000130e097224 */ /* 0x000fe200078e0211 */
[----:B------:R-:W-:Y:S01]  /*2d30*/  STL [R1+0x120], R3 ;  /* 0x0001200301007387 */ /* 0x000fe20000100800 */
[----:B------:R-:W-:Y:S01]  /*2d40*/  IMAD.MOV R4, RZ, RZ, -R4 ;  /* 0x000000ffff047224 */ /* 0x000fe200078e0a04 */
[----:B------:R-:W-:Y:S01]  /*2d50*/  IABS R8, R2 ;  /* 0x0000000200087213 */ /* 0x000fe20000000000 */
[----:B------:R-:W-:Y:S01]  /*2d60*/  IMAD.HI.U32 R17, R15, R5, RZ ;  /* 0x000000050f117227 */ /* 0x000fe200078e00ff */
[----:B------:R0:W-:Y:S03]  /*2d70*/  STL [R1+0x13c], R0 ;  /* 0x00013c0001007387 */ /* 0x0001e60000100800 */
[----:B------:R-:W-:Y:S01]  /*2d80*/  @!P5 IMAD.IADD R12, R12, 0x1, -R14 ;  /* 0x000000010c0cd824 */ /* 0x000fe200078e0a0e */
[C---:B------:R-:W-:Y:S01]  /*2d90*/  ISETP.GT.U32.AND P5, PT, R14.reuse, R9, PT ;  /* 0x000000090e00720c */ /* 0x040fe20003fa4070 */
[----:B------:R-:W-:-:S02]  /*2da0*/  IMAD R7, R14, R4, R7 ;  /* 0x000000040e077224 */ /* 0x000fc400078e0207 */
[----:B------:R-:W-:Y:S02]  /*2db0*/  @!P6 IMAD.IADD R16, R16, 0x1, -R14 ;  /* 0x000000011010e824 */ /* 0x000fe400078e0a0e */
[----:B------:R-:W-:Y:S01]  /*2dc0*/  IMAD.MOV R17, RZ, RZ, -R17 ;  /* 0x000000ffff117224 */ /* 0x000fe200078e0a11 */
[----:B0-----:R-:W-:Y:S01]  /*2dd0*/  MOV R0, R12 ;  /* 0x0000000c00007202 */ /* 0x001fe20000000f00 */
[----:B------:R-:W-:Y:S01]  /*2de0*/  IMAD.MOV.U32 R3, RZ, RZ, R16 ;  /* 0x000000ffff037224 */ /* 0x000fe200078e0010 */
[C---:B------:R-:W-:Y:S01]  /*2df0*/  ISETP.GT.U32.AND P6, PT, R14.reuse, R7, PT ;  /* 0x000000070e00720c */ /* 0x040fe20003fc4070 */
[----:B------:R-:W-:Y:S02]  /*2e00*/  IMAD R5, R14, R17, R5 ;  /* 0x000000110e057224 */ /* 0x000fe400078e0205 */
[----:B------:R-:W-:Y:S02]  /*2e10*/  @!P1 IMAD.MOV R0, RZ, RZ, -R0 ;  /* 0x000000ffff009224 */ /* 0x000fe400078e0a00 */
[----:B------:R-:W-:-:S02]  /*2e20*/  @!P5 IMAD.IADD R9, R9, 0x1, -R14 ;  /* 0x000000010909d824 */ /* 0x000fc400078e0a0e */
[----:B------:R-:W-:Y:S01]  /*2e30*/  IMAD.HI.U32 R18, R15, R8, RZ ;  /* 0x000000080f127227 */ /* 0x000fe200078e00ff */
[----:B------:R0:W-:Y:S02]  /*2e40*/  STL [R1+0x144], R0 ;  /* 0x0001440001007387 */ /* 0x0001e40000100800 */
[----:B------:R-:W-:Y:S01]  /*2e50*/  ISETP.GT.U32.AND P1, PT, R14, R9, PT ;  /* 0x000000090e00720c */ /* 0x000fe20003f24070 */
[----:B------:R-:W-:Y:S01]  /*2e60*/  @!P0 IMAD.IADD R13, R13, 0x1, -R14 ;  /* 0x000000010d0d8824 */ /* 0x000fe200078e0a0e */
[----:B------:R-:W-:Y:S01]  /*2e70*/  ISETP.GE.AND P0, PT, R6, RZ, PT ;  /* 0x000000ff0600720c */ /* 0x000fe20003f06270 */
[----:B------:R-:W-:Y:S01]  /*2e80*/  @!P4 IMAD.MOV R3, RZ, RZ, -R3 ;  /* 0x000000ffff03c224 */ /* 0x000fe200078e0a03 */
[----:B------:R-:W-:Y:S01]  /*2e90*/  ISETP.GT.U32.AND P4, PT, R14, R5, PT ;  /* 0x000000050e00720c */ /* 0x000fe20003f84070 */
[----:B------:R-:W-:Y:S02]  /*2ea0*/  VIADD R4, R28, 0x53 ;  /* 0x000000531c047836 */ /* 0x000fe40000000000 */
[----:B------:R-:W-:Y:S01]  /*2eb0*/  IMAD.MOV R18, RZ, RZ, -R18 ;  /* 0x000000ffff127224 */ /* 0x000fe200078e0a12 */
[----:B------:R-:W-:Y:S01]  /*2ec0*/  STL [R1+0x14c], R3 ;  /* 0x00014c0301007387 */ /* 0x000fe20000100800 */
[----:B0-----:R-:W-:Y:S01]  /*2ed0*/  IMAD.MOV.U32 R0, RZ, RZ, R13 ;  /* 0x000000ffff007224 */ /* 0x001fe200078e000d */
[----:B------:R-:W-:Y:S01]  /*2ee0*/  IABS R11, R4 ;  /* 0x00000004000b7213 */ /* 0x000fe20000000000 */
[----:B------:R-:W-:-:S02]  /*2ef0*/  @!P6 IMAD.IADD R7, R7, 0x1, -R14 ;  /* 0x000000010707e824 */ /* 0x000fc400078e0a0e */
[C---:B------:R-:W-:Y:S02]  /*2f00*/  IMAD R6, R14.reuse, R18, R8 ;  /* 0x000000120e067224 */ /* 0x040fe400078e0208 */
[----:B------:R-:W-:Y:S01]  /*2f10*/  @!P2 IMAD.MOV R0, RZ, RZ, -R0 ;  /* 0x000000ffff00a224 */ /* 0x000fe200078e0a00 */
[----:B------:R-:W-:Y:S01]  /*2f20*/  ISETP.GT.U32.AND P6, PT, R14, R7, PT ;  /* 0x000000070e00720c */ /* 0x000fe20003fc4070 */
[----:B------:R-:W-:Y:S01]  /*2f30*/  VIADD R8, R28, 0x52 ;  /* 0x000000521c087836 */ /* 0x000fe20000000000 */
[----:B------:R-:W-:Y:S01]  /*2f40*/  ISETP.GT.U32.AND P5, PT, R14, R6, PT ;  /* 0x000000060e00720c */ /* 0x000fe20003fa4070 */
[--C-:B------:R-:W-:Y:S01]  /*2f50*/  @!P1 IMAD.IADD R9, R9, 0x1, -R14.reuse ;  /* 0x0000000109099824 */ /* 0x100fe200078e0a0e */
[----:B------:R0:W-:Y:S01]  /*2f60*/  STL [R1+0x158], R0 ;  /* 0x0001580001007387 */ /* 0x0001e20000100800 */
[----:B------:R-:W-:Y:S01]  /*2f70*/  IMAD.HI.U32 R17, R15, R11, RZ ;  /* 0x0000000b0f117227 */ /* 0x000fe200078e00ff */
[----:B------:R-:W-:Y:S02]  /*2f80*/  IABS R12, R8 ;  /* 0x00000008000c7213 */ /* 0x000fe40000000000 */
[----:B------:R-:W-:Y:S01]  /*2f90*/  ISETP.GE.AND P2, PT, R2, RZ, PT ;  /* 0x000000ff0200720c */ /* 0x000fe20003f46270 */
[----:B------:R-:W-:Y:S01]  /*2fa0*/  @!P4 IMAD.IADD R5, R5, 0x1, -R14 ;  /* 0x000000010505c824 */ /* 0x000fe200078e0a0e */
[----:B------:R-:W-:Y:S01]  /*2fb0*/  ISETP.GE.AND P1, PT, R10, RZ, PT ;  /* 0x000000ff0a00720c */ /* 0x000fe20003f26270 */
[----:B------:R-:W-:Y:S01]  /*2fc0*/  IMAD.MOV R16, RZ, RZ, -R17 ;  /* 0x000000ffff107224 */ /* 0x000fe200078e0a11 */
[----:B------:R-:W-:Y:S01]  /*2fd0*/  ISETP.GE.AND P4, PT, R4, RZ, PT ;  /* 0x000000ff0400720c */ /* 0x000fe20003f86270 */
[----:B------:R-:W-:Y:S01]  /*2fe0*/  IMAD.HI.U32 R10, R15, R12, RZ ;  /* 0x0000000c0f0a7227 */ /* 0x000fe200078e00ff */
[----:B------:R-:W-:-:S03]  /*2ff0*/  @!P6 IADD3 R7, R7, -R14, RZ ;  /* 0x8000000e0707e210 */ /* 0x000fc60007ffe0ff */
[----:B0-----:R-:W-:Y:S02]  /*3000*/  IMAD.MOV.U32 R0, RZ, RZ, R9 ;  /* 0x000000ffff007224 */ /* 0x001fe400078e0009 */
[C---:B------:R-:W-:Y:S02]  /*3010*/  IMAD R2, R14.reuse, R16, R11 ;  /* 0x000000100e027224 */ /* 0x040fe400078e020b */
[----:B------:R-:W-:Y:S01]  /*3020*/  @!P3 IMAD.MOV R0, RZ, RZ, -R0 ;  /* 0x000000ffff00b224 */ /* 0x000fe200078e0a00 */
[C---:B------:R-:W-:Y:S01]  /*3030*/  ISETP.GT.U32.AND P3, PT, R14.reuse, R5, PT ;  /* 0x000000050e00720c */ /* 0x040fe20003f64070 */
[----:B------:R-:W-:Y:S01]  /*3040*/  IMAD.MOV R10, RZ, RZ, -R10 ;  /* 0x000000ffff0a7224 */ /* 0x000fe200078e0a0a */
[----:B------:R-:W-:Y:S01]  /*3050*/  ISETP.GT.U32.AND P6, PT, R14, R2, PT ;  /* 0x000000020e00720c */ /* 0x000fe20003fc4070 */
[----:B------:R-:W-:Y:S01]  /*3060*/  @!P5 IMAD.IADD R6, R6, 0x1, -R14 ;  /* 0x000000010606d824 */ /* 0x000fe200078e0a0e */
[----:B------:R0:W-:Y:S01]  /*3070*/  STL [R1+0x15c], R0 ;  /* 0x00015c0001007387 */ /* 0x0001e20000100800 */
[----:B------:R-:W-:-:S02]  /*3080*/  IMAD R4, R14, R10, R12 ;  /* 0x0000000a0e047224 */ /* 0x000fc400078e020c */
[----:B------:R-:W-:Y:S01]  /*3090*/  VIADD R11, R28, 0x51 ;  /* 0x000000511c0b7836 */ /* 0x000fe20000000000 */
[----:B------:R-:W-:Y:S01]  /*30a0*/  ISETP.GT.U32.AND P5, PT, R14, R6, PT ;  /* 0x000000060e00720c */ /* 0x000fe20003fa4070 */
[C---:B------:R-:W-:Y:S02]  /*30b0*/  VIADD R10, R28.reuse, 0x50 ;  /* 0x000000501c0a7836 */ /* 0x040fe40000000000 */
[----:B------:R-:W-:Y:S01]  /*30c0*/  VIADD R9, R28, 0x4f ;  /* 0x0000004f1c097836 */ /* 0x000fe20000000000 */
[----:B------:R-:W-:Y:S01]  /*30d0*/  IABS R18, R11 ;  /* 0x0000000b00127213 */ /* 0x000fe20000000000 */
[----:B------:R-:W-:Y:S01]  /*30e0*/  @!P3 IMAD.IADD R5, R5, 0x1, -R14 ;  /* 0x000000010505b824 */ /* 0x000fe200078e0a0e */
[----:B------:R-:W-:Y:S01]  /*30f0*/  ISETP.GT.U32.AND P3, PT, R14, R4, PT ;  /* 0x000000040e00720c */ /* 0x000fe20003f64070 */
[----:B0-----:R-:W-:Y:S01]  /*3100*/  IMAD.MOV.U32 R0, RZ, RZ, R7 ;  /* 0x000000ffff007224 */ /* 0x001fe200078e0007 */
[----:B------:R-:W-:Y:S01]  /*3110*/  @!P6 IADD3 R2, R2, -R14, RZ ;  /* 0x8000000e0202e210 */ /* 0x000fe20007ffe0ff */
[----:B------:R-:W-:-:S03]  /*3120*/  IMAD.HI.U32 R7, R15, R18, RZ ;  /* 0x000000120f077227 */ /* 0x000fc600078e00ff */
[----:B------:R-:W-:Y:S01]  /*3130*/  ISETP.GT.U32.AND P6, PT, R14, R2, PT ;  /* 0x000000020e00720c */ /* 0x000fe20003fc4070 */
[----:B------:R-:W-:Y:S01]  /*3140*/  @!P0 IMAD.MOV R0, RZ, RZ, -R0 ;  /* 0x000000ffff008224 */ /* 0x000fe200078e0a00 */
[----:B------:R-:W-:Y:S01]  /*3150*/  IADD3 R7, -R7, RZ, RZ ;  /* 0x000000ff07077210 */ /* 0x000fe20007ffe1ff */
[--C-:B------:R-:W-:Y:S01]  /*3160*/  @!P5 IMAD.IADD R6, R6, 0x1, -R14.reuse ;  /* 0x000000010606d824 */ /* 0x100fe200078e0a0e */
[----:B------:R-:W-:Y:S01]  /*3170*/  ISETP.GE.AND P5, PT, R8, RZ, PT ;  /* 0x000000ff0800720c */ /* 0x000fe20003fa6270 */
[----:B------:R-:W-:Y:S01]  /*3180*/  VIADD R8, R28, 0x4e ;  /* 0x0000004e1c087836 */ /* 0x000fe20000000000 */
[----:B------:R0:W-:Y:S01]  /*3190*/  STL [R1+0x160], R0 ;  /* 0x0001600001007387 */ /* 0x0001e20000100800 */
[----:B------:R-:W-:Y:S01]  /*31a0*/  @!P3 IMAD.IADD R4, R4, 0x1, -R14 ;  /* 0x000000010404b824 */ /* 0x000fe200078e0a0e */
[----:B------:R-:W-:Y:S01]  /*31b0*/  ISETP.GE.AND P0, PT, R11, RZ, PT ;  /* 0x000000ff0b00720c */ /* 0x000fe20003f06270 */
[----:B------:R-:W-:Y:S02]  /*31c0*/  IMAD.MOV.U32 R3, RZ, RZ, R6 ;  /* 0x000000ffff037224 */ /* 0x000fe400078e0006 */
[C---:B------:R-:W-:Y:S01]  /*31d0*/  IMAD R18, R14.reuse, R7, R18 ;  /* 0x000000070e127224 */ /* 0x040fe200078e0212 */
[----:B------:R-:W-:Y:S01]  /*31e0*/  ISETP.GT.U32.AND P3, PT, R14, R4, PT ;  /* 0x000000040e00720c */ /* 0x000fe20003f64070 */
[----:B------:R-:W-:Y:S01]  /*31f0*/  @!P2 IMAD.MOV R3, RZ, RZ, -R3 ;  /* 0x000000ffff03a224 */ /* 0x000fe200078e0a03 */
[----:B------:R-:W-:Y:S01]  /*3200*/  ISETP.GE.AND P2, PT, R10, RZ, PT ;  /* 0x000000ff0a00720c */ /* 0x000fe20003f46270 */
[----:B------:R-:W-:Y:S01]  /*3210*/  @!P6 IMAD.IADD R2, R2, 0x1, -R14 ;  /* 0x000000010202e824 */ /* 0x000fe200078e0a0e */
[----:B------:R-:W-:Y:S01]  /*3220*/  IABS R10, R10 ;  /* 0x0000000a000a7213 */ /* 0x000fe20000000000 */
[----:B0-----:R-:W-:Y:S01]  /*3230*/  IMAD.MOV.U32 R0, RZ, RZ, R5 ;  /* 0x000000ffff007224 */ /* 0x001fe200078e0005 */
[----:B------:R-:W-:Y:S01]  /*3240*/  STL [R1+0x164], R3 ;  /* 0x0001640301007387 */ /* 0x000fe20000100800 */
[----:B------:R-:W-:Y:S01]  /*3250*/  ISETP.GE.AND P6, PT, R8, RZ, PT ;  /* 0x000000ff0800720c */ /* 0x000fe20003fc6270 */
[----:B------:R-:W-:Y:S01]  /*3260*/  VIADD R19, R28, 0x4d ;  /* 0x0000004d1c137836 */ /* 0x000fe20000000000 */
[----:B------:R-:W-:Y:S01]  /*3270*/  IABS R8, R8 ;  /* 0x0000000800087213 */ /* 0x000fe20000000000 */
[----:B------:R-:W-:Y:S01]  /*3280*/  @!P1 IMAD.MOV R0, RZ, RZ, -R0 ;  /* 0x000000ffff009224 */ /* 0x000fe200078e0a00 */
[----:B------:R-:W-:Y:S01]  /*3290*/  ISETP.GE.AND P1, PT, R9, RZ, PT ;  /* 0x000000ff0900720c */ /* 0x000fe20003f26270 */
[----:B------:R-:W-:Y:S01]  /*32a0*/  IMAD.HI.U32 R6, R15, R10, RZ ;  /* 0x0000000a0f067227 */ /* 0x000fe200078e00ff */
[----:B------:R-:W-:-:S02]  /*32b0*/  IABS R9, R9 ;  /* 0x0000000900097213 */ /* 0x000fc40000000000 */
[----:B------:R0:W-:Y:S01]  /*32c0*/  STL [R1+0x16c], R0 ;  /* 0x00016c0001007387 */ /* 0x0001e20000100800 */
[----:B------:R-:W-:Y:S02]  /*32d0*/  IMAD.MOV R6, RZ, RZ, -R6 ;  /* 0x000000ffff067224 */ /* 0x000fe400078e0a06 */
[----:B------:R-:W-:-:S04]  /*32e0*/  IMAD.HI.U32 R5, R15, R9, RZ ;  /* 0x000000090f057227 */ /* 0x000fc800078e00ff */
[----:B------:R-:W-:Y:S02]  /*32f0*/  @!P3 IMAD.IADD R4, R4, 0x1, -R14 ;  /* 0x000000010404b824 */ /* 0x000fe400078e0a0e */
[----:B------:R-:W-:Y:S02]  /*3300*/  IMAD.MOV R5, RZ, RZ, -R5 ;  /* 0x000000ffff057224 */ /* 0x000fe400078e0a05 */
[----:B0-----:R-:W-:Y:S02]  /*3310*/  IMAD.MOV.U32 R0, RZ, RZ, R2 ;  /* 0x000000ffff007224 */ /* 0x001fe400078e0002 */
[C---:B------:R-:W-:Y:S02]  /*3320*/  IMAD R10, R14.reuse, R6, R10 ;  /* 0x000000060e0a7224 */ /* 0x040fe400078e020a */
[----:B------:R-:W-:Y:S01]  /*3330*/  @!P4 IMAD.MOV R0, RZ, RZ, -R0 ;  /* 0x000000ffff00c224 */ /* 0x000fe200078e0a00 */
[C---:B------:R-:W-:Y:S01]  /*3340*/  ISETP.GT.U32.AND P4, PT, R14.reuse, R18, PT ;  /* 0x000000120e00720c */ /* 0x040fe20003f84070 */
[C---:B------:R-:W-:Y:S01]  /*3350*/  IMAD R9, R14.reuse, R5, R9 ;  /* 0x000000050e097224 */ /* 0x040fe200078e0209 */
[----:B------:R-:W-:Y:S01]  /*3360*/  ISETP.GT.U32.AND P3, PT, R14, R10, PT ;  /* 0x0000000a0e00720c */ /* 0x000fe20003f64070 */
[----:B------:R-:W-:Y:S01]  /*3370*/  VIADD R13, R28, 0x4c ;  /* 0x0000004c1c0d7836 */ /* 0x000fe20000000000 */
[----:B------:R0:W-:Y:S01]  /*3380*/  STL [R1+0x170], R0 ;  /* 0x0001700001007387 */ /* 0x0001e20000100800 */
[----:B------:R-:W-:-:S03]  /*3390*/  IMAD.HI.U32 R2, R15, R8, RZ ;  /* 0x000000080f027227 */ /* 0x000fc600078e00ff */
[----:B------:R-:W-:Y:S01]  /*33a0*/  IABS R17, R13 ;  /* 0x0000000d00117213 */ /* 0x000fe20000000000 */
[----:B------:R-:W-:Y:S02]  /*33b0*/  IMAD.MOV R2, RZ, RZ, -R2 ;  /* 0x000000ffff027224 */ /* 0x000fe400078e0a02 */
[----:B------:R-:W-:Y:S02]  /*33c0*/  VIADD R7, R28, 0x4a ;  /* 0x0000004a1c077836 */ /* 0x000fe40000000000 */
[----:B------:R-:W-:Y:S02]  /*33d0*/  @!P4 IMAD.IADD R18, R18, 0x1, -R14 ;  /* 0x000000011212c824 */ /* 0x000fe400078e0a0e */
[----:B0-----:R-:W-:Y:S01]  /*33e0*/  IMAD.MOV.U32 R0, RZ, RZ, R4 ;  /* 0x000000ffff007224 */ /* 0x001fe200078e0004 */
[----:B------:R-:W-:Y:S01]  /*33f0*/  IABS R4, R19 ;  /* 0x0000001300047213 */ /* 0x000fe20000000000 */
[----:B------:R-:W-:Y:S01]  /*3400*/  @!P3 IMAD.IADD R10, R10, 0x1, -R14 ;  /* 0x000000010a0ab824 */ /* 0x000fe200078e0a0e */
[----:B------:R-:W-:Y:S01]  /*3410*/  ISETP.GT.U32.AND P4, PT, R14, R18, PT ;  /* 0x000000120e00720c */ /* 0x000fe20003f84070 */
[----:B------:R-:W-:Y:S01]  /*3420*/  IMAD.HI.U32 R5, R15, R17, RZ ;  /* 0x000000110f057227 */ /* 0x000fe200078e00ff */
[----:B------:R-:W-:-:S02]  /*3430*/  @!P5 IADD3 R0, -R0, RZ, RZ ;  /* 0x000000ff0000d210 */ /* 0x000fc40007ffe1ff */
[C---:B------:R-:W-:Y:S01]  /*3440*/  ISETP.GT.U32.AND P5, PT, R14.reuse, R9, PT ;  /* 0x000000090e00720c */ /* 0x040fe20003fa4070 */
[----:B------:R-:W-:Y:S01]  /*3450*/  IMAD.HI.U32 R11, R15, R4, RZ ;  /* 0x000000040f0b7227 */ /* 0x000fe200078e00ff */
[C---:B------:R-:W-:Y:S01]  /*3460*/  ISETP.GT.U32.AND P3, PT, R14.reuse, R10, PT ;  /* 0x0000000a0e00720c */ /* 0x040fe20003f64070 */
[----:B------:R0:W-:Y:S01]  /*3470*/  STL [R1+0x178], R0 ;  /* 0x0001780001007387 */ /* 0x0001e20000100800 */
[----:B------:R-:W-:Y:S01]  /*3480*/  IABS R16, R7 ;  /* 0x0000000700107213 */ /* 0x000fe20000000000 */
[----:B------:R-:W-:Y:S02]  /*3490*/  IMAD R8, R14, R2, R8 ;  /* 0x000000020e087224 */ /* 0x000fe400078e0208 */
[----:B------:R-:W-:Y:S02]  /*34a0*/  IMAD.MOV R11, RZ, RZ, -R11 ;  /* 0x000000ffff0b7224 */ /* 0x000fe400078e0a0b */
[----:B------:R-:W-:Y:S02]  /*34b0*/  IMAD.MOV R5, RZ, RZ, -R5 ;  /* 0x000000ffff057224 */ /* 0x000fe400078e0a05 */
[--C-:B------:R-:W-:Y:S01]  /*34c0*/  @!P4 IMAD.IADD R18, R18, 0x1, -R14.reuse ;  /* 0x000000011212c824 */ /* 0x100fe200078e0a0e */
[----:B------:R-:W-:Y:S01]  /*34d0*/  ISETP.GT.U32.AND P4, PT, R14, R8, PT ;  /* 0x000000080e00720c */ /* 0x000fe20003f84070 */
[----:B------:R-:W-:-:S02]  /*34e0*/  @!P5 IMAD.IADD R9, R9, 0x1, -R14 ;  /* 0x000000010909d824 */ /* 0x000fc400078e0a0e */
[----:B------:R-:W-:Y:S01]  /*34f0*/  IMAD R4, R14, R11, R4 ;  /* 0x0000000b0e047224 */ /* 0x000fe200078e0204 */
[----:B------:R-:W-:Y:S01]  /*3500*/  @!P3 IADD3 R10, R10, -R14, RZ ;  /* 0x8000000e0a0ab210 */ /* 0x000fe20007ffe0ff */
[C---:B------:R-:W-:Y:S01]  /*3510*/  IMAD R17, R14.reuse, R5, R17 ;  /* 0x000000050e117224 */ /* 0x040fe200078e0211 */
[----:B------:R-:W-:Y:S01]  /*3520*/  ISETP.GT.U32.AND P5, PT, R14, R9, PT ;  /* 0x000000090e00720c */ /* 0x000fe20003fa4070 */
[----:B------:R-:W-:Y:S01]  /*3530*/  VIADD R2, R28, 0x4b ;  /* 0x0000004b1c027836 */ /* 0x000fe20000000000 */
[----:B------:R-:W-:Y:S01]  /*3540*/  ISETP.GT.U32.AND P3, PT, R14, R4, PT ;  /* 0x000000040e00720c */ /* 0x000fe20003f64070 */
[----:B------:R-:W-:Y:S02]  /*3550*/  VIADD R5, R28, 0x49 ;  /* 0x000000491c057836 */ /* 0x000fe40000000000 */
[----:B0-----:R-:W-:Y:S01]  /*3560*/  IMAD.MOV.U32 R0, RZ, RZ, R18 ;  /* 0x000000ffff007224 */ /* 0x001fe200078e0012 */
[----:B------:R-:W-:Y:S01]  /*3570*/  IABS R6, R2 ;  /* 0x0000000200067213 */ /* 0x000fe20000000000 */
[----:B------:R-:W-:Y:S01]  /*3580*/  @!P4 IMAD.IADD R8, R8, 0x1, -R14 ;  /* 0x000000010808c824 */ /* 0x000fe200078e0a0e */
[----:B------:R-:W-:Y:S01]  /*3590*/  IABS R18, R5 ;  /* 0x0000000500127213 */ /* 0x000fe20000000000 */
[----:B------:R-:W-:Y:S01]  /*35a0*/  @!P0 IMAD.MOV R0, RZ, RZ, -R0 ;  /* 0x000000ffff008224 */ /* 0x000fe200078e0a00 */
[----:B------:R-:W-:Y:S01]  /*35b0*/  ISETP.GE.AND P4, PT, R19, RZ, PT ;  /* 0x000000ff1300720c */ /* 0x000fe20003f86270 */
[----:B------:R-:W-:Y:S01]  /*35c0*/  IMAD.HI.U32 R12, R15, R6, RZ ;  /* 0x000000060f0c7227 */ /* 0x000fe200078e00ff */
[----:B------:R-:W-:-:S02]  /*35d0*/  ISETP.GT.U32.AND P0, PT, R14, R8, PT ;  /* 0x000000080e00720c */ /* 0x000fc40003f04070 */
[----:B------:R0:W-:Y:S01]  /*35e0*/  STL [R1+0x180], R0 ;  /* 0x0001800001007387 */ /* 0x0001e20000100800 */
[--C-:B------:R-:W-:Y:S01]  /*35f0*/  @!P5 IMAD.IADD R9, R9, 0x1, -R14.reuse ;  /* 0x000000010909d824 */ /* 0x100fe200078e0a0e */
[----:B------:R-:W-:Y:S01]  /*3600*/  ISETP.GT.U32.AND P5, PT, R14, R17, PT ;  /* 0x000000110e00720c */ /* 0x000fe20003fa4070 */
[----:B------:R-:W-:Y:S01]  /*3610*/  @!P3 IMAD.IADD R4, R4, 0x1, -R14 ;  /* 0x000000010404b824 */ /* 0x000fe200078e0a0e */
[----:B------:R-:W-:Y:S01]  /*3620*/  ISETP.GE.AND P3, PT, R13, RZ, PT ;  /* 0x000000ff0d00720c */ /* 0x000fe20003f66270 */
[----:B------:R-:W-:Y:S02]  /*3630*/  IMAD.MOV.U32 R13, RZ, RZ, R18 ;  /* 0x000000ffff0d7224 */ /* 0x000fe400078e0012 */
[----:B------:R-:W-:Y:S02]  /*3640*/  IMAD.MOV R12, RZ, RZ, -R12 ;  /* 0x000000ffff0c7224 */ /* 0x000fe400078e0a0c */
[----:B------:R-:W-:-:S04]  /*3650*/  IMAD.HI.U32 R11, R15, R16, RZ ;  /* 0x000000100f0b7227 */ /* 0x000fc800078e00ff */
[----:B0-----:R-:W-:Y:S02]  /*3660*/  IMAD.MOV.U32 R0, RZ, RZ, R10 ;  /* 0x000000ffff007224 */ /* 0x001fe400078e000a */
[----:B------:R-:W-:Y:S01]  /*3670*/  @!P5 IADD3 R17, R17, -R14, RZ ;  /* 0x8000000e1111d210 */ /* 0x000fe20007ffe0ff */
[----:B------:R-:W-:-:S03]  /*3680*/  IMAD.HI.U32 R10, R15, R13, RZ ;  /* 0x0000000d0f0a7227 */ /* 0x000fc600078e00ff */
[C---:B------:R-:W-:Y:S01]  /*3690*/  ISETP.GT.U32.AND P5, PT, R14.reuse, R17, PT ;  /* 0x000000110e00720c */ /* 0x040fe20003fa4070 */
[C---:B------:R-:W-:Y:S02]  /*36a0*/  IMAD R6, R14.reuse, R12, R6 ;  /* 0x0000000c0e067224 */ /* 0x040fe400078e0206 */
[----:B------:R-:W-:Y:S01]  /*36b0*/  @!P2 IMAD.MOV R0, RZ, RZ, -R0 ;  /* 0x000000ffff00a224 */ /* 0x000fe200078e0a00 */
[----:B------:R-:W-:Y:S01]  /*36c0*/  ISETP.GT.U32.AND P2, PT, R14, R4, PT ;  /* 0x000000040e00720c */ /* 0x000fe20003f44070 */
[----:B------:R-:W-:Y:S02]  /*36d0*/  IMAD.MOV R10, RZ, RZ, -R10 ;  /* 0x000000ffff0a7224 */ /* 0x000fe400078e0a0a */
[----:B------:R-:W-:Y:S01]  /*36e0*/  IMAD.MOV R11, RZ, RZ, -R11 ;  /* 0x000000ffff0b7224 */ /* 0x000fe200078e0a0b */
[----:B------:R0:W-:Y:S01]  /*36f0*/  STL [R1+0x18c], R0 ;  /* 0x00018c0001007387 */ /* 0x0001e20000100800 */
[----:B------:R-:W-:Y:S01]  /*3700*/  @!P0 IMAD.IADD R8, R8, 0x1, -R14 ;  /* 0x0000000108088824 */ /* 0x000fe200078e0a0e */
[C---:B------:R-:W-:Y:S01]  /*3710*/  ISETP.GT.U32.AND P0, PT, R14.reuse, R6, PT ;  /* 0x000000060e00720c */ /* 0x040fe20003f04070 */
[----:B------:R-:W-:-:S02]  /*3720*/  IMAD R13, R14, R10, R13 ;  /* 0x0000000a0e0d7224 */ /* 0x000fc400078e020d */
[C---:B------:R-:W-:Y:S01]  /*3730*/  IMAD R16, R14.reuse, R11, R16 ;  /* 0x0000000b0e107224 */ /* 0x040fe200078e0210 */
[----:B------:R-:W-:Y:S01]  /*3740*/  @!P5 IADD3 R17, R17, -R14, RZ ;  /* 0x8000000e1111d210 */ /* 0x000fe20007ffe0ff */
[----:B------:R-:W-:Y:S01]  /*3750*/  IMAD.MOV.U32 R3, RZ, RZ, R9 ;  /* 0x000000ffff037224 */ /* 0x000fe200078e0009 */
[----:B------:R-:W-:Y:S01]  /*3760*/  ISETP.GT.U32.AND P5, PT, R14, R13, PT ;  /* 0x0000000d0e00720c */ /* 0x000fe20003fa4070 */
[C---:B------:R-:W-:Y:S01]  /*3770*/  VIADD R9, R28.reuse, 0x47 ;  /* 0x000000471c097836 */ /* 0x040fe20000000000 */
[----:B------:R-:W-:Y:S01]  /*3780*/  IADD3 R11, R28, 0x45, RZ ;  /* 0x000000451c0b7810 */ /* 0x000fe20007ffe0ff */
[----:B0-----:R-:W-:Y:S02]  /*3790*/  IMAD.MOV.U32 R0, RZ, RZ, R8 ;  /* 0x000000ffff007224 */ /* 0x001fe400078e0008 */
[----:B------:R-:W-:Y:S01]  /*37a0*/  @!P1 IMAD.MOV R3, RZ, RZ, -R3 ;  /* 0x000000ffff039224 */ /* 0x000fe200078e0a03 */
[----:B------:R-:W-:Y:S01]  /*37b0*/  ISETP.GE.AND P1, PT, R2, RZ, PT ;  /* 0x000000ff0200720c */ /* 0x000fe20003f26270 */
[----:B------:R-:W-:Y:S01]  /*37c0*/  @!P6 IMAD.MOV R0, RZ, RZ, -R0 ;  /* 0x000000ffff00e224 */ /* 0x000fe200078e0a00 */
[----:B------:R-:W-:Y:S01]  /*37d0*/  ISETP.GT.U32.AND P6, PT, R14, R16, PT ;  /* 0x000000100e00720c */ /* 0x000fe20003fc4070 */
[----:B------:R-:W-:Y:S01]  /*37e0*/  VIADD R2, R28, 0x48 ;  /* 0x000000481c027836 */ /* 0x000fe20000000000 */
[----:B------:R-:W-:Y:S01]  /*37f0*/  STL [R1+0x194], R3 ;  /* 0x0001940301007387 */ /* 0x000fe20000100800 */
[--C-:B------:R-:W-:Y:S01]  /*3800*/  @!P0 IMAD.IADD R6, R6, 0x1, -R14.reuse ;  /* 0x0000000106068824 */ /* 0x100fe200078e0a0e */
[----:B------:R-:W-:Y:S01]  /*3810*/  ISETP.GE.AND P0, PT, R5, RZ, PT ;  /* 0x000000ff0500720c */ /* 0x000fe20003f06270 */
[--C-:B------:R-:W-:Y:S01]  /*3820*/  @!P2 IMAD.IADD R4, R4, 0x1, -R14.reuse ;  /* 0x000000010404a824 */ /* 0x100fe200078e0a0e */
[----:B------:R-:W-:Y:S01]  /*3830*/  IABS R5, R9 ;  /* 0x0000000900057213 */ /* 0x000fe20000000000 */
[----:B------:R0:W-:Y:S01]  /*3840*/  STL [R1+0x198], R0 ;  /* 0x0001980001007387 */ /* 0x0001e20000100800 */
[----:B------:R-:W-:Y:S01]  /*3850*/  IABS R8, R2 ;  /* 0x0000000200087213 */ /* 0x000fe20000000000 */
[--C-:B------:R-:W-:Y:S01]  /*3860*/  @!P5 IMAD.IADD R13, R13, 0x1, -R14.reuse ;  /* 0x000000010d0dd824 */ /* 0x100fe200078e0a0e */
[----:B------:R-:W-:Y:S01]  /*3870*/  ISETP.GE.AND P2, PT, R7, RZ, PT ;  /* 0x000000ff0700720c */ /* 0x000fe20003f46270 */
[----:B------:R-:W-:Y:S01]  /*3880*/  VIADD R12, R28, 0x46 ;  /* 0x000000461c0c7836 */ /* 0x000fe20000000000 */
[----:B------:R-:W-:Y:S01]  /*3890*/  IABS R19, R11 ;  /* 0x0000000b00137213 */ /* 0x000fe20000000000 */
[----:B------:R-:W-:Y:S01]  /*38a0*/  @!P6 IMAD.IADD R16, R16, 0x1, -R14 ;  /* 0x000000011010e824 */ /* 0x000fe200078e0a0e */
[----:B------:R-:W-:Y:S01]  /*38b0*/  ISETP.GT.U32.AND P6, PT, R14, R6, PT ;  /* 0x000000060e00720c */ /* 0x000fe20003fc4070 */
[----:B------:R-:W-:Y:S01]  /*38c0*/  IMAD.HI.U32 R7, R15, R8, RZ ;  /* 0x000000080f077227 */ /* 0x000fe200078e00ff */
[----:B------:R-:W-:-:S02]  /*38d0*/  IABS R10, R12 ;  /* 0x0000000c000a7213 */ /* 0x000fc40000000000 */
[C---:B------:R-:W-:Y:S01]  /*38e0*/  ISETP.GT.U32.AND P5, PT, R14.reuse, R16, PT ;  /* 0x000000100e00720c */ /* 0x040fe20003fa4070 */
[----:B0-----:R-:W-:Y:S01]  /*38f0*/  IMAD.MOV.U32 R0, RZ, RZ, R4 ;  /* 0x000000ffff007224 */ /* 0x001fe200078e0004 */
[----:B------:R-:W-:Y:S01]  /*3900*/  MOV R3, R17 ;  /* 0x0000001100037202 */ /* 0x000fe20000000f00 */
[----:B------:R-:W-:Y:S02]  /*3910*/  IMAD.MOV.U32 R4, RZ, RZ, R5 ;  /* 0x000000ffff047224 */ /* 0x000fe400078e0005 */
[----:B------:R-:W-:Y:S01]  /*3920*/  @!P4 IMAD.MOV R0, RZ, RZ, -R0 ;  /* 0x000000ffff00c224 */ /* 0x000fe200078e0a00 */
[----:B------:R-:W-:Y:S01]  /*3930*/  ISETP.GT.U32.AND P4, PT, R14, R13, PT ;  /* 0x0000000d0e00720c */ /* 0x000fe20003f84070 */
[----:B------:R-:W-:-:S03]  /*3940*/  IMAD.HI.U32 R5, R15, R4, RZ ;  /* 0x000000040f057227 */ /* 0x000fc600078e00ff */
[----:B------:R0:W-:Y:S01]  /*3950*/  STL [R1+0x19c], R0 ;  /* 0x00019c0001007387 */ /* 0x0001e20000100800 */
[----:B------:R-:W-:Y:S02]  /*3960*/  IMAD.MOV R7, RZ, RZ, -R7 ;  /* 0x000000ffff077224 */ /* 0x000fe400078e0a07 */
[----:B------:R-:W-:Y:S02]  /*3970*/  IMAD.MOV R5, RZ, RZ, -R5 ;  /* 0x000000ffff057224 */ /* 0x000fe400078e0a05 */
[C---:B------:R-:W-:Y:S02]  /*3980*/  IMAD R8, R14.reuse, R7, R8 ;  /* 0x000000070e087224 */ /* 0x040fe400078e0208 */
[----:B------:R-:W-:Y:S02]  /*3990*/  IMAD R4, R14, R5, R4 ;  /* 0x000000050e047224 */ /* 0x000fe400078e0204 */
[--C-:B------:R-:W-:Y:S01]  /*39a0*/  @!P6 IMAD.IADD R6, R6, 0x1, -R14.reuse ;  /* 0x000000010606e824 */ /* 0x100fe200078e0a0e */
[C---:B------:R-:W-:Y:S01]  /*39b0*/  ISETP.GT.U32.AND P6, PT, R14.reuse, R8, PT ;  /* 0x000000080e00720c */ /* 0x040fe20003fc4070 */
[----:B------:R-:W-:Y:S01]  /*39c0*/  @!P4 IMAD.IADD R13, R13, 0x1, -R14 ;  /* 0x000000010d0dc824 */ /* 0x000fe200078e0a0e */
[----:B------:R-:W-:Y:S01]  /*39d0*/  ISETP.GT.U32.AND P4, PT, R14, R4, PT ;  /* 0x000000040e00720c */ /* 0x000fe20003f84070 */
[----:B------:R-:W-:-:S04]  /*39e0*/  IMAD.HI.U32 R5, R15, R10, RZ ;  /* 0x0000000a0f057227 */ /* 0x000fc800078e00ff */
[--C-:B------:R-:W-:Y:S01]  /*39f0*/  @!P5 IMAD.IADD R16, R16, 0x1, -R14.reuse ;  /* 0x000000011010d824 */ /* 0x100fe200078e0a0e */
[----:B------:R-:W-:Y:S01]  /*3a00*/  ISETP.GE.AND P5, PT, R2, RZ, PT ;  /* 0x000000ff0200720c */ /* 0x000fe20003fa6270 */
[----:B------:R-:W-:Y:S02]  /*3a10*/  VIADD R2, R28, 0x44 ;  /* 0x000000441c027836 */ /* 0x000fe40000000000 */
[----:B------:R-:W-:Y:S02]  /*3a20*/  IMAD.MOV R5, RZ, RZ, -R5 ;  /* 0x000000ffff057224 */ /* 0x000fe400078e0a05 */
[--C-:B------:R-:W-:Y:S01]  /*3a30*/  @!P6 IMAD.IADD R8, R8, 0x1, -R14.reuse ;  /* 0x000000010808e824 */ /* 0x100fe200078e0a0e */
[----:B------:R-:W-:Y:S01]  /*3a40*/  ISETP.GE.AND P6, PT, R9, RZ, PT ;  /* 0x000000ff0900720c */ /* 0x000fe20003fc6270 */
[----:B------:R-:W-:Y:S02]  /*3a50*/  @!P4 IMAD.IADD R4, R4, 0x1, -R14 ;  /* 0x000000010404c824 */ /* 0x000fe400078e0a0e */
[----:B------:R-:W-:-:S03]  /*3a60*/  IMAD.HI.U32 R7, R15, R19, RZ ;  /* 0x000000130f077227 */ /* 0x000fc600078e00ff */
[C---:B------:R-:W-:Y:S01]  /*3a70*/  ISETP.GT.U32.AND P4, PT, R14.reuse, R4, PT ;  /* 0x000000040e00720c */ /* 0x040fe20003f84070 */
[----:B------:R-:W-:Y:S01]  /*3a80*/  @!P3 IMAD.MOV R3, RZ, RZ, -R3 ;  /* 0x000000ffff03b224 */ /* 0x000fe200078e0a03 */
[C---:B------:R-:W-:Y:S01]  /*3a90*/  ISETP.GT.U32.AND P3, PT, R14.reuse, R8, PT ;  /* 0x000000080e00720c */ /* 0x040fe20003f64070 */
[----:B0-----:R-:W-:Y:S02]  /*3aa0*/  IMAD.MOV.U32 R0, RZ, RZ, R6 ;  /* 0x000000ffff007224 */ /* 0x001fe400078e0006 */
[----:B------:R-:W-:Y:S01]  /*3ab0*/  IMAD R10, R14, R5, R10 ;  /* 0x000000050e0a7224 */ /* 0x000fe200078e020a */
[----:B------:R-:W-:Y:S01]  /*3ac0*/  IABS R5, R2 ;  /* 0x0000000200057213 */ /* 0x000fe20000000000 */
[----:B------:R-:W-:Y:S01]  /*3ad0*/  IMAD.MOV R7, RZ, RZ, -R7 ;  /* 0x000000ffff077224 */ /* 0x000fe200078e0a07 */
[----:B------:R0:W-:Y:S01]  /*3ae0*/  STL [R1+0x1a0], R3 ;  /* 0x0001a00301007387 */ /* 0x0001e20000100800 */
[----:B------:R-:W-:Y:S02]  /*3af0*/  VIADD R9, R28, 0x43 ;  /* 0x000000431c097836 */ /* 0x000fe40000000000 */
[----:B------:R-:W-:Y:S01]  /*3b00*/  @!P1 IMAD.MOV R0, RZ, RZ, -R0 ;  /* 0x000000ffff009224 */ /* 0x000fe200078e0a00 */
[C---:B------:R-:W-:Y:S01]  /*3b10*/  ISETP.GT.U32.AND P1, PT, R14.reuse, R10, PT ;  /* 0x0000000a0e00720c */ /* 0x040fe20003f24070 */
[----:B------:R-:W-:Y:S01]  /*3b20*/  IMAD R19, R14, R7, R19 ;  /* 0x000000070e137224 */ /* 0x000fe200078e0213 */
[----:B------:R-:W-:Y:S01]  /*3b30*/  IABS R7, R9 ;  /* 0x0000000900077213 */ /* 0x000fe20000000000 */
[----:B------:R-:W-:Y:S01]  /*3b40*/  IMAD.HI.U32 R6, R15, R5, RZ ;  /* 0x000000050f067227 */ /* 0x000fe200078e00ff */
[----:B------:R1:W-:Y:S03]  /*3b50*/  STL [R1+0x1b4], R0 ;  /* 0x0001b40001007387 */ /* 0x0003e60000100800 */
[----:B0-----:R-:W-:Y:S01]  /*3b60*/  IMAD.MOV.U32 R3, RZ, RZ, R16 ;  /* 0x000000ffff037224 */ /* 0x001fe200078e0010 */
[----:B------:R-:W-:Y:S01]  /*3b70*/  IADD3 R6, -R6, RZ, RZ ;  /* 0x000000ff06067210 */ /* 0x000fe20007ffe1ff */
[--C-:B------:R-:W-:Y:S01]  /*3b80*/  @!P3 IMAD.IADD R8, R8, 0x1, -R14.reuse ;  /* 0x000000010808b824 */ /* 0x100fe200078e0a0e */
[----:B------:R-:W-:Y:S01]  /*3b90*/  ISETP.GE.AND P3, PT, R11, RZ, PT ;  /* 0x000000ff0b00720c */ /* 0x000fe20003f66270 */
[----:B------:R-:W-:Y:S01]  /*3ba0*/  @!P2 IMAD.MOV R3, RZ, RZ, -R3 ;  /* 0x000000ffff03a224 */ /* 0x000fe200078e0a03 */
[----:B------:R-:W-:Y:S01]  /*3bb0*/  ISETP.GT.U32.AND P2, PT, R14, R19, PT ;  /* 0x000000130e00720c */ /* 0x000fe20003f44070 */
[----:B------:R-:W-:Y:S01]  /*3bc0*/  @!P4 IMAD.IADD R4, R4, 0x1, -R14 ;  /* 0x000000010404c824 */ /* 0x000fe200078e0a0e */
[----:B------:R-:W-:Y:S01]  /*3bd0*/  ISETP.GE.AND P4, PT, R2, RZ, PT ;  /* 0x000000ff0200720c */ /* 0x000fe20003f86270 */
[----:B-1----:R-:W-:Y:S01]  /*3be0*/  IMAD.MOV.U32 R0, RZ, RZ, R13 ;  /* 0x000000ffff007224 */ /* 0x002fe200078e000d */
[----:B------:R0:W-:Y:S01]  /*3bf0*/  STL [R1+0x1a8], R3 ;  /* 0x0001a80301007387 */ /* 0x0001e20000100800 */
[----:B------:R-:W-:-:S04]  /*3c00*/  IMAD.HI.U32 R13, R15, R7, RZ ;  /* 0x000000070f0d7227 */ /* 0x000fc800078e00ff */
[----:B------:R-:W-:Y:S01]  /*3c10*/  @!P0 IMAD.MOV R0, RZ, RZ, -R0 ;  /* 0x000000ffff008224 */ /* 0x000fe200078e0a00 */
[----:B------:R-:W-:Y:S01]  /*3c20*/  ISETP.GE.AND P0, PT, R12, RZ, PT ;  /* 0x000000ff0c00720c */ /* 0x000fe20003f06270 */
[----:B------:R-:W-:Y:S02]  /*3c30*/  IMAD.MOV R13, RZ, RZ, -R13 ;  /* 0x000000ffff0d7224 */ /* 0x000fe400078e0a0d */
[----:B------:R-:W-:Y:S01]  /*3c40*/  IMAD R2, R14, R6, R5 ;  /* 0x000000060e027224 */ /* 0x000fe200078e0205 */
[----:B------:R1:W-:Y:S01]  /*3c50*/  STL [R1+0x1bc], R0 ;  /* 0x0001bc0001007387 */ /* 0x0003e20000100800 */
[----:B0-----:R-:W-:Y:S02]  /*3c60*/  IMAD.MOV.U32 R3, RZ, RZ, R8 ;  /* 0x000000ffff037224 */ /* 0x001fe400078e0008 */
[----:B------:R-:W-:Y:S02]  /*3c70*/  @!P1 IMAD.IADD R10, R10, 0x1, -R14 ;  /* 0x000000010a0a9824 */ /* 0x000fe400078e0a0e */
[----:B------:R-:W-:-:S02]  /*3c80*/  IMAD R7, R14, R13, R7 ;  /* 0x0000000d0e077224 */ /* 0x000fc400078e0207 */
[----:B------:R-:W-:Y:S01]  /*3c90*/  @!P5 IMAD.MOV R3, RZ, RZ, -R3 ;  /* 0x000000ffff03d224 */ /* 0x000fe200078e0a03 */
[C---:B------:R-:W-:Y:S01]  /*3ca0*/  ISETP.GT.U32.AND P5, PT, R14.reuse, R2, PT ;  /* 0x000000020e00720c */ /* 0x040fe20003fa4070 */
[----:B------:R-:W-:Y:S01]  /*3cb0*/  @!P2 IMAD.IADD R19, R19, 0x1, -R14 ;  /* 0x000000011313a824 */ /* 0x000fe200078e0a0e */
[----:B------:R-:W-:Y:S01]  /*3cc0*/  ISETP.GT.U32.AND P1, PT, R14, R10, PT ;  /* 0x0000000a0e00720c */ /* 0x000fe20003f24070 */
[----:B-1----:R-:W-:Y:S01]  /*3cd0*/  IMAD.MOV.U32 R0, RZ, RZ, R4 ;  /* 0x000000ffff007224 */ /* 0x002fe200078e0004 */
[----:B------:R-:W-:Y:S01]  /*3ce0*/  STL [R1+0x1b0], R3 ;  /* 0x0001b00301007387 */ /* 0x000fe20000100800 */
[----:B------:R-:W-:Y:S01]  /*3cf0*/  VIADD R5, R28, 0x42 ;  /* 0x000000421c057836 */ /* 0x000fe20000000000 */
[----:B------:R-:W-:Y:S01]  /*3d00*/  ISETP.GT.U32.AND P2, PT, R14, R19, PT ;  /* 0x000000130e00720c */ /* 0x000fe20003f44070 */
[----:B------:R-:W-:Y:S01]  /*3d10*/  VIADD R6, R28, 0x41 ;  /* 0x000000411c067836 */ /* 0x000fe20000000000 */
[----:B------:R-:W-:Y:S01]  /*3d20*/  @!P6 IADD3 R0, -R0, RZ, RZ ;  /* 0x000000ff0000e210 */ /* 0x000fe20007ffe1ff */
[----:B------:R-:W-:Y:S01]  /*3d30*/  VIADD R12, R28, 0x40 ;  /* 0x000000401c0c7836 */ /* 0x000fe20000000000 */
[----:B------:R-:W-:-:S02]  /*3d40*/  ISETP.GT.U32.AND P6, PT, R14, R7, PT ;  /* 0x000000070e00720c */ /* 0x000fc40003fc4070 */
[----:B------:R-:W-:Y:S01]  /*3d50*/  IABS R8, R5 ;  /* 0x0000000500087213 */ /* 0x000fe20000000000 */
[--C-:B------:R-:W-:Y:S01]  /*3d60*/  @!P5 IMAD.IADD R2, R2, 0x1, -R14.reuse ;  /* 0x000000010202d824 */ /* 0x100fe200078e0a0e */
[----:B------:R-:W-:Y:S01]  /*3d70*/  IABS R4, R6 ;  /* 0x0000000600047213 */ /* 0x000fe20000000000 */
[--C-:B------:R-:W-:Y:S01]  /*3d80*/  @!P1 IMAD.IADD R10, R10, 0x1, -R14.reuse ;  /* 0x000000010a0a9824 */ /* 0x100fe200078e0a0e */
[----:B------:R-:W-:Y:S01]  /*3d90*/  ISETP.GE.AND P1, PT, R9, RZ, PT ;  /* 0x000000ff0900720c */ /* 0x000fe20003f26270 */
[----:B------:R-:W-:Y:S01]  /*3da0*/  IMAD.HI.U32 R9, R15, R8, RZ ;  /* 0x000000080f097227 */ /* 0x000fe200078e00ff */
[----:B------:R-:W-:Y:S01]  /*3db0*/  ISETP.GT.U32.AND P5, PT, R14, R2, PT ;  /* 0x000000020e00720c */ /* 0x000fe20003fa4070 */
[----:B------:R0:W-:Y:S01]  /*3dc0*/  STL [R1+0x1c8], R0 ;  /* 0x0001c80001007387 */ /* 0x0001e20000100800 */
[----:B------:R-:W-:Y:S01]  /*3dd0*/  IABS R16, R12 ;  /* 0x0000000c00107213 */ /* 0x000fe20000000000 */
[--C-:B------:R-:W-:Y:S01]  /*3de0*/  @!P2 IMAD.IADD R19, R19, 0x1, -R14.reuse ;  /* 0x000000011313a824 */ /* 0x100fe200078e0a0e */
[----:B------:R-:W-:Y:S01]  /*3df0*/  ISETP.GE.AND P2, PT, R5, RZ, PT ;  /* 0x000000ff0500720c */ /* 0x000fe20003f46270 */
[----:B------:R-:W-:-:S02]  /*3e00*/  @!P6 IMAD.IADD R7, R7, 0x1, -R14 ;  /* 0x000000010707e824 */ /* 0x000fc400078e0a0e */
[----:B------:R-:W-:-:S03]  /*3e10*/  IMAD.HI.U32 R5, R15, R4, RZ ;  /* 0x000000040f057227 */ /* 0x000fc600078e00ff */
[C---:B------:R-:W-:Y:S01]  /*3e20*/  ISETP.GT.U32.AND P6, PT, R14.reuse, R7, PT ;  /* 0x000000070e00720c */ /* 0x040fe20003fc4070 */
[----:B------:R-:W-:Y:S02]  /*3e30*/  IMAD.MOV R9, RZ, RZ, -R9 ;  /* 0x000000ffff097224 */ /* 0x000fe400078e0a09 */
[----:B------:R-:W-:Y:S02]  /*3e40*/  IMAD.MOV R5, RZ, RZ, -R5 ;  /* 0x000000ffff057224 */ /* 0x000fe400078e0a05 */
[----:B------:R-:W-:Y:S01]  /*3e50*/  IMAD R8, R14, R9, R8 ;  /* 0x000000090e087224 */ /* 0x000fe200078e0208 */
[----:B------:R-:W-:Y:S01]  /*3e60*/  IADD3 R9, R28, 0x3f, RZ ;  /* 0x0000003f1c097810 */ /* 0x000fe20007ffe0ff */
[----:B------:R-:W-:Y:S02]  /*3e70*/  IMAD R4, R14, R5, R4 ;  /* 0x000000050e047224 */ /* 0x000fe400078e0204 */
[----:B------:R-:W-:Y:S01]  /*3e80*/  @!P5 IMAD.IADD R2, R2, 0x1, -R14 ;  /* 0x000000010202d824 */ /* 0x000fe200078e0a0e */
[C---:B------:R-:W-:Y:S01]  /*3e90*/  ISETP.GT.U32.AND P5, PT, R14.reuse, R8, PT ;  /* 0x000000080e00720c */ /* 0x040fe20003fa4070 */
[----:B0-----:R-:W-:Y:S01]  /*3ea0*/  IMAD.MOV.U32 R0, RZ, RZ, R10 ;  /* 0x000000ffff007224 */ /* 0x001fe200078e000a */
[----:B------:R-:W-:Y:S01]  /*3eb0*/  IABS R17, R9 ;  /* 0x0000000900117213 */ /* 0x000fe20000000000 */
[----:B------:R-:W-:Y:S01]  /*3ec0*/  @!P6 IMAD.IADD R7, R7, 0x1, -R14 ;  /* 0x000000010707e824 */ /* 0x000fe200078e0a0e */
[----:B------:R-:W-:Y:S01]  /*3ed0*/  ISETP.GT.U32.AND P6, PT, R14, R4, PT ;  /* 0x000000040e00720c */ /* 0x000fe20003fc4070 */
[----:B------:R-:W-:Y:S01]  /*3ee0*/  @!P0 IMAD.MOV R0, RZ, RZ, -R0 ;  /* 0x000000ffff008224 */ /* 0x000fe200078e0a00 */
[----:B------:R-:W-:Y:S01]  /*3ef0*/  ISETP.GE.AND P0, PT, R6, RZ, PT ;  /* 0x000000ff0600720c */ /* 0x000fe20003f06270 */
[----:B------:R-:W-:-:S02]  /*3f00*/  VIADD R10, R28, 0x3e ;  /* 0x0000003e1c0a7836 */ /* 0x000fc40000000000 */
[----:B------:R-:W-:Y:S01]  /*3f10*/  IMAD.HI.U32 R6, R15, R16, RZ ;  /* 0x000000100f067227 */ /* 0x000fe200078e00ff */
[----:B------:R0:W-:Y:S02]  /*3f20*/  STL [R1+0x1c0], R0 ;  /* 0x0001c00001007387 */ /* 0x0001e40000100800 */
[----:B------:R-:W-:Y:S01]  /*3f30*/  IABS R13, R10 ;  /* 0x0000000a000d7213 */ /* 0x000fe20000000000 */
[----:B------:R-:W-:Y:S02]  /*3f40*/  @!P5 IMAD.IADD R8, R8, 0x1, -R14 ;  /* 0x000000010808d824 */ /* 0x000fe400078e0a0e */
[----:B------:R-:W-:Y:S02]  /*3f50*/  IMAD.MOV R6, RZ, RZ, -R6 ;  /* 0x000000ffff067224 */ /* 0x000fe400078e0a06 */
[----:B------:R-:W-:Y:S01]  /*3f60*/  @!P6 IMAD.IADD R4, R4, 0x1, -R14 ;  /* 0x000000010404e824 */ /* 0x000fe200078e0a0e */
[C---:B------:R-:W-:Y:S01]  /*3f70*/  ISETP.GT.U32.AND P6, PT, R14.reuse, R8, PT ;  /* 0x000000080e00720c */ /* 0x040fe20003fc4070 */
[----:B------:R-:W-:-:S02]  /*3f80*/  IMAD R16, R14, R6, R16 ;  /* 0x000000060e107224 */ /* 0x000fc400078e0210 */
[----:B0-----:R-:W-:Y:S02]  /*3f90*/  IMAD.MOV.U32 R0, RZ, RZ, R19 ;  /* 0x000000ffff007224 */ /* 0x001fe400078e0013 */
[----:B------:R-:W-:Y:S01]  /*3fa0*/  IMAD.HI.U32 R20, R15, R17, RZ ;  /* 0x000000110f147227 */ /* 0x000fe200078e00ff */
[----:B------:R-:W-:-:S03]  /*3fb0*/  ISETP.GT.U32.AND P5, PT, R14, R16, PT ;  /* 0x000000100e00720c */ /* 0x000fc60003fa4070 */
[----:B------:R-:W-:Y:S01]  /*3fc0*/  @!P3 IMAD.MOV R0, RZ, RZ, -R0 ;  /* 0x000000ffff00b224 */ /* 0x000fe200078e0a00 */
[----:B------:R-:W-:Y:S01]  /*3fd0*/  ISETP.GE.AND P3, PT, R12, RZ, PT ;  /* 0x000000ff0c00720c */ /* 0x000fe20003f66270 */
[----:B------:R-:W-:Y:S02]  /*3fe0*/  VIADD R5, R28, 0x3d ;  /* 0x0000003d1c057836 */ /* 0x000fe40000000000 */
[----:B------:R-:W-:Y:S01]  /*3ff0*/  IMAD.HI.U32 R18, R15, R13, RZ ;  /* 0x0000000d0f127227 */ /* 0x000fe200078e00ff */
[----:B------:R0:W-:Y:S02]  /*4000*/  STL [R1+0x1a4], R0 ;  /* 0x0001a40001007387 */ /* 0x0001e40000100800 */
[----:B------:R-:W-:Y:S01]  /*4010*/  IABS R11, R5 ;  /* 0x00000005000b7213 */ /* 0x000fe20000000000 */
[----:B------:R-:W-:Y:S01]  /*4020*/  IMAD.MOV R20, RZ, RZ, -R20 ;  /* 0x000000ffff147224 */ /* 0x000fe200078e0a14 */
[----:B------:R-:W-:Y:S01]  /*4030*/  IADD3 R18, -R18, RZ, RZ ;  /* 0x000000ff12127210 */ /* 0x000fe20007ffe1ff */
[----:B------:R-:W-:-:S02]  /*4040*/  @!P6 IMAD.IADD R8, R8, 0x1, -R14 ;  /* 0x000000010808e824 */ /* 0x000fc400078e0a0e */
[C---:B------:R-:W-:Y:S02]  /*4050*/  IMAD R12, R14.reuse, R20, R17 ;  /* 0x000000140e0c7224 */ /* 0x040fe400078e0211 */
[----:B------:R-:W-:Y:S02]  /*4060*/  IMAD.MOV.U32 R19, RZ, RZ, R11 ;  /* 0x000000ffff137224 */ /* 0x000fe400078e000b */
[----:B0-----:R-:W-:Y:S01]  /*4070*/  IMAD.MOV.U32 R0, RZ, RZ, R2 ;  /* 0x000000ffff007224 */ /* 0x001fe200078e0002 */
[C---:B------:R-:W-:Y:S01]  /*4080*/  ISETP.GT.U32.AND P6, PT, R14.reuse, R12, PT ;  /* 0x0000000c0e00720c */ /* 0x040fe20003fc4070 */
[C---:B------:R-:W-:Y:S02]  /*4090*/  IMAD R11, R14.reuse, R18, R13 ;  /* 0x000000120e0b7224 */ /* 0x040fe400078e020d */
[----:B------:R-:W-:Y:S01]  /*40a0*/  @!P4 IMAD.MOV R0, RZ, RZ, -R0 ;  /* 0x000000ffff00c224 */ /* 0x000fe200078e0a00 */
[----:B------:R-:W-:Y:S01]  /*40b0*/  ISETP.GT.U32.AND P4, PT, R14, R4, PT ;  /* 0x000000040e00720c */ /* 0x000fe20003f84070 */
[----:B------:R-:W-:-:S03]  /*40c0*/  IMAD.HI.U32 R2, R15, R19, RZ ;  /* 0x000000130f027227 */ /* 0x000fc600078e00ff */
[----:B------:R0:W-:Y:S01]  /*40d0*/  STL [R1+0x190], R0 ;  /* 0x0001900001007387 */ /* 0x0001e20000100800 */
[----:B------:R-:W-:Y:S02]  /*40e0*/  @!P5 IMAD.IADD R16, R16, 0x1, -R14 ;  /* 0x000000011010d824 */ /* 0x000fe400078e0a0e */
[----:B------:R-:W-:Y:S02]  /*40f0*/  IMAD.MOV R2, RZ, RZ, -R2 ;  /* 0x000000ffff027224 */ /* 0x000fe400078e0a02 */
[----:B------:R-:W-:Y:S01]  /*4100*/  VIADD R6, R28, 0x3c ;  /* 0x0000003c1c067836 */ /* 0x000fe20000000000 */
[C---:B------:R-:W-:Y:S01]  /*4110*/  ISETP.GT.U32.AND P5, PT, R14.reuse, R16, PT ;  /* 0x000000100e00720c */ /* 0x040fe20003fa4070 */
[----:B------:R-:W-:Y:S02]  /*4120*/  IMAD.MOV.U32 R3, RZ, RZ, R7 ;  /* 0x000000ffff037224 */ /* 0x000fe400078e0007 */
[----:B------:R-:W-:Y:S01]  /*4130*/  IMAD R2, R14, R2, R19 ;  /* 0x000000020e027224 */ /* 0x000fe200078e0213 */
[----:B------:R-:W-:Y:S01]  /*4140*/  IABS R17, R6 ;  /* 0x0000000600117213 */ /* 0x000fe20000000000 */
[----:B0-----:R-:W-:Y:S01]  /*4150*/  IMAD.MOV.U32 R0, RZ, RZ, R8 ;  /* 0x000000ffff007224 */ /* 0x001fe200078e0008 */
[----:B------:R-:W-:Y:S01]  /*4160*/  @!P1 IADD3 R3, -R3, RZ, RZ ;  /* 0x000000ff03039210 */ /* 0x000fe20007ffe1ff */
[----:B------:R-:W-:Y:S01]  /*4170*/  @!P6 IMAD.IADD R12, R12, 0x1, -R14 ;  /* 0x000000010c0ce824 */ /* 0x000fe200078e0a0e */
[C---:B------:R-:W-:Y:S01]  /*4180*/  ISETP.GT.U32.AND P6, PT, R14.reuse, R2, PT ;  /* 0x000000020e00720c */ /* 0x040fe20003fc4070 */
[----:B------:R-:W-:Y:S01]  /*4190*/  @!P2 IMAD.MOV R0, RZ, RZ, -R0 ;  /* 0x000000ffff00a224 */ /* 0x000fe200078e0a00 */
[----:B------:R-:W-:Y:S01]  /*41a0*/  ISETP.GT.U32.AND P2, PT, R14, R11, PT ;  /* 0x0000000b0e00720c */ /* 0x000fe20003f44070 */
[----:B------:R-:W-:Y:S01]  /*41b0*/  IMAD.HI.U32 R7, R15, R17, RZ ;  /* 0x000000110f077227 */ /* 0x000fe200078e00ff */
[----:B------:R-:W-:Y:S01]  /*41c0*/  STL [R1+0x188], R3 ;  /* 0x0001880301007387 */ /* 0x000fe20000100800 */
[----:B------:R-:W-:-:S02]  /*41d0*/  ISETP.GE.AND P1, PT, R9, RZ, PT ;  /* 0x000000ff0900720c */ /* 0x000fc40003f26270 */
[--C-:B------:R-:W-:Y:S01]  /*41e0*/  @!P4 IMAD.IADD R4, R4, 0x1, -R14.reuse ;  /* 0x000000010404c824 */ /* 0x100fe200078e0a0e */
[----:B------:R0:W-:Y:S01]  /*41f0*/  STL [R1+0x184], R0 ;  /* 0x0001840001007387 */ /* 0x0001e20000100800 */
[----:B------:R-:W-:Y:S01]  /*4200*/  IMAD.MOV R7, RZ, RZ, -R7 ;  /* 0x000000ffff077224 */ /* 0x000fe200078e0a07 */
[----:B------:R-:W-:Y:S01]  /*4210*/  ISETP.GE.AND P4, PT, R10, RZ, PT ;  /* 0x000000ff0a00720c */ /* 0x000fe20003f86270 */
[--C-:B------:R-:W-:Y:S01]  /*4220*/  @!P5 IMAD.IADD R16, R16, 0x1, -R14.reuse ;  /* 0x000000011010d824 */ /* 0x100fe200078e0a0e */
[----:B------:R-:W-:Y:S01]  /*4230*/  ISETP.GE.AND P5, PT, R5, RZ, PT ;  /* 0x000000ff0500720c */ /* 0x000fe20003fa6270 */
[----:B------:R-:W-:Y:S02]  /*4240*/  VIADD R5, R28, 0x3b ;  /* 0x0000003b1c057836 */ /* 0x000fe40000000000 */
[----:B------:R-:W-:Y:S01]  /*4250*/  @!P2 IMAD.IADD R11, R11, 0x1, -R14 ;  /* 0x000000010b0ba824 */ /* 0x000fe200078e0a0e */
[C---:B------:R-:W-:Y:S01]  /*4260*/  ISETP.GT.U32.AND P2, PT, R14.reuse, R12, PT ;  /* 0x0000000c0e00720c */ /* 0x040fe20003f44070 */
[----:B------:R-:W-:Y:S01]  /*4270*/  IMAD R10, R14, R7, R17 ;  /* 0x000000070e0a7224 */ /* 0x000fe200078e0211 */
[----:B------:R-:W-:Y:S01]  /*4280*/  IABS R8, R5 ;  /* 0x0000000500087213 */ /* 0x000fe20000000000 */
[----:B0-----:R-:W-:Y:S01]  /*4290*/  IMAD.MOV.U32 R0, RZ, RZ, R4 ;  /* 0x000000ffff007224 */ /* 0x001fe200078e0004 */
[----:B------:R-:W-:Y:S01]  /*42a0*/  IADD3 R17, R28, 0x39, RZ ;  /* 0x000000391c117810 */ /* 0x000fe20007ffe0ff */
[----:B------:R-:W-:-:S02]  /*42b0*/  @!P6 IMAD.IADD R2, R2, 0x1, -R14 ;  /* 0x000000010202e824 */ /* 0x000fc400078e0a0e */
[----:B------:R-:W-:Y:S01]  /*42c0*/  @!P0 IMAD.MOV R0, RZ, RZ, -R0 ;  /* 0x000000ffff008224 */ /* 0x000fe200078e0a00 */
[C---:B------:R-:W-:Y:S01]  /*42d0*/  ISETP.GT.U32.AND P0, PT, R14.reuse, R11, PT ;  /* 0x0000000b0e00720c */ /* 0x040fe20003f04070 */
[----:B------:R-:W-:Y:S01]  /*42e0*/  IMAD.HI.U32 R9, R15, R8, RZ ;  /* 0x000000080f097227 */ /* 0x000fe200078e00ff */
[----:B------:R-:W-:Y:S02]  /*42f0*/  ISETP.GT.U32.AND P6, PT, R14, R2, PT ;  /* 0x000000020e00720c */ /* 0x000fe40003fc4070 */
[----:B------:R-:W-:Y:S01]  /*4300*/  IABS R4, R17 ;  /* 0x0000001100047213 */ /* 0x000fe20000000000 */
[----:B------:R-:W-:Y:S01]  /*4310*/  @!P2 IMAD.IADD R12, R12, 0x1, -R14 ;  /* 0x000000010c0ca824 */ /* 0x000fe200078e0a0e */
[----:B------:R-:W-:Y:S01]  /*4320*/  ISETP.GT.U32.AND P2, PT, R14, R10, PT ;  /* 0x0000000a0e00720c */ /* 0x000fe20003f44070 */
[----:B------:R-:W-:Y:S01]  /*4330*/  IMAD.MOV R9, RZ, RZ, -R9 ;  /* 0x000000ffff097224 */ /* 0x000fe200078e0a09 */
[----:B------:R0:W-:Y:S01]  /*4340*/  STL [R1+0x17c], R0 ;  /* 0x00017c0001007387 */ /* 0x0001e20000100800 */
[----:B------:R-:W-:-:S02]  /*4350*/  VIADD R18, R28, 0x38 ;  /* 0x000000381c127836 */ /* 0x000fc40000000000 */
[----:B------:R-:W-:Y:S02]  /*4360*/  VIADD R13, R28, 0x3a ;  /* 0x0000003a1c0d7836 */ /* 0x000fe40000000000 */
[----:B------:R-:W-:Y:S01]  /*4370*/  @!P0 IMAD.IADD R11, R11, 0x1, -R14 ;  /* 0x000000010b0b8824 */ /* 0x000fe200078e0a0e */
[----:B------:R-:W-:Y:S01]  /*4380*/  ISETP.GE.AND P0, PT, R6, RZ, PT ;  /* 0x000000ff0600720c */ /* 0x000fe20003f06270 */
[----:B------:R-:W-:Y:S01]  /*4390*/  IMAD R6, R14, R9, R8 ;  /* 0x000000090e067224 */ /* 0x000fe200078e0208 */
[----:B------:R-:W-:Y:S01]  /*43a0*/  IABS R7, R18 ;  /* 0x0000001200077213 */ /* 0x000fe20000000000 */
[----:B------:R-:W-:Y:S01]  /*43b0*/  IMAD.MOV.U32 R3, RZ, RZ, R16 ;  /* 0x000000ffff037224 */ /* 0x000fe200078e0010 */
[----:B------:R-:W-:Y:S01]  /*43c0*/  IABS R19, R13 ;  /* 0x0000000d00137213 */ /* 0x000fe20000000000 */
[----:B------:R-:W-:Y:S01]  /*43d0*/  @!P2 IMAD.IADD R10, R10, 0x1, -R14 ;  /* 0x000000010a0aa824 */ /* 0x000fe200078e0a0e */
[----:B------:R-:W-:Y:S01]  /*43e0*/  ISETP.GE.AND P2, PT, R5, RZ, PT ;  /* 0x000000ff0500720c */ /* 0x000fe20003f46270 */
[----:B------:R-:W-:-:S04]  /*43f0*/  IMAD.HI.U32 R8, R15, R4, RZ ;  /* 0x000000040f087227 */ /* 0x000fc800078e00ff */
[----:B------:R-:W-:Y:S01]  /*4400*/  @!P6 IMAD.IADD R2, R2, 0x1, -R14 ;  /* 0x000000010202e824 */ /* 0x000fe200078e0a0e */
[C---:B------:R-:W-:Y:S01]  /*4410*/  ISETP.GT.U32.AND P6, PT, R14.reuse, R6, PT ;  /* 0x000000060e00720c */ /* 0x040fe20003fc4070 */
[----:B------:R-:W-:Y:S01]  /*4420*/  @!P3 IMAD.MOV R3, RZ, RZ, -R3 ;  /* 0x000000ffff03b224 */ /* 0x000fe200078e0a03 */
[----:B------:R-:W-:Y:S01]  /*4430*/  ISETP.GT.U32.AND P3, PT, R14, R10, PT ;  /* 0x0000000a0e00720c */ /* 0x000fe20003f64070 */
[C---:B------:R-:W-:Y:S01]  /*4440*/  IMAD.HI.U32 R9, R15.reuse, R7, RZ ;  /* 0x000000070f097227 */ /* 0x040fe200078e00ff */
[----:B------:R-:W-:Y:S02]  /*4450*/  IADD3 R8, -R8, RZ, RZ ;  /* 0x000000ff08087210 */ /* 0x000fe40007ffe1ff */
[----:B------:R1:W-:Y:S01]  /*4460*/  STL [R1+0x174], R3 ;  /* 0x0001740301007387 */ /* 0x0003e20000100800 */
[----:B0-----:R-:W-:Y:S02]  /*4470*/  IMAD.MOV.U32 R0, RZ, RZ, R12 ;  /* 0x000000ffff007224 */ /* 0x001fe400078e000c */
[----:B------:R-:W-:-:S03]  /*4480*/  IMAD.HI.U32 R20, R15, R19, RZ ;  /* 0x000000130f147227 */ /* 0x000fc600078e00ff */
[----:B------:R-:W-:Y:S01]  /*4490*/  @!P1 IADD3 R0, -R0, RZ, RZ ;  /* 0x000000ff00009210 */ /* 0x000fe20007ffe1ff */
[----:B------:R-:W-:Y:S02]  /*44a0*/  IMAD.MOV R9, RZ, RZ, -R9 ;  /* 0x000000ffff097224 */ /* 0x000fe400078e0a09 */
[C---:B------:R-:W-:Y:S02]  /*44b0*/  IMAD R4, R14.reuse, R8, R4 ;  /* 0x000000080e047224 */ /* 0x040fe400078e0204 */
[----:B-1----:R-:W-:Y:S01]  /*44c0*/  IMAD.MOV.U32 R3, RZ, RZ, R11 ;  /* 0x000000ffff037224 */ /* 0x002fe200078e000b */
[----:B------:R0:W-:Y:S01]  /*44d0*/  STL [R1+0x168], R0 ;  /* 0x0001680001007387 */ /* 0x0001e20000100800 */
[----:B------:R-:W-:Y:S02]  /*44e0*/  IMAD.MOV R20, RZ, RZ, -R20 ;  /* 0x000000ffff147224 */ /* 0x000fe400078e0a14 */
[C---:B------:R-:W-:Y:S02]  /*44f0*/  IMAD R7, R14.reuse, R9, R7 ;  /* 0x000000090e077224 */ /* 0x040fe400078e0207 */
[----:B------:R-:W-:Y:S01]  /*4500*/  @!P4 IMAD.MOV R3, RZ, RZ, -R3 ;  /* 0x000000ffff03c224 */ /* 0x000fe200078e0a03 */
[----:B------:R-:W-:Y:S01]  /*4510*/  ISETP.GT.U32.AND P4, PT, R14, R4, PT ;  /* 0x000000040e00720c */ /* 0x000fe20003f84070 */
[----:B------:R-:W-:-:S02]  /*4520*/  VIADD R8, R28, 0x37 ;  /* 0x000000371c087836 */ /* 0x000fc40000000000 */
[----:B------:R-:W-:Y:S01]  /*4530*/  @!P6 IMAD.IADD R6, R6, 0x1, -R14 ;  /* 0x000000010606e824 */ /* 0x000fe200078e0a0e */
[----:B------:R-:W-:Y:S01]  /*4540*/  STL [R1+0x154], R3 ;  /* 0x0001540301007387 */ /* 0x000fe20000100800 */
[C---:B------:R-:W-:Y:S01]  /*4550*/  IMAD R5, R14.reuse, R20, R19 ;  /* 0x000000140e057224 */ /* 0x040fe200078e0213 */
[----:B------:R-:W-:Y:S01]  /*4560*/  IABS R19, R8 ;  /* 0x0000000800137213 */ /* 0x000fe20000000000 */
[----:B0-----:R-:W-:Y:S01]  /*4570*/  IMAD.MOV.U32 R0, RZ, RZ, R2 ;  /* 0x000000ffff007224 */ /* 0x001fe200078e0002 */
[----:B------:R-:W-:Y:S01]  /*4580*/  ISETP.GT.U32.AND P1, PT, R14, R6, PT ;  /* 0x000000060e00720c */ /* 0x000fe20003f24070 */
[----:B------:R-:W-:Y:S01]  /*4590*/  @!P3 IMAD.IADD R10, R10, 0x1, -R14 ;  /* 0x000000010a0ab824 */ /* 0x000fe200078e0a0e */
[----:B------:R-:W-:Y:S01]  /*45a0*/  ISETP.GT.U32.AND P3, PT, R14, R7, PT ;  /* 0x000000070e00720c */ /* 0x000fe20003f64070 */
[----:B------:R-:W-:Y:S01]  /*45b0*/  VIADD R9, R28, 0x36 ;  /* 0x000000361c097836 */ /* 0x000fe20000000000 */
[----:B------:R-:W-:Y:S01]  /*45c0*/  ISETP.GT.U32.AND P6, PT, R14, R5, PT ;  /* 0x000000050e00720c */ /* 0x000fe20003fc4070 */
[----:B------:R-:W-:Y:S01]  /*45d0*/  @!P5 IMAD.MOV R0, RZ, RZ, -R0 ;  /* 0x000000ffff00d224 */ /* 0x000fe200078e0a00 */
[----:B------:R-:W-:Y:S01]  /*45e0*/  @!P4 IADD3 R4, R4, -R14, RZ ;  /* 0x8000000e0404c210 */ /* 0x000fe20007ffe0ff */
[----:B------:R-:W-:Y:S01]  /*45f0*/  IMAD.MOV.U32 R12, RZ, RZ, R19 ;  /* 0x000000ffff0c7224 */ /* 0x000fe200078e0013 */
[----:B------:R-:W-:Y:S01]  /*4600*/  IABS R16, R9 ;  /* 0x0000000900107213 */ /* 0x000fe20000000000 */
[----:B------:R-:W-:Y:S01]  /*4610*/  VIADD R20, R28, 0x2c ;  /* 0x0000002c1c147836 */ /* 0x000fe20000000000 */
[----:B------:R0:W-:Y:S01]  /*4620*/  STL [R1+0x148], R0 ;  /* 0x0001480001007387 */ /* 0x0001e20000100800 */
[----:B------:R-:W-:Y:S01]  /*4630*/  IMAD.HI.U32 R2, R15, R12, RZ ;  /* 0x0000000c0f027227 */ /* 0x000fe200078e00ff */
[----:B------:R-:W-:-:S03]  /*4640*/  ISETP.GE.AND P5, PT, R13, RZ, PT ;  /* 0x000000ff0d00720c */ /* 0x000fc60003fa6270 */
[----:B------:R-:W-:Y:S02]  /*4650*/  IMAD.MOV.U32 R11, RZ, RZ, R16 ;  /* 0x000000ffff0b7224 */ /* 0x000fe400078e0010 */
[----:B------:R-:W-:Y:S01]  /*4660*/  @!P3 IMAD.IADD R7, R7, 0x1, -R14 ;  /* 0x000000010707b824 */ /* 0x000fe200078e0a0e */
[----:B------:R-:W-:Y:S01]  /*4670*/  ISETP.GT.U32.AND P3, PT, R14, R4, PT ;  /* 0x000000040e00720c */ /* 0x000fe20003f64070 */
[----:B------:R-:W-:Y:S02]  /*4680*/  IMAD.MOV R2, RZ, RZ, -R2 ;  /* 0x000000ffff027224 */ /* 0x000fe400078e0a02 */
[----:B0-----:R-:W-:Y:S02]  /*4690*/  IMAD.MOV.U32 R0, RZ, RZ, R10 ;  /* 0x000000ffff007224 */ /* 0x001fe400078e000a */
[----:B------:R-:W-:Y:S01]  /*46a0*/  @!P1 IMAD.IADD R6, R6, 0x1, -R14 ;  /* 0x0000000106069824 */ /* 0x000fe200078e0a0e */
[----:B------:R-:W-:Y:S01]  /*46b0*/  ISETP.GE.AND P1, PT, R17, RZ, PT ;  /* 0x000000ff1100720c */ /* 0x000fe20003f26270 */
[----:B------:R-:W-:Y:S01]  /*46c0*/  @!P0 IMAD.MOV R0, RZ, RZ, -R0 ;  /* 0x000000ffff008224 */ /* 0x000fe200078e0a00 */
[----:B------:R-:W-:Y:S01]  /*46d0*/  ISETP.GT.U32.AND P0, PT, R14, R7, PT ;  /* 0x000000070e00720c */ /* 0x000fe20003f04070 */
[----:B------:R-:W-:-:S03]  /*46e0*/  IMAD.HI.U32 R13, R15, R11, RZ ;  /* 0x0000000b0f0d7227 */ /* 0x000fc600078e00ff */
[----:B------:R0:W-:Y:S01]  /*46f0*/  STL [R1+0x140], R0 ;  /* 0x0001400001007387 */ /* 0x0001e20000100800 */
[----:B------:R-:W-:Y:S01]  /*4700*/  @!P6 IMAD.IADD R5, R5, 0x1, -R14 ;  /* 0x000000010505e824 */ /* 0x000fe200078e0a0e */
[----:B------:R-:W-:Y:S01]  /*4710*/  @!P3 IADD3 R4, R4, -R14, RZ ;  /* 0x8000000e0404b210 */ /* 0x000fe20007ffe0ff */
[----:B------:R-:W-:Y:S01]  /*4720*/  IMAD R2, R14, R2, R12 ;  /* 0x000000020e027224 */ /* 0x000fe200078e020c */
[----:B------:R-:W-:Y:S01]  /*4730*/  ISETP.GE.AND P6, PT, R18, RZ, PT ;  /* 0x000000ff1200720c */ /* 0x000fe20003fc6270 */
[----:B------:R-:W-:Y:S01]  /*4740*/  IMAD.MOV R10, RZ, RZ, -R13 ;  /* 0x000000ffff0a7224 */ /* 0x000fe200078e0a0d */
[----:B------:R-:W-:Y:S01]  /*4750*/  ISETP.GT.U32.AND P4, PT, R14, R5, PT ;  /* 0x000000050e00720c */ /* 0x000fe20003f84070 */
[----:B------:R-:W-:Y:S02]  /*4760*/  VIADD R13, R28, 0x35 ;  /* 0x000000351c0d7836 */ /* 0x000fe40000000000 */
[----:B------:R-:W-:Y:S01]  /*4770*/  @!P0 IMAD.IADD R7, R7, 0x1, -R14 ;  /* 0x0000000107078824 */ /* 0x000fe200078e0a0e */
[----:B------:R-:W-:Y:S01]  /*4780*/  ISETP.GE.AND P0, PT, R9, RZ, PT ;  /* 0x000000ff0900720c */ /* 0x000fe20003f06270 */
[----:B0-----:R-:W-:Y:S01]  /*4790*/  IMAD.MOV.U32 R0, RZ, RZ, R6 ;  /* 0x000000ffff007224 */ /* 0x001fe200078e0006 */
[----:B------:R-:W-:Y:S01]  /*47a0*/  IABS R12, R13 ;  /* 0x0000000d000c7213 */ /* 0x000fe20000000000 */
[----:B------:R-:W-:-:S02]  /*47b0*/  IMAD R6, R14, R10, R11 ;  /* 0x0000000a0e067224 */ /* 0x000fc400078e020b */
[----:B------:R-:W-:Y:S01]  /*47c0*/  @!P2 IMAD.MOV R0, RZ, RZ, -R0 ;  /* 0x000000ffff00a224 */ /* 0x000fe200078e0a00 */
[----:B------:R-:W-:Y:S01]  /*47d0*/  ISETP.GT.U32.AND P2, PT, R14, R2, PT ;  /* 0x000000020e00720c */ /* 0x000fe20003f44070 */
[----:B------:R-:W-:Y:S01]  /*47e0*/  VIADD R10, R28, 0x34 ;  /* 0x000000341c0a7836 */ /* 0x000fe20000000000 */
[----:B------:R-:W-:Y:S01]  /*47f0*/  ISETP.GT.U32.AND P3, PT, R14, R6, PT ;  /* 0x000000060e00720c */ /* 0x000fe20003f64070 */
[----:B------:R-:W-:Y:S01]  /*4800*/  @!P4 IMAD.IADD R5, R5, 0x1, -R14 ;  /* 0x000000010505c824 */ /* 0x000fe200078e0a0e */
[----:B------:R0:W-:Y:S01]  /*4810*/  STL [R1+0x134], R0 ;  /* 0x0001340001007387 */ /* 0x0001e20000100800 */
[----:B------:R-:W-:Y:S01]  /*4820*/  IMAD.HI.U32 R17, R15, R12, RZ ;  /* 0x0000000c0f117227 */ /* 0x000fe200078e00ff */
[----:B------:R-:W-:Y:S02]  /*4830*/  IABS R11, R10 ;  /* 0x0000000a000b7213 */ /* 0x000fe40000000000 */
[----:B------:R-:W-:Y:S01]  /*4840*/  ISETP.GE.AND P4, PT, R8, RZ, PT ;  /* 0x000000ff0800720c */ /* 0x000fe20003f86270 */
[----:B------:R-:W-:-:S02]  /*4850*/  IMAD.MOV R17, RZ, RZ, -R17 ;  /* 0x000000ffff117224 */ /* 0x000fc400078e0a11 */
[----:B------:R-:W-:-:S04]  /*4860*/  IMAD.HI.U32 R16, R15, R11, RZ ;  /* 0x0000000b0f107227 */ /* 0x000fc800078e00ff */
[--C-:B------:R-:W-:Y:S01]  /*4870*/  @!P2 IMAD.IADD R2, R2, 0x1, -R14.reuse ;  /* 0x000000010202a824 */ /* 0x100fe200078e0a0e */
[----:B------:R-:W-:Y:S01]  /*4880*/  ISETP.GE.AND P2, PT, R13, RZ, PT ;  /* 0x000000ff0d00720c */ /* 0x000fe20003f46270 */
[----:B0-----:R-:W-:Y:S02]  /*4890*/  IMAD.MOV.U32 R0, RZ, RZ, R5 ;  /* 0x000000ffff007224 */ /* 0x001fe400078e0005 */
[----:B------:R-:W-:Y:S01]  /*48a0*/  @!P3 IMAD.IADD R6, R6, 0x1, -R14 ;  /* 0x000000010606b824 */ /* 0x000fe200078e0a0e */
[C---:B------:R-:W-:Y:S01]  /*48b0*/  ISETP.GT.U32.AND P3, PT, R14.reuse, R2, PT ;  /* 0x000000020e00720c */ /* 0x040fe20003f64070 */
[----:B------:R-:W-:Y:S02]  /*48c0*/  @!P5 IMAD.MOV R0, RZ, RZ, -R0 ;  /* 0x000000ffff00d224 */ /* 0x000fe400078e0a00 */
[----:B------:R-:W-:Y:S01]  /*48d0*/  IMAD.MOV R13, RZ, RZ, -R16 ;  /* 0x000000ffff0d7224 */ /* 0x000fe200078e0a10 */
[C---:B------:R-:W-:Y:S01]  /*48e0*/  ISETP.GT.U32.AND P5, PT, R14.reuse, R6, PT ;  /* 0x000000060e00720c */ /* 0x040fe20003fa4070 */
[----:B------:R-:W-:Y:S01]  /*48f0*/  IMAD.MOV.U32 R3, RZ, RZ, R4 ;  /* 0x000000ffff037224 */ /* 0x000fe200078e0004 */
[----:B------:R0:W-:Y:S01]  /*4900*/  STL [R1+0x130], R0 ;  /* 0x0001300001007387 */ /* 0x0001e20000100800 */
[C---:B------:R-:W-:Y:S01]  /*4910*/  IMAD R5, R14.reuse, R17, R12 ;  /* 0x000000110e057224 */ /* 0x040fe200078e020c */
[----:B------:R-:W-:Y:S01]  /*4920*/  IABS R16, R22 ;  /* 0x0000001600107213 */ /* 0x000fe20000000000 */
[----:B------:R-:W-:-:S02]  /*4930*/  IMAD R4, R14, R13, R11 ;  /* 0x0000000d0e047224 */ /* 0x000fc400078e020b */
[----:B------:R-:W-:Y:S02]  /*4940*/  VIADD R8, R28, 0x33 ;  /* 0x000000331c087836 */ /* 0x000fe40000000000 */
[----:B------:R-:W-:Y:S01]  /*4950*/  @!P1 IMAD.MOV R3, RZ, RZ, -R3 ;  /* 0x000000ffff039224 */ /* 0x000fe200078e0a03 */
[----:B------:R-:W-:Y:S01]  /*4960*/  ISETP.GT.U32.AND P1, PT, R14, R5, PT ;  /* 0x000000050e00720c */ /* 0x000fe20003f24070 */
[--C-:B------:R-:W-:Y:S01]  /*4970*/  @!P3 IMAD.IADD R2, R2, 0x1, -R14.reuse ;  /* 0x000000010202b824 */ /* 0x100fe200078e0a0e */
[----:B0-----:R-:W-:Y:S01]  /*4980*/  MOV R0, R7 ;  /* 0x0000000700007202 */ /* 0x001fe20000000f00 */
[----:B------:R-:W-:Y:S01]  /*4990*/  @!P5 IMAD.IADD R6, R6, 0x1, -R14 ;  /* 0x000000010606d824 */ /* 0x000fe200078e0a0e */
[----:B------:R-:W-:Y:S01]  /*49a0*/  ISETP.GT.U32.AND P3, PT, R14, R4, PT ;  /* 0x000000040e00720c */ /* 0x000fe20003f64070 */
[----:B------:R-:W-:Y:S01]  /*49b0*/  STL [R1+0x12c], R3 ;  /* 0x00012c0301007387 */ /* 0x000fe20000100800 */
[----:B------:R-:W-:Y:S01]  /*49c0*/  IABS R9, R8 ;  /* 0x0000000800097213 */ /* 0x000fe20000000000 */
[----:B------:R-:W-:Y:S01]  /*49d0*/  @!P6 IMAD.MOV R0, RZ, RZ, -R0 ;  /* 0x000000ffff00e224 */ /* 0x000fe200078e0a00 */
[----:B------:R-:W-:Y:S01]  /*49e0*/  ISETP.GE.AND P5, PT, R8, RZ, PT ;  /* 0x000000ff0800720c */ /* 0x000fe20003fa6270 */
[----:B------:R-:W-:Y:S01]  /*49f0*/  VIADD R8, R28, 0x32 ;  /* 0x000000321c087836 */ /* 0x000fe20000000000 */
[----:B------:R-:W-:Y:S01]  /*4a00*/  ISETP.GE.AND P6, PT, R10, RZ, PT ;  /* 0x000000ff0a00720c */ /* 0x000fe20003fc6270 */
[----:B------:R-:W-:Y:S01]  /*4a10*/  IMAD.HI.U32 R7, R15, R9, RZ ;  /* 0x000000090f077227 */ /* 0x000fe200078e00ff */
[----:B------:R0:W-:Y:S01]  /*4a20*/  STL [R1+0x128], R0 ;  /* 0x0001280001007387 */ /* 0x0001e20000100800 */
[----:B------:R-:W-:-:S02]  /*4a30*/  @!P1 IADD3 R5, R5, -R14, RZ ;  /* 0x8000000e05059210 */ /* 0x000fc40007ffe0ff */
[----:B------:R-:W-:Y:S02]  /*4a40*/  IMAD.MOV R7, RZ, RZ, -R7 ;  /* 0x000000ffff077224 */ /* 0x000fe400078e0a07 */
[----:B------:R-:W-:Y:S01]  /*4a50*/  @!P3 IMAD.IADD R4, R4, 0x1, -R14 ;  /* 0x000000010404b824 */ /* 0x000fe200078e0a0e */
[C---:B------:R-:W-:Y:S01]  /*4a60*/  ISETP.GT.U32.AND P1, PT, R14.reuse, R5, PT ;  /* 0x000000050e00720c */ /* 0x040fe20003f24070 */
[----:B------:R-:W-:Y:S02]  /*4a70*/  IMAD R11, R14, R7, R9 ;  /* 0x000000070e0b7224 */ /* 0x000fe400078e0209 */
[----:B------:R-:W-:Y:S01]  /*4a80*/  VIADD R9, R28, 0x31 ;  /* 0x000000311c097836 */ /* 0x000fe20000000000 */
[----:B------:R-:W-:Y:S01]  /*4a90*/  ISETP.GT.U32.AND P3, PT, R14, R4, PT ;  /* 0x000000040e00720c */ /* 0x000fe20003f64070 */
[----:B0-----:R-:W-:Y:S02]  /*4aa0*/  IMAD.MOV.U32 R0, RZ, RZ, R2 ;  /* 0x000000ffff007224 */ /* 0x001fe400078e0002 */
[----:B------:R-:W-:Y:S01]  /*4ab0*/  VIADD R2, R28, 0x30 ;  /* 0x000000301c027836 */ /* 0x000fe20000000000 */
[----:B------:R-:W-:Y:S01]  /*4ac0*/  IABS R18, R9 ;  /* 0x0000000900127213 */ /* 0x000fe20000000000 */
[----:B------:R-:W-:Y:S01]  /*4ad0*/  @!P4 IMAD.MOV R0, RZ, RZ, -R0 ;  /* 0x000000ffff00c224 */ /* 0x000fe200078e0a00 */
[----:B------:R-:W-:Y:S01]  /*4ae0*/  ISETP.GE.AND P4, PT, R8, RZ, PT ;  /* 0x000000ff0800720c */ /* 0x000fe20003f86270 */
[----:B------:R-:W-:Y:S01]  /*4af0*/  VIADD R17, R28, 0x2f ;  /* 0x0000002f1c117836 */ /* 0x000fe20000000000 */
[----:B------:R-:W-:Y:S01]  /*4b00*/  IABS R8, R8 ;  /* 0x0000000800087213 */ /* 0x000fe20000000000 */
[----:B------:R-:W-:Y:S01]  /*4b10*/  @!P1 IMAD.IADD R5, R5, 0x1, -R14 ;  /* 0x0000000105059824 */ /* 0x000fe200078e0a0e */
[----:B------:R0:W-:Y:S01]  /*4b20*/  STL [R1+0x124], R0 ;  /* 0x0001240001007387 */ /* 0x0001e20000100800 */
[----:B------:R-:W-:Y:S01]  /*4b30*/  ISETP.GE.AND P1, PT, R9, RZ, PT ;  /* 0x000000ff0900720c */ /* 0x000fe20003f26270 */
[----:B------:R-:W-:Y:S01]  /*4b40*/  IMAD.HI.U32 R7, R15, R18, RZ ;  /* 0x000000120f077227 */ /* 0x000fe200078e00ff */
[----:B------:R-:W-:-:S03]  /*4b50*/  IABS R19, R2 ;  /* 0x0000000200137213 */ /* 0x000fc60000000000 */
[----:B------:R-:W-:-:S04]  /*4b60*/  IMAD.HI.U32 R10, R15, R8, RZ ;  /* 0x000000080f0a7227 */ /* 0x000fc800078e00ff */
[----:B0-----:R-:W-:Y:S02]  /*4b70*/  IMAD.MOV.U32 R0, RZ, RZ, R6 ;  /* 0x000000ffff007224 */ /* 0x001fe400078e0006 */
[----:B------:R-:W-:Y:S02]  /*4b80*/  IMAD.MOV R9, RZ, RZ, -R10 ;  /* 0x000000ffff097224 */ /* 0x000fe400078e0a0a */
[----:B------:R-:W-:Y:S01]  /*4b90*/  @!P0 IMAD.MOV R0, RZ, RZ, -R0 ;  /* 0x000000ffff008224 */ /* 0x000fe200078e0a00 */
[----:B------:R-:W-:Y:S01]  /*4ba0*/  ISETP.GT.U32.AND P0, PT, R14, R11, PT ;  /* 0x0000000b0e00720c */ /* 0x000fe20003f04070 */
[----:B------:R-:W-:Y:S01]  /*4bb0*/  @!P3 IMAD.IADD R4, R4, 0x1, -R14 ;  /* 0x000000010404b824 */ /* 0x000fe200078e0a0e */
[----:B------:R-:W-:Y:S01]  /*4bc0*/  ISETP.GE.AND P3, PT, R2, RZ, PT ;  /* 0x000000ff0200720c */ /* 0x000fe20003f66270 */
[----:B------:R-:W-:Y:S01]  /*4bd0*/  IMAD R2, R14, R9, R8 ;  /* 0x000000090e027224 */ /* 0x000fe200078e0208 */
[----:B------:R0:W-:Y:S01]  /*4be0*/  STL [R1+0x150], R0 ;  /* 0x0001500001007387 */ /* 0x0001e20000100800 */
[----:B------:R-:W-:-:S02]  /*4bf0*/  IMAD.MOV R7, RZ, RZ, -R7 ;  /* 0x000000ffff077224 */ /* 0x000fc400078e0a07 */
[----:B------:R-:W-:Y:S02]  /*4c00*/  IMAD.MOV.U32 R3, RZ, RZ, R5 ;  /* 0x000000ffff037224 */ /* 0x000fe400078e0005 */
[C---:B------:R-:W-:Y:S01]  /*4c10*/  IMAD R18, R14.reuse, R7, R18 ;  /* 0x000000070e127224 */ /* 0x040fe200078e0212 */
[----:B------:R-:W-:Y:S01]  /*4c20*/  IABS R7, R20 ;  /* 0x0000001400077213 */ /* 0x000fe20000000000 */
[----:B------:R-:W-:Y:S01]  /*4c30*/  @!P2 IMAD.MOV R3, RZ, RZ, -R3 ;  /* 0x000000ffff03a224 */ /* 0x000fe200078e0a03 */
[----:B------:R-:W-:Y:S01]  /*4c40*/  ISETP.GE.AND P2, PT, R17, RZ, PT ;  /* 0x000000ff1100720c */ /* 0x000fe20003f46270 */
[----:B------:R-:W-:Y:S01]  /*4c50*/  IMAD.HI.U32 R6, R15, R19, RZ ;  /* 0x000000130f067227 */ /* 0x000fe200078e00ff */
[----:B------:R-:W-:Y:S02]  /*4c60*/  @!P0 IADD3 R11, R11, -R14, RZ ;  /* 0x8000000e0b0b8210 */ /* 0x000fe40007ffe0ff */
[----:B------:R-:W-:Y:S01]  /*4c70*/  IABS R17, R17 ;  /* 0x0000001100117213 */ /* 0x000fe20000000000 */
[----:B0-----:R-:W-:Y:S01]  /*4c80*/  IMAD.MOV.U32 R0, RZ, RZ, R4 ;  /* 0x000000ffff007224 */ /* 0x001fe200078e0004 */
[C---:B------:R-:W-:Y:S01]  /*4c90*/  ISETP.GT.U32.AND P0, PT, R14.reuse, R11, PT ;  /* 0x0000000b0e00720c */ /* 0x040fe20003f04070 */
[----:B------:R-:W-:Y:S01]  /*4ca0*/  IMAD.MOV R6, RZ, RZ, -R6 ;  /* 0x000000ffff067224 */ /* 0x000fe200078e0a06 */
[----:B------:R-:W-:Y:S01]  /*4cb0*/  STL [R1+0x118], R3 ;  /* 0x0001180301007387 */ /* 0x000fe20000100800 */
[----:B------:R-:W-:Y:S01]  /*4cc0*/  @!P6 IMAD.MOV R0, RZ, RZ, -R0 ;  /* 0x000000ffff00e224 */ /* 0x000fe200078e0a00 */
[----:B------:R-:W-:Y:S01]  /*4cd0*/  ISETP.GT.U32.AND P6, PT, R14, R2, PT ;  /* 0x000000020e00720c */ /* 0x000fe20003fc4070 */
[----:B------:R-:W-:-:S03]  /*4ce0*/  IMAD.HI.U32 R9, R15, R17, RZ ;  /* 0x000000110f097227 */ /* 0x000fc600078e00ff */
[----:B------:R0:W-:Y:S01]  /*4cf0*/  STL [R1+0x138], R0 ;  /* 0x0001380001007387 */ /* 0x0001e20000100800 */
[----:B------:R-:W-:Y:S02]  /*4d00*/  IMAD R19, R14, R6, R19 ;  /* 0x000000060e137224 */ /* 0x000fe400078e0213 */
[----:B------:R-:W-:Y:S02]  /*4d10*/  VIADD R10, R28, 0x2d ;  /* 0x0000002d1c0a7836 */ /* 0x000fe40000000000 */
[----:B------:R-:W-:Y:S01]  /*4d20*/  @!P0 IADD3 R11, R11, -R14, RZ ;  /* 0x8000000e0b0b8210 */ /* 0x000fe20007ffe0ff */
[----:B------:R-:W-:Y:S01]  /*4d30*/  IMAD.MOV R9, RZ, RZ, -R9 ;  /* 0x000000ffff097224 */ /* 0x000fe200078e0a09 */
[----:B------:R-:W-:Y:S01]  /*4d40*/  ISETP.GT.U32.AND P0, PT, R14, R18, PT ;  /* 0x000000120e00720c */ /* 0x000fe20003f04070 */
[----:B------:R-:W-:Y:S01]  /*4d50*/  IMAD.HI.U32 R6, R15, R16, RZ ;  /* 0x000000100f067227 */ /* 0x000fe200078e00ff */
[----:B------:R-:W-:-:S03]  /*4d60*/  IABS R13, R10 ;  /* 0x0000000a000d7213 */ /* 0x000fc60000000000 */
[----:B------:R-:W-:Y:S02]  /*4d70*/  @!P6 IMAD.IADD R2, R2, 0x1, -R14 ;  /* 0x000000010202e824 */ /* 0x000fe400078e0a0e */
[----:B0-----:R-:W-:Y:S02]  /*4d80*/  IMAD.MOV.U32 R0, RZ, RZ, R11 ;  /* 0x000000ffff007224 */ /* 0x001fe400078e000b */
[C---:B------:R-:W-:Y:S01]  /*4d90*/  IMAD R17, R14.reuse, R9, R17 ;  /* 0x000000090e117224 */ /* 0x040fe200078e0211 */
[C---:B------:R-:W-:Y:S01]  /*4da0*/  ISETP.GT.U32.AND P6, PT, R14.reuse, R2, PT ;  /* 0x000000020e00720c */ /* 0x040fe20003fc4070 */
[----:B------:R-:W-:Y:S01]  /*4db0*/  @!P5 IMAD.MOV R0, RZ, RZ, -R0 ;  /* 0x000000ffff00d224 */ /* 0x000fe200078e0a00 */
[----:B------:R-:W-:Y:S01]  /*4dc0*/  ISETP.GT.U32.AND P5, PT, R14, R19, PT ;  /* 0x000000130e00720c */ /* 0x000fe20003fa4070 */
[----:B------:R-:W-:Y:S02]  /*4dd0*/  @!P0 IMAD.IADD R18, R18, 0x1, -R14 ;  /* 0x0000000112128824 */ /* 0x000fe400078e0a0e */
[----:B------:R-:W-:Y:S01]  /*4de0*/  IMAD.HI.U32 R5, R15, R13, RZ ;  /* 0x0000000d0f057227 */ /* 0x000fe200078e00ff */
[----:B------:R0:W-:Y:S02]  /*4df0*/  STL [R1+0x114], R0 ;  /* 0x0001140001007387 */ /* 0x0001e40000100800 */
[----:B------:R-:W-:Y:S01]  /*4e00*/  ISETP.GT.U32.AND P0, PT, R14, R18, PT ;  /* 0x000000120e00720c */ /* 0x000fe20003f04070 */
[----:B------:R-:W-:-:S02]  /*4e10*/  IMAD.MOV R6, RZ, RZ, -R6 ;  /* 0x000000ffff067224 */ /* 0x000fc400078e0a06 */
[----:B------:R-:W-:Y:S02]  /*4e20*/  IMAD.MOV R9, RZ, RZ, -R5 ;  /* 0x000000ffff097224 */ /* 0x000fe400078e0a05 */
[----:B------:R-:W-:Y:S01]  /*4e30*/  @!P6 IMAD.IADD R2, R2, 0x1, -R14 ;  /* 0x000000010202e824 */ /* 0x000fe200078e0a0e */
[C---:B------:R-:W-:Y:S01]  /*4e40*/  ISETP.GT.U32.AND P6, PT, R14.reuse, R17, PT ;  /* 0x000000110e00720c */ /* 0x040fe20003fc4070 */
[C---:B------:R-:W-:Y:S02]  /*4e50*/  IMAD R16, R14.reuse, R6, R16 ;  /* 0x000000060e107224 */ /* 0x040fe400078e0210 */
[----:B------:R-:W-:Y:S02]  /*4e60*/  IMAD R13, R14, R9, R13 ;  /* 0x000000090e0d7224 */ /* 0x000fe400078e020d */
[--C-:B------:R-:W-:Y:S02]  /*4e70*/  @!P5 IMAD.IADD R19, R19, 0x1, -R14.reuse ;  /* 0x000000011313d824 */ /* 0x100fe400078e0a0e */
[----:B------:R-:W-:Y:S01]  /*4e80*/  @!P0 IMAD.IADD R18, R18, 0x1, -R14 ;  /* 0x0000000112128824 */ /* 0x000fe200078e0a0e */
[C---:B------:R-:W-:Y:S01]  /*4e90*/  ISETP.GT.U32.AND P0, PT, R14.reuse, R16, PT ;  /* 0x000000100e00720c */ /* 0x040fe20003f04070 */
[----:B------:R-:W-:Y:S01]  /*4ea0*/  IMAD.HI.U32 R6, R15, R7, RZ ;  /* 0x000000070f067227 */ /* 0x000fe200078e00ff */
[----:B------:R-:W-:-:S03]  /*4eb0*/  ISETP.GT.U32.AND P5, PT, R14, R13, PT ;  /* 0x0000000d0e00720c */ /* 0x000fc60003fa4070 */
[----:B------:R-:W-:Y:S01]  /*4ec0*/  @!P6 IMAD.IADD R17, R17, 0x1, -R14 ;  /* 0x000000011111e824 */ /* 0x000fe200078e0a0e */
[----:B------:R-:W-:Y:S01]  /*4ed0*/  ISETP.GT.U32.AND P6, PT, R14, R19, PT ;  /* 0x000000130e00720c */ /* 0x000fe20003fc4070 */
[----:B------:R-:W-:Y:S02]  /*4ee0*/  IMAD.MOV R6, RZ, RZ, -R6 ;  /* 0x000000ffff067224 */ /* 0x000fe400078e0a06 */
[----:B------:R-:W-:Y:S02]  /*4ef0*/  VIADD R8, R28, 0x2b ;  /* 0x0000002b1c087836 */ /* 0x000fe40000000000 */
[----:B0-----:R-:W-:Y:S02]  /*4f00*/  IMAD.MOV.U32 R0, RZ, RZ, R2 ;  /* 0x000000ffff007224 */ /* 0x001fe400078e0002 */
[----:B------:R-:W-:Y:S01]  /*4f10*/  IMAD R7, R14, R6, R7 ;  /* 0x000000060e077224 */ /* 0x000fe200078e0207 */
[----:B------:R-:W-:Y:S01]  /*4f20*/  IABS R4, R8 ;  /* 0x0000000800047213 */ /* 0x000fe20000000000 */
[--C-:B------:R-:W-:Y:S01]  /*4f30*/  @!P0 IMAD.IADD R16, R16, 0x1, -R14.reuse ;  /* 0x0000000110108824 */ /* 0x100fe200078e0a0e */
[----:B------:R-:W-:Y:S01]  /*4f40*/  ISETP.GT.U32.AND P0, PT, R14, R17, PT ;  /* 0x000000110e00720c */ /* 0x000fe20003f04070 */
[--C-:B------:R-:W-:Y:S01]  /*4f50*/  @!P5 IMAD.IADD R13, R13, 0x1, -R14.reuse ;  /* 0x000000010d0dd824 */ /* 0x100fe200078e0a0e */
[----:B------:R-:W-:Y:S01]  /*4f60*/  @!P4 IADD3 R0, -R0, RZ, RZ ;  /* 0x000000ff0000c210 */ /* 0x000fe20007ffe1ff */
[----:B------:R-:W-:Y:S01]  /*4f70*/  @!P6 IMAD.IADD R19, R19, 0x1, -R14 ;  /* 0x000000011313e824 */ /* 0x000fe200078e0a0e */
[C---:B------:R-:W-:Y:S01]  /*4f80*/  ISETP.GT.U32.AND P5, PT, R14.reuse, R16, PT ;  /* 0x000000100e00720c */ /* 0x040fe20003fa4070 */
[----:B------:R-:W-:Y:S01]  /*4f90*/  IMAD.HI.U32 R5, R15, R4, RZ ;  /* 0x000000040f057227 */ /* 0x000fe200078e00ff */
[C---:B------:R-:W-:Y:S01]  /*4fa0*/  ISETP.GT.U32.AND P6, PT, R14.reuse, R7, PT ;  /* 0x000000070e00720c */ /* 0x040fe20003fc4070 */
[----:B------:R0:W-:Y:S01]  /*4fb0*/  STL [R1+0x10c], R0 ;  /* 0x00010c0001007387 */ /* 0x0001e20000100800 */
[----:B------:R-:W-:Y:S01]  /*4fc0*/  ISETP.GT.U32.AND P4, PT, R14, R13, PT ;  /* 0x0000000d0e00720c */ /* 0x000fe20003f84070 */
[C---:B------:R-:W-:Y:S01]  /*4fd0*/  VIADD R11, R28.reuse, 0x2a ;  /* 0x0000002a1c0b7836 */ /* 0x040fe20000000000 */
[----:B------:R-:W-:Y:S01]  /*4fe0*/  IADD3 R5, -R5, RZ, RZ ;  /* 0x000000ff05057210 */ /* 0x000fe20007ffe1ff */
[----:B------:R-:W-:-:S02]  /*4ff0*/  VIADD R9, R28, 0x28 ;  /* 0x000000281c097836 */ /* 0x000fc40000000000 */
[----:B------:R-:W-:Y:S01]  /*5000*/  @!P0 IMAD.IADD R17, R17, 0x1, -R14 ;  /* 0x0000000111118824 */ /* 0x000fe200078e0a0e */
[----:B------:R-:W-:Y:S01]  /*5010*/  IABS R6, R11 ;  /* 0x0000000b00067213 */ /* 0x000fe20000000000 */
[C---:B------:R-:W-:Y:S01]  /*5020*/  IMAD R4, R14.reuse, R5, R4 ;  /* 0x000000050e047224 */ /* 0x040fe200078e0204 */
[----:B------:R-:W-:Y:S01]  /*5030*/  IABS R2, R9 ;  /* 0x0000000900027213 */ /* 0x000fe20000000000 */
[----:B0-----:R-:W-:Y:S02]  /*5040*/  IMAD.MOV.U32 R0, RZ, RZ, R18 ;  /* 0x000000ffff007224 */ /* 0x001fe400078e0012 */
[----:B------:R-:W-:Y:S01]  /*5050*/  IMAD.MOV.U32 R3, RZ, RZ, R19 ;  /* 0x000000ffff037224 */ /* 0x000fe200078e0013 */
[----:B------:R-:W-:Y:S01]  /*5060*/  ISETP.GT.U32.AND P0, PT, R14, R4, PT ;  /* 0x000000040e00720c */ /* 0x000fe20003f04070 */
[----:B------:R-:W-:Y:S02]  /*5070*/  @!P1 IMAD.MOV R0, RZ, RZ, -R0 ;  /* 0x000000ffff009224 */ /* 0x000fe400078e0a00 */
[----:B------:R-:W-:-:S02]  /*5080*/  VIADD R12, R28, 0x29 ;  /* 0x000000291c0c7836 */ /* 0x000fc40000000000 */
[----:B------:R-:W-:Y:S01]  /*5090*/  IMAD.HI.U32 R23, R15, R6, RZ ;  /* 0x000000060f177227 */ /* 0x000fe200078e00ff */
[----:B------:R0:W-:Y:S02]  /*50a0*/  STL [R1+0xfc], R0 ;  /* 0x0000fc0001007387 */ /* 0x0001e40000100800 */
[----:B------:R-:W-:Y:S01]  /*50b0*/  IABS R5, R12 ;  /* 0x0000000c00057213 */ /* 0x000fe20000000000 */
[--C-:B------:R-:W-:Y:S01]  /*50c0*/  @!P5 IMAD.IADD R16, R16, 0x1, -R14.reuse ;  /* 0x000000011010d824 */ /* 0x100fe200078e0a0e */
[----:B------:R-:W-:Y:S01]  /*50d0*/  ISETP.GE.AND P5, PT, R22, RZ, PT ;  /* 0x000000ff1600720c */ /* 0x000fe20003fa6270 */
[----:B------:R-:W-:Y:S01]  /*50e0*/  @!P6 IMAD.IADD R7, R7, 0x1, -R14 ;  /* 0x000000010707e824 */ /* 0x000fe200078e0a0e */
[----:B------:R-:W-:Y:S01]  /*50f0*/  ISETP.GE.AND P6, PT, R10, RZ, PT ;  /* 0x000000ff0a00720c */ /* 0x000fe20003fc6270 */
[----:B------:R-:W-:Y:S01]  /*5100*/  IMAD.HI.U32 R22, R15, R2, RZ ;  /* 0x000000020f167227 */ /* 0x000fe200078e00ff */
[----:B------:R-:W-:Y:S02]  /*5110*/  @!P0 IADD3 R4, R4, -R14, RZ ;  /* 0x8000000e04048210 */ /* 0x000fe40007ffe0ff */
[----:B------:R-:W-:Y:S01]  /*5120*/  ISETP.GT.U32.AND P1, PT, R14, R7, PT ;  /* 0x000000070e00720c */ /* 0x000fe20003f24070 */
[----:B0-----:R-:W-:Y:S01]  /*5130*/  IMAD.MOV.U32 R0, RZ, RZ, R17 ;  /* 0x000000ffff007224 */ /* 0x001fe200078e0011 */
[----:B------:R-:W-:Y:S01]  /*5140*/  ISETP.GE.AND P0, PT, R20, RZ, PT ;  /* 0x000000ff1400720c */ /* 0x000fe20003f06270 */
[----:B------:R-:W-:Y:S01]  /*5150*/  @!P3 IMAD.MOV R3, RZ, RZ, -R3 ;  /* 0x000000ffff03b224 */ /* 0x000fe200078e0a03 */
[----:B------:R-:W-:Y:S01]  /*5160*/  ISETP.GT.U32.AND P3, PT, R14, R4, PT ;  /* 0x000000040e00720c */ /* 0x000fe20003f64070 */
[----:B------:R-:W-:-:S02]  /*5170*/  IMAD.MOV R23, RZ, RZ, -R23 ;  /* 0x000000ffff177224 */ /* 0x000fc400078e0a17 */
[----:B------:R-:W-:Y:S01]  /*5180*/  @!P2 IMAD.MOV R0, RZ, RZ, -R0 ;  /* 0x000000ffff00a224 */ /* 0x000fe200078e0a00 */
[----:B------:R-:W-:Y:S01]  /*5190*/  STL [R1+0xf4], R3 ;  /* 0x0000f40301007387 */ /* 0x000fe20000100800 */
[----:B------:R-:W-:Y:S02]  /*51a0*/  @!P4 IMAD.IADD R13, R13, 0x1, -R14 ;  /* 0x000000010d0dc824 */ /* 0x000fe400078e0a0e */
[----:B------:R-:W-:Y:S01]  /*51b0*/  IMAD.MOV R22, RZ, RZ, -R22 ;  /* 0x000000ffff167224 */ /* 0x000fe200078e0a16 */
[----:B------:R0:W-:Y:S01]  /*51c0*/  STL [R1+0xf0], R0 ;  /* 0x0000f00001007387 */ /* 0x0001e20000100800 */
[----:B------:R-:W-:Y:S02]  /*51d0*/  IMAD R6, R14, R23, R6 ;  /* 0x000000170e067224 */ /* 0x000fe400078e0206 */
[----:B------:R-:W-:-:S03]  /*51e0*/  IMAD.HI.U32 R23, R15, R5, RZ ;  /* 0x000000050f177227 */ /* 0x000fc600078e00ff */
[C---:B------:R-:W-:Y:S01]  /*51f0*/  ISETP.GT.U32.AND P4, PT, R14.reuse, R6, PT ;  /* 0x000000060e00720c */ /* 0x040fe20003f84070 */
[C---:B------:R-:W-:Y:S02]  /*5200*/  IMAD R2, R14.reuse, R22, R2 ;  /* 0x000000160e027224 */ /* 0x040fe400078e0202 */
[----:B------:R-:W-:Y:S02]  /*5210*/  IMAD.MOV R23, RZ, RZ, -R23 ;  /* 0x000000ffff177224 */ /* 0x000fe400078e0a17 */
[----:B0-----:R-:W-:Y:S02]  /*5220*/  IMAD.MOV.U32 R0, RZ, RZ, R13 ;  /* 0x000000ffff007224 */ /* 0x001fe400078e000d */
[----:B------:R-:W-:Y:S02]  /*5230*/  IMAD.MOV.U32 R3, RZ, RZ, R16 ;  /* 0x000000ffff037224 */ /* 0x000fe400078e0010 */
[----:B------:R-:W-:Y:S01]  /*5240*/  @!P6 IMAD.MOV R0, RZ, RZ, -R0 ;  /* 0x000000ffff00e224 */ /* 0x000fe200078e0a00 */
[C---:B------:R-:W-:Y:S01]  /*5250*/  ISETP.GT.U32.AND P6, PT, R14.reuse, R2, PT ;  /* 0x000000020e00720c */ /* 0x040fe20003fc4070 */
[----:B------:R-:W-:Y:S01]  /*5260*/  IMAD R5, R14, R23, R5 ;  /* 0x000000170e057224 */ /* 0x000fe200078e0205 */
[----:B------:R-:W-:Y:S01]  /*5270*/  @!P5 IADD3 R3, -R3, RZ, RZ ;  /* 0x000000ff0303d210 */ /* 0x000fe20007ffe1ff */
[----:B------:R-:W-:Y:S01]  /*5280*/  VIADD R10, R28, 0x27 ;  /* 0x000000271c0a7836 */ /* 0x000fe20000000000 */
[----:B------:R-:W-:Y:S01]  /*5290*/  ISETP.GE.AND P5, PT, R8, RZ, PT ;  /* 0x000000ff0800720c */ /* 0x000fe20003fa6270 */
[--C-:B------:R-:W-:Y:S01]  /*52a0*/  @!P1 IMAD.IADD R7, R7, 0x1, -R14.reuse ;  /* 0x0000000107079824 */ /* 0x100fe200078e0a0e */
[----:B------:R-:W-:Y:S01]  /*52b0*/  ISETP.GT.U32.AND P2, PT, R14, R5, PT ;  /* 0x000000050e00720c */ /* 0x000fe20003f44070 */
[----:B------:R-:W-:Y:S01]  /*52c0*/  STL [R1+0xec], R3 ;  /* 0x0000ec0301007387 */ /* 0x000fe20000100800 */
[--C-:B------:R-:W-:Y:S01]  /*52d0*/  @!P4 IMAD.IADD R6, R6, 0x1, -R14.reuse ;  /* 0x000000010606c824 */ /* 0x100fe200078e0a0e */
[----:B------:R-:W-:Y:S01]  /*52e0*/  IABS R20, R10 ;  /* 0x0000000a00147213 */ /* 0x000fe20000000000 */
[----:B------:R-:W-:Y:S01]  /*52f0*/  @!P3 IMAD.IADD R4, R4, 0x1, -R14 ;  /* 0x000000010404b824 */ /* 0x000fe200078e0a0e */
[----:B------:R0:W-:Y:S01]  /*5300*/  STL [R1+0xcc], R0 ;  /* 0x0000cc0001007387 */ /* 0x0001e20000100800 */
[----:B------:R-:W-:Y:S01]  /*5310*/  ISETP.GE.AND P1, PT, R11, RZ, PT ;  /* 0x000000ff0b00720c */ /* 0x000fe20003f26270 */
[----:B------:R-:W-:Y:S01]  /*5320*/  VIADD R11, R28, 0x20 ;  /* 0x000000201c0b7836 */ /* 0x000fe20000000000 */
[----:B------:R-:W-:Y:S01]  /*5330*/  @!P6 IADD3 R2, R2, -R14, RZ ;  /* 0x8000000e0202e210 */ /* 0x000fe20007ffe0ff */
[----:B------:R-:W-:Y:S01]  /*5340*/  IMAD.HI.U32 R8, R15, R20, RZ ;  /* 0x000000140f087227 */ /* 0x000fe200078e00ff */
[----:B------:R-:W-:-:S02]  /*5350*/  ISETP.GT.U32.AND P4, PT, R14, R6, PT ;  /* 0x000000060e00720c */ /* 0x000fc40003f84070 */
[----:B------:R-:W-:Y:S01]  /*5360*/  ISETP.GE.AND P3, PT, R12, RZ, PT ;  /* 0x000000ff0c00720c */ /* 0x000fe20003f66270 */
[----:B------:R-:W-:Y:S01]  /*5370*/  @!P2 IMAD.IADD R5, R5, 0x1, -R14 ;  /* 0x000000010505a824 */ /* 0x000fe200078e0a0e */
[----:B------:R-:W-:Y:S01]  /*5380*/  ISETP.GE.AND P2, PT, R10, RZ, PT ;  /* 0x000000ff0a00720c */ /* 0x000fe20003f46270 */
[----:B0-----:R-:W-:Y:S02]  /*5390*/  IMAD.MOV.U32 R0, RZ, RZ, R7 ;  /* 0x000000ffff007224 */ /* 0x001fe400078e0007 */
[----:B------:R-:W-:Y:S01]  /*53a0*/  IMAD.MOV R8, RZ, RZ, -R8 ;  /* 0x000000ffff087224 */ /* 0x000fe200078e0a08 */
[C---:B------:R-:W-:Y:S01]  /*53b0*/  ISETP.GT.U32.AND P6, PT, R14.reuse, R5, PT ;  /* 0x000000050e00720c */ /* 0x040fe20003fc4070 */
[----:B------:R-:W-:Y:S01]  /*53c0*/  @!P0 IMAD.MOV R0, RZ, RZ, -R0 ;  /* 0x000000ffff008224 */ /* 0x000fe200078e0a00 */
[C---:B------:R-:W-:Y:S01]  /*53d0*/  ISETP.GT.U32.AND P0, PT, R14.reuse, R2, PT ;  /* 0x000000020e00720c */ /* 0x040fe20003f04070 */
[----:B------:R-:W-:Y:S02]  /*53e0*/  IMAD R13, R14, R8, R20 ;  /* 0x000000080e0d7224 */ /* 0x000fe400078e0214 */
[----:B------:R-:W-:Y:S01]  /*53f0*/  @!P4 IMAD.IADD R6, R6, 0x1, -R14 ;  /* 0x000000010606c824 */ /* 0x000fe200078e0a0e */
[----:B------:R-:W-:Y:S01]  /*5400*/  ISETP.GE.AND P4, PT, R9, RZ, PT ;  /* 0x000000ff0900720c */ /* 0x000fe20003f86270 */
[C---:B------:R-:W-:Y:S01]  /*5410*/  VIADD R9, R28.reuse, 0x25 ;  /* 0x000000251c097836 */ /* 0x040fe20000000000 */
[----:B------:R0:W-:Y:S01]  /*5420*/  STL [R1+0xc8], R0 ;  /* 0x0000c80001007387 */ /* 0x0001e20000100800 */
[----:B------:R-:W-:-:S02]  /*5430*/  VIADD R8, R28, 0x26 ;  /* 0x000000261c087836 */ /* 0x000fc40000000000 */
[----:B------:R-:W-:Y:S01]  /*5440*/  VIADD R7, R28, 0x24 ;  /* 0x000000241c077836 */ /* 0x000fe20000000000 */
[----:B------:R-:W-:Y:S01]  /*5450*/  IABS R18, R9 ;  /* 0x0000000900127213 */ /* 0x000fe20000000000 */
[----:B------:R-:W-:Y:S01]  /*5460*/  IMAD.MOV.U32 R3, RZ, RZ, R4 ;  /* 0x000000ffff037224 */ /* 0x000fe200078e0004 */
[----:B------:R-:W-:Y:S01]  /*5470*/  IABS R16, R8 ;  /* 0x0000000800107213 */ /* 0x000fe20000000000 */
[--C-:B------:R-:W-:Y:S01]  /*5480*/  @!P0 IMAD.IADD R2, R2, 0x1, -R14.reuse ;  /* 0x0000000102028824 */ /* 0x100fe200078e0a0e */
[----:B------:R-:W-:Y:S01]  /*5490*/  ISETP.GT.U32.AND P0, PT, R14, R13, PT ;  /* 0x0000000d0e00720c */ /* 0x000fe20003f04070 */
[----:B------:R-:W-:Y:S01]  /*54a0*/  @!P6 IMAD.IADD R5, R5, 0x1, -R14 ;  /* 0x000000010505e824 */ /* 0x000fe200078e0a0e */
[----:B------:R-:W-:Y:S01]  /*54b0*/  ISETP.GE.AND P6, PT, R7, RZ, PT ;  /* 0x000000ff0700720c */ /* 0x000fe20003fc6270 */
[----:B0-----:R-:W-:Y:S01]  /*54c0*/  IMAD.MOV.U32 R0, RZ, RZ, R6 ;  /* 0x000000ffff007224 */ /* 0x001fe200078e0006 */
[----:B------:R-:W-:Y:S01]  /*54d0*/  IABS R17, R7 ;  /* 0x0000000700117213 */ /* 0x000fe20000000000 */
[----:B------:R-:W-:-:S04]  /*54e0*/  IMAD.HI.U32 R7, R15, R18, RZ ;  /* 0x000000120f077227 */ /* 0x000fc800078e00ff */
[----:B------:R-:W-:Y:S01]  /*54f0*/  @!P1 IMAD.MOV R0, RZ, RZ, -R0 ;  /* 0x000000ffff009224 */ /* 0x000fe200078e0a00 */
[----:B------:R-:W-:Y:S01]  /*5500*/  ISETP.GE.AND P1, PT, R9, RZ, PT ;  /* 0x000000ff0900720c */ /* 0x000fe20003f26270 */
[----:B------:R-:W-:Y:S01]  /*5510*/  @!P5 IMAD.MOV R3, RZ, RZ, -R3 ;  /* 0x000000ffff03d224 */ /* 0x000fe200078e0a03 */
[----:B------:R-:W-:Y:S01]  /*5520*/  ISETP.GE.AND P5, PT, R8, RZ, PT ;  /* 0x000000ff0800720c */ /* 0x000fe20003fa6270 */
[----:B------:R-:W-:-:S03]  /*5530*/  IMAD.HI.U32 R9, R15, R16, RZ ;  /* 0x000000100f097227 */ /* 0x000fc600078e00ff */
[----:B------:R-:W-:Y:S01]  /*5540*/  STL [R1+0xc4], R3 ;  /* 0x0000c40301007387 */ /* 0x000fe20000100800 */
[----:B------:R-:W-:Y:S01]  /*5550*/  @!P0 IMAD.IADD R13, R13, 0x1, -R14 ;  /* 0x000000010d0d8824 */ /* 0x000fe200078e0a0e */
[----:B------:R-:W-:Y:S01]  /*5560*/  IADD3 R9, -R9, RZ, RZ ;  /* 0x000000ff09097210 */ /* 0x000fe20007ffe1ff */
[----:B------:R-:W-:Y:S01]  /*5570*/  IMAD.MOV R7, RZ, RZ, -R7 ;  /* 0x000000ffff077224 */ /* 0x000fe200078e0a07 */
[----:B------:R0:W-:Y:S01]  /*5580*/  STL [R1+0xc0], R0 ;  /* 0x0000c00001007387 */ /* 0x0001e20000100800 */
[----:B------:R-:W-:Y:S01]  /*5590*/  VIADD R4, R28, 0x23 ;  /* 0x000000231c047836 */ /* 0x000fe20000000000 */
[C---:B------:R-:W-:Y:S01]  /*55a0*/  ISETP.GT.U32.AND P0, PT, R14.reuse, R13, PT ;  /* 0x0000000d0e00720c */ /* 0x040fe20003f04070 */
[----:B------:R-:W-:Y:S02]  /*55b0*/  IMAD R18, R14, R7, R18 ;  /* 0x000000070e127224 */ /* 0x000fe400078e0212 */
[----:B------:R-:W-:Y:S01]  /*55c0*/  VIADD R8, R28, 0x22 ;  /* 0x000000221c087836 */ /* 0x000fe20000000000 */
[----:B------:R-:W-:Y:S01]  /*55d0*/  IABS R12, R4 ;  /* 0x00000004000c7213 */ /* 0x000fe20000000000 */
[----:B------:R-:W-:-:S03]  /*55e0*/  IMAD.HI.U32 R6, R15, R17, RZ ;  /* 0x000000110f067227 */ /* 0x000fc600078e00ff */
[----:B------:R-:W-:Y:S01]  /*55f0*/  IABS R10, R8 ;  /* 0x00000008000a7213 */ /* 0x000fe20000000000 */
[----:B0-----:R-:W-:Y:S02]  /*5600*/  IMAD.MOV.U32 R0, RZ, RZ, R2 ;  /* 0x000000ffff007224 */ /* 0x001fe400078e0002 */
[C---:B------:R-:W-:Y:S02]  /*5610*/  IMAD R16, R14.reuse, R9, R16 ;  /* 0x000000090e107224 */ /* 0x040fe400078e0210 */
[----:B------:R-:W-:Y:S02]  /*5620*/  IMAD.MOV.U32 R3, RZ, RZ, R5 ;  /* 0x000000ffff037224 */ /* 0x000fe400078e0005 */
[----:B------:R-:W-:Y:S01]  /*5630*/  @!P4 IMAD.MOV R0, RZ, RZ, -R0 ;  /* 0x000000ffff00c224 */ /* 0x000fe200078e0a00 */
[C---:B------:R-:W-:Y:S01]  /*5640*/  ISETP.GT.U32.AND P4, PT, R14.reuse, R18, PT ;  /* 0x000000120e00720c */ /* 0x040fe20003f84070 */
[----:B------:R-:W-:Y:S02]  /*5650*/  IMAD.MOV R6, RZ, RZ, -R6 ;  /* 0x000000ffff067224 */ /* 0x000fe400078e0a06 */
[----:B------:R-:W-:Y:S01]  /*5660*/  @!P3 IMAD.MOV R3, RZ, RZ, -R3 ;  /* 0x000000ffff03b224 */ /* 0x000fe200078e0a03 */
[----:B------:R-:W-:Y:S01]  /*5670*/  ISETP.GT.U32.AND P3, PT, R14, R16, PT ;  /* 0x000000100e00720c */ /* 0x000fe20003f64070 */
[----:B------:R-:W-:-:S03]  /*5680*/  IMAD.HI.U32 R7, R15, R12, RZ ;  /* 0x0000000c0f077227 */ /* 0x000fc600078e00ff */
[----:B------:R-:W-:Y:S01]  /*5690*/  STL [R1+0xb4], R3 ;  /* 0x0000b40301007387 */ /* 0x000fe20000100800 */
[C---:B------:R-:W-:Y:S02]  /*56a0*/  IMAD R17, R14.reuse, R6, R17 ;  /* 0x000000060e117224 */ /* 0x040fe400078e0211 */
[----:B------:R-:W-:Y:S01]  /*56b0*/  IMAD.HI.U32 R6, R15, R10, RZ ;  /* 0x0000000a0f067227 */ /* 0x000fe200078e00ff */
[----:B------:R0:W-:Y:S03]  /*56c0*/  STL [R1+0x94], R0 ;  /* 0x0000940001007387 */ /* 0x0001e60000100800 */
[----:B------:R-:W-:Y:S01]  /*56d0*/  @!P0 IMAD.IADD R13, R13, 0x1, -R14 ;  /* 0x000000010d0d8824 */ /* 0x000fe200078e0a0e */
[----:B------:R-:W-:Y:S01]  /*56e0*/  ISETP.GT.U32.AND P0, PT, R14, R17, PT ;  /* 0x000000110e00720c */ /* 0x000fe20003f04070 */
[----:B------:R-:W-:Y:S01]  /*56f0*/  IMAD.MOV R5, RZ, RZ, -R7 ;  /* 0x000000ffff057224 */ /* 0x000fe200078e0a07 */
[----:B------:R-:W-:Y:S01]  /*5700*/  IADD3 R6, -R6, RZ, RZ ;  /* 0x000000ff06067210 */ /* 0x000fe20007ffe1ff */
[----:B------:R-:W-:Y:S01]  /*5710*/  VIADD R2, R28, 0x21 ;  /* 0x000000211c027836 */ /* 0x000fe20000000000 */
[----:B------:R-:W-:Y:S01]  /*5720*/  IABS R7, R11 ;  /* 0x0000000b00077213 */ /* 0x000fe20000000000 */
[----:B------:R-:W-:-:S02]  /*5730*/  IMAD R12, R14, R5, R12 ;  /* 0x000000050e0c7224 */ /* 0x000fc400078e020c */
[----:B0-----:R-:W-:Y:S01]  /*5740*/  IMAD.MOV.U32 R0, RZ, RZ, R13 ;  /* 0x000000ffff007224 */ /* 0x001fe200078e000d */
[----:B------:R-:W-:Y:S01]  /*5750*/  IABS R5, R2 ;  /* 0x0000000200057213 */ /* 0x000fe20000000000 */
[--C-:B------:R-:W-:Y:S02]  /*5760*/  @!P4 IMAD.IADD R18, R18, 0x1, -R14.reuse ;  /* 0x000000011212c824 */ /* 0x100fe400078e0a0e */
[----:B------:R-:W-:Y:S01]  /*5770*/  @!P3 IMAD.IADD R16, R16, 0x1, -R14 ;  /* 0x000000011010b824 */ /* 0x000fe200078e0a0e */
[----:B------:R-:W-:Y:S01]  /*5780*/  @!P2 IADD3 R0, -R0, RZ, RZ ;  /* 0x000000ff0000a210 */ /* 0x000fe20007ffe1ff */
[C---:B------:R-:W-:Y:S01]  /*5790*/  IMAD R10, R14.reuse, R6, R10 ;  /* 0x000000060e0a7224 */ /* 0x040fe200078e020a */
[C---:B------:R-:W-:Y:S01]  /*57a0*/  ISETP.GT.U32.AND P3, PT, R14.reuse, R12, PT ;  /* 0x0000000c0e00720c */ /* 0x040fe20003f64070 */
[----:B------:R-:W-:Y:S01]  /*57b0*/  IMAD.HI.U32 R6, R15, R5, RZ ;  /* 0x000000050f067227 */ /* 0x000fe200078e00ff */
[C---:B------:R-:W-:Y:S01]  /*57c0*/  ISETP.GT.U32.AND P2, PT, R14.reuse, R18, PT ;  /* 0x000000120e00720c */ /* 0x040fe20003f44070 */
[----:B------:R0:W-:Y:S01]  /*57d0*/  STL [R1+0x90], R0 ;  /* 0x0000900001007387 */ /* 0x0001e20000100800 */
[----:B------:R-:W-:Y:S01]  /*57e0*/  ISETP.GT.U32.AND P4, PT, R14, R16, PT ;  /* 0x000000100e00720c */ /* 0x000fe20003f84070 */
[----:B------:R-:W-:-:S02]  /*57f0*/  IMAD.MOV R6, RZ, RZ, -R6 ;  /* 0x000000ffff067224 */ /* 0x000fc400078e0a06 */
[----:B------:R-:W-:Y:S02]  /*5800*/  @!P0 IMAD.IADD R17, R17, 0x1, -R14 ;  /* 0x0000000111118824 */ /* 0x000fe400078e0a0e */
[C---:B------:R-:W-:Y:S02]  /*5810*/  IMAD R5, R14.reuse, R6, R5 ;  /* 0x000000060e057224 */ /* 0x040fe400078e0205 */
[----:B------:R-:W-:Y:S01]  /*5820*/  IMAD.HI.U32 R13, R15, R7, RZ ;  /* 0x000000070f0d7227 */ /* 0x000fe200078e00ff */
[----:B------:R-:W-:-:S03]  /*5830*/  ISETP.GT.U32.AND P0, PT, R14, R17, PT ;  /* 0x000000110e00720c */ /* 0x000fc60003f04070 */
[--C-:B------:R-:W-:Y:S02]  /*5840*/  @!P3 IMAD.IADD R12, R12, 0x1, -R14.reuse ;  /* 0x000000010c0cb824 */ /* 0x100fe400078e0a0e */
[--C-:B------:R-:W-:Y:S01]  /*5850*/  @!P2 IMAD.IADD R18, R18, 0x1, -R14.reuse ;  /* 0x000000011212a824 */ /* 0x100fe200078e0a0e */
[----:B------:R-:W-:Y:S01]  /*5860*/  ISETP.GT.U32.AND P2, PT, R14, R5, PT ;  /* 0x000000050e00720c */ /* 0x000fe20003f44070 */
[----:B------:R-:W-:Y:S01]  /*5870*/  @!P4 IMAD.IADD R16, R16, 0x1, -R14 ;  /* 0x000000011010c824 */ /* 0x000fe200078e0a0e */
[----:B------:R-:W-:Y:S01]  /*5880*/  ISETP.GT.U32.AND P3, PT, R14, R12, PT ;  /* 0x0000000c0e00720c */ /* 0x000fe20003f64070 */
[----:B------:R-:W-:Y:S01]  /*5890*/  VIADD R6, R28, 0x1e ;  /* 0x0000001e1c067836 */ /* 0x000fe20000000000 */
[----:B------:R-:W-:Y:S01]  /*58a0*/  ISETP.GT.U32.AND P4, PT, R14, R10, PT ;  /* 0x0000000a0e00720c */ /* 0x000fe20003f84070 */
[----:B------:R-:W-:Y:S02]  /*58b0*/  IMAD.MOV R13, RZ, RZ, -R13 ;  /* 0x000000ffff0d7224 */ /* 0x000fe400078e0a0d */
[----:B------:R-:W-:-:S02]  /*58c0*/  IMAD.MOV.U32 R3, RZ, RZ, R16 ;  /* 0x000000ffff037224 */ /* 0x000fc400078e0010 */
[----:B------:R-:W-:Y:S01]  /*58d0*/  @!P0 IMAD.IADD R17, R17, 0x1, -R14 ;  /* 0x0000000111118824 */ /* 0x000fe200078e0a0e */
[----:B------:R-:W-:Y:S01]  /*58e0*/  ISETP.GE.AND P0, PT, R4, RZ, PT ;  /* 0x000000ff0400720c */ /* 0x000fe20003f06270 */
[----:B0-----:R-:W-:Y:S02]  /*58f0*/  IMAD.MOV.U32 R0, RZ, RZ, R18 ;  /* 0x000000ffff007224 */ /* 0x001fe400078e0012 */
[----:B------:R-:W-:Y:S01]  /*5900*/  IMAD R4, R14, R13, R7 ;  /* 0x0000000d0e047224 */ /* 0x000fe200078e0207 */
[----:B------:R-:W-:Y:S01]  /*5910*/  IABS R13, R6 ;  /* 0x00000006000d7213 */ /* 0x000fe20000000000 */
[----:B------:R-:W-:Y:S01]  /*5920*/  @!P2 IMAD.IADD R5, R5, 0x1, -R14 ;  /* 0x000000010505a824 */ /* 0x000fe200078e0a0e */
[----:B------:R-:W-:Y:S01]  /*5930*/  ISETP.GE.AND P2, PT, R2, RZ, PT ;  /* 0x000000ff0200720c */ /* 0x000fe20003f46270 */
[----:B------:R-:W-:Y:S02]  /*5940*/  @!P5 IMAD.MOV R3, RZ, RZ, -R3 ;  /* 0x000000ffff03d224 */ /* 0x000fe400078e0a03 */
[----:B------:R-:W-:Y:S01]  /*5950*/  @!P1 IMAD.MOV R0, RZ, RZ, -R0 ;  /* 0x000000ffff009224 */ /* 0x000fe200078e0a00 */
[----:B------:R-:W-:Y:S01]  /*5960*/  ISETP.GT.U32.AND P1, PT, R14, R5, PT ;  /* 0x000000050e00720c */ /* 0x000fe20003f24070 */
[----:B------:R-:W-:Y:S01]  /*5970*/  VIADD R9, R28, 0x1f ;  /* 0x0000001f1c097836 */ /* 0x000fe20000000000 */
[----:B------:R-:W-:Y:S01]  /*5980*/  STL [R1+0x8c], R3 ;  /* 0x00008c0301007387 */ /* 0x000fe20000100800 */
[----:B------:R-:W-:Y:S01]  /*5990*/  @!P3 IMAD.IADD R12, R12, 0x1, -R14 ;  /* 0x000000010c0cb824 */ /* 0x000fe200078e0a0e */
[----:B------:R-:W-:Y:S01]  /*59a0*/  ISETP.GT.U32.AND P3, PT, R14, R4, PT ;  /* 0x000000040e00720c */ /* 0x000fe20003f64070 */
[----:B------:R-:W-:Y:S01]  /*59b0*/  IMAD.HI.U32 R16, R15, R13, RZ ;  /* 0x0000000d0f107227 */ /* 0x000fe200078e00ff */
[----:B------:R0:W-:Y:S01]  /*59c0*/  STL [R1+0x84], R0 ;  /* 0x0000840001007387 */ /* 0x0001e20000100800 */
[----:B------:R-:W-:-:S02]  /*59d0*/  IABS R19, R9 ;  /* 0x0000000900137213 */ /* 0x000fc40000000000 */
[----:B------:R-:W-:Y:S02]  /*59e0*/  IMAD.MOV R16, RZ, RZ, -R16 ;  /* 0x000000ffff107224 */ /* 0x000fe400078e0a10 */
[----:B------:R-:W-:Y:S01]  /*59f0*/  @!P4 IMAD.IADD R10, R10, 0x1, -R14 ;  /* 0x000000010a0ac824 */ /* 0x000fe200078e0a0e */
[----:B------:R-:W-:Y:S01]  /*5a00*/  ISETP.GE.AND P4, PT, R8, RZ, PT ;  /* 0x000000ff0800720c */ /* 0x000fe20003f86270 */
[----:B------:R-:W-:-:S04]  /*5a10*/  IMAD.HI.U32 R20, R15, R19, RZ ;  /* 0x000000130f147227 */ /* 0x000fc800078e00ff */
[----:B0-----:R-:W-:Y:S01]  /*5a20*/  IMAD.MOV.U32 R0, RZ, RZ, R12 ;  /* 0x000000ffff007224 */ /* 0x001fe200078e000c */
[----:B------:R-:W-:Y:S01]  /*5a30*/  IADD3 R20, -R20, RZ, RZ ;  /* 0x000000ff14147210 */ /* 0x000fe20007ffe1ff */
[----:B------:R-:W-:Y:S02]  /*5a40*/  @!P1 IMAD.IADD R5, R5, 0x1, -R14 ;  /* 0x0000000105059824 */ /* 0x000fe400078e0a0e */
[----:B------:R-:W-:Y:S01]  /*5a50*/  @!P0 IMAD.MOV R0, RZ, RZ, -R0 ;  /* 0x000000ffff008224 */ /* 0x000fe200078e0a00 */
[----:B------:R-:W-:Y:S01]  /*5a60*/  ISETP.GE.AND P0, PT, R11, RZ, PT ;  /* 0x000000ff0b00720c */ /* 0x000fe20003f06270 */
[----:B------:R-:W-:Y:S02]  /*5a70*/  IMAD R11, R14, R16, R13 ;  /* 0x000000100e0b7224 */ /* 0x000fe400078e020d */
[----:B------:R-:W-:Y:S01]  /*5a80*/  @!P3 IMAD.IADD R4, R4, 0x1, -R14 ;  /* 0x000000010404b824 */ /* 0x000fe200078e0a0e */
[C---:B------:R-:W-:Y:S01]  /*5a90*/  ISETP.GT.U32.AND P3, PT, R14.reuse, R10, PT ;  /* 0x0000000a0e00720c */ /* 0x040fe20003f64070 */
[----:B------:R-:W-:Y:S01]  /*5aa0*/  IMAD.MOV.U32 R3, RZ, RZ, R17 ;  /* 0x000000ffff037224 */ /* 0x000fe200078e0011 */
[C---:B------:R-:W-:Y:S01]  /*5ab0*/  ISETP.GT.U32.AND P1, PT, R14.reuse, R11, PT ;  /* 0x0000000b0e00720c */ /* 0x040fe20003f24070 */
[C---:B------:R-:W-:Y:S01]  /*5ac0*/  IMAD R2, R14.reuse, R20, R19 ;  /* 0x000000140e027224 */ /* 0x040fe200078e0213 */
[----:B------:R-:W-:Y:S01]  /*5ad0*/  ISETP.GT.U32.AND P5, PT, R14, R4, PT ;  /* 0x000000040e00720c */ /* 0x000fe20003fa4070 */
[C---:B------:R-:W-:Y:S01]  /*5ae0*/  VIADD R7, R28.reuse, 0x1d ;  /* 0x0000001d1c077836 */ /* 0x040fe20000000000 */
[----:B------:R-:W-:Y:S01]  /*5af0*/  @!P6 IADD3 R3, -R3, RZ, RZ ;  /* 0x000000ff0303e210 */ /* 0x000fe20007ffe1ff */
[----:B------:R-:W-:Y:S01]  /*5b00*/  VIADD R18, R28, 0xc ;  /* 0x0000000c1c127836 */ /* 0x000fe20000000000 */
[----:B------:R-:W-:-:S02]  /*5b10*/  ISETP.GT.U32.AND P6, PT, R14, R2, PT ;  /* 0x000000020e00720c */ /* 0x000fc40003fc4070 */
[----:B------:R-:W-:Y:S01]  /*5b20*/  IABS R8, R7 ;  /* 0x0000000700087213 */ /* 0x000fe20000000000 */
[----:B------:R0:W-:Y:S01]  /*5b30*/  STL [R1+0x7c], R3 ;  /* 0x00007c0301007387 */ /* 0x0001e20000100800 */
[----:B------:R-:W-:Y:S01]  /*5b40*/  IABS R22, R18 ;  /* 0x0000001200167213 */ /* 0x000fe20000000000 */
[--C-:B------:R-:W-:Y:S01]  /*5b50*/  @!P3 IMAD.IADD R10, R10, 0x1, -R14.reuse ;  /* 0x000000010a0ab824 */ /* 0x100fe200078e0a0e */
[----:B------:R-:W-:Y:S01]  /*5b60*/  ISETP.GE.AND P3, PT, R9, RZ, PT ;  /* 0x000000ff0900720c */ /* 0x000fe20003f66270 */
[----:B------:R-:W-:Y:S01]  /*5b70*/  @!P1 IMAD.IADD R11, R11, 0x1, -R14 ;  /* 0x000000010b0b9824 */ /* 0x000fe200078e0a0e */
[----:B------:R1:W-:Y:S01]  /*5b80*/  STL [R1+0x78], R0 ;  /* 0x0000780001007387 */ /* 0x0003e20000100800 */
[----:B------:R-:W-:-:S04]  /*5b90*/  IMAD.HI.U32 R12, R15, R8, RZ ;  /* 0x000000080f0c7227 */ /* 0x000fc800078e00ff */
[----:B0-----:R-:W-:Y:S02]  /*5ba0*/  IMAD.MOV.U32 R3, RZ, RZ, R5 ;  /* 0x000000ffff037224 */ /* 0x001fe400078e0005 */
[----:B------:R-:W-:Y:S02]  /*5bb0*/  IMAD.MOV R12, RZ, RZ, -R12 ;  /* 0x000000ffff0c7224 */ /* 0x000fe400078e0a0c */
[----:B------:R-:W-:Y:S01]  /*5bc0*/  @!P2 IMAD.MOV R3, RZ, RZ, -R3 ;  /* 0x000000ffff03a224 */ /* 0x000fe200078e0a03 */
[----:B------:R-:W-:Y:S01]  /*5bd0*/  ISETP.GT.U32.AND P2, PT, R14, R11, PT ;  /* 0x0000000b0e00720c */ /* 0x000fe20003f44070 */
[----:B-1----:R-:W-:Y:S02]  /*5be0*/  IMAD.MOV.U32 R0, RZ, RZ, R10 ;  /* 0x000000ffff007224 */ /* 0x002fe400078e000a */
[----:B------:R-:W-:Y:S02]  /*5bf0*/  @!P6 IMAD.IADD R2, R2, 0x1, -R14 ;  /* 0x000000010202e824 */ /* 0x000fe400078e0a0e */
[----:B------:R-:W-:Y:S01]  /*5c00*/  @!P4 IMAD.MOV R0, RZ, RZ, -R0 ;  /* 0x000000ffff00c224 */ /* 0x000fe200078e0a00 */
[----:B------:R-:W-:Y:S01]  /*5c10*/  ISETP.GE.AND P4, PT, R7, RZ, PT ;  /* 0x000000ff0700720c */ /* 0x000fe20003f86270 */
[C---:B------:R-:W-:Y:S01]  /*5c20*/  IMAD R7, R14.reuse, R12, R8 ;  /* 0x0000000c0e077224 */ /* 0x040fe200078e0208 */
[----:B------:R-:W-:Y:S01]  /*5c30*/  ISETP.GT.U32.AND P6, PT, R14, R2, PT ;  /* 0x000000020e00720c */ /* 0x000fe20003fc4070 */
[----:B------:R-:W-:Y:S01]  /*5c40*/  VIADD R8, R28, 0x1c ;  /* 0x0000001c1c087836 */ /* 0x000fe20000000000 */
[----:B------:R0:W-:Y:S01]  /*5c50*/  STL [R1+0x74], R0 ;  /* 0x0000740001007387 */ /* 0x0001e20000100800 */
[----:B------:R-:W-:Y:S01]  /*5c60*/  @!P5 IMAD.IADD R4, R4, 0x1, -R14 ;  /* 0x000000010404d824 */ /* 0x000fe200078e0a0e */
[----:B------:R-:W-:Y:S01]  /*5c70*/  ISETP.GE.AND P5, PT, R6, RZ, PT ;  /* 0x000000ff0600720c */ /* 0x000fe20003fa6270 */
[C---:B------:R-:W-:Y:S01]  /*5c80*/  VIADD R5, R28.reuse, 0x1a ;  /* 0x0000001a1c057836 */ /* 0x040fe20000000000 */
[----:B------:R-:W-:Y:S01]  /*5c90*/  @!P2 IADD3 R11, R11, -R14, RZ ;  /* 0x8000000e0b0ba210 */ /* 0x000fe20007ffe0ff */
[----:B------:R-:W-:Y:S01]  /*5ca0*/  STL [R1+0x70], R3 ;  /* 0x0000700301007387 */ /* 0x000fe20000100800 */
[----:B------:R-:W-:Y:S01]  /*5cb0*/  IABS R17, R8 ;  /* 0x0000000800117213 */ /* 0x000fe20000000000 */
[----:B------:R-:W-:Y:S01]  /*5cc0*/  VIADD R10, R28, 0x18 ;  /* 0x000000181c0a7836 */ /* 0x000fe20000000000 */
[----:B------:R-:W-:Y:S01]  /*5cd0*/  ISETP.GT.U32.AND P2, PT, R14, R7, PT ;  /* 0x000000070e00720c */ /* 0x000fe20003f44070 */
[----:B------:R-:W-:Y:S01]  /*5ce0*/  IMAD.HI.U32 R23, R15, R22, RZ ;  /* 0x000000160f177227 */ /* 0x000fe200078e00ff */
[----:B------:R-:W-:-:S02]  /*5cf0*/  IADD3 R6, R28, 0x1b, RZ ;  /* 0x0000001b1c067810 */ /* 0x000fc40007ffe0ff */
[----:B------:R-:W-:Y:S01]  /*5d00*/  ISETP.GE.AND P1, PT, R8, RZ, PT ;  /* 0x000000ff0800720c */ /* 0x000fe20003f26270 */
[----:B0-----:R-:W-:Y:S01]  /*5d10*/  IMAD.MOV.U32 R0, RZ, RZ, R4 ;  /* 0x000000ffff007224 */ /* 0x001fe200078e0004 */
[----:B------:R-:W-:Y:S01]  /*5d20*/  IABS R9, R6 ;  /* 0x0000000600097213 */ /* 0x000fe20000000000 */
[----:B------:R-:W-:Y:S01]  /*5d30*/  IMAD.HI.U32 R13, R15, R17, RZ ;  /* 0x000000110f0d7227 */ /* 0x000fe200078e00ff */
[----:B------:R-:W-:-:S03]  /*5d40*/  IABS R19, R10 ;  /* 0x0000000a00137213 */ /* 0x000fc60000000000 */
[----:B------:R-:W-:Y:S01]  /*5d50*/  @!P0 IMAD.MOV R0, RZ, RZ, -R0 ;  /* 0x000000ffff008224 */ /* 0x000fe200078e0a00 */
[----:B------:R-:W-:Y:S01]  /*5d60*/  ISETP.GE.AND P0, PT, R6, RZ, PT ;  /* 0x000000ff0600720c */ /* 0x000fe20003f06270 */
[--C-:B------:R-:W-:Y:S01]  /*5d70*/  @!P6 IMAD.IADD R2, R2, 0x1, -R14.reuse ;  /* 0x000000010202e824 */ /* 0x100fe200078e0a0e */
[----:B------:R-:W-:Y:S01]  /*5d80*/  IABS R6, R5 ;  /* 0x0000000500067213 */ /* 0x000fe20000000000 */
[----:B------:R-:W-:Y:S01]  /*5d90*/  IMAD.MOV R13, RZ, RZ, -R13 ;  /* 0x000000ffff0d7224 */ /* 0x000fe200078e0a0d */
[----:B------:R0:W-:Y:S01]  /*5da0*/  STL [R1+0x9c], R0 ;  /* 0x00009c0001007387 */ /* 0x0001e20000100800 */
[----:B------:R-:W-:Y:S01]  /*5db0*/  @!P2 IMAD.IADD R7, R7, 0x1, -R14 ;  /* 0x000000010707a824 */ /* 0x000fe200078e0a0e */
[----:B------:R-:W-:Y:S01]  /*5dc0*/  ISETP.GE.AND P6, PT, R5, RZ, PT ;  /* 0x000000ff0500720c */ /* 0x000fe20003fc6270 */
[----:B------:R-:W-:Y:S02]  /*5dd0*/  IMAD R17, R14, R13, R17 ;  /* 0x0000000d0e117224 */ /* 0x000fe400078e0211 */
[----:B------:R-:W-:-:S03]  /*5de0*/  IMAD.HI.U32 R12, R15, R9, RZ ;  /* 0x000000090f0c7227 */ /* 0x000fc600078e00ff */
[----:B------:R-:W-:Y:S01]  /*5df0*/  ISETP.GT.U32.AND P2, PT, R14, R17, PT ;  /* 0x000000110e00720c */ /* 0x000fe20003f44070 */
[----:B------:R-:W-:Y:S02]  /*5e00*/  VIADD R8, R28, 0x19 ;  /* 0x000000191c087836 */ /* 0x000fe40000000000 */
[----:B0-----:R-:W-:Y:S02]  /*5e10*/  IMAD.MOV.U32 R0, RZ, RZ, R2 ;  /* 0x000000ffff007224 */ /* 0x001fe400078e0002 */
[----:B------:R-:W-:Y:S01]  /*5e20*/  IMAD.HI.U32 R4, R15, R6, RZ ;  /* 0x000000060f047227 */ /* 0x000fe200078e00ff */
[----:B------:R-:W-:-:S03]  /*5e30*/  IABS R5, R8 ;  /* 0x0000000800057213 */ /* 0x000fc60000000000 */
[----:B------:R-:W-:Y:S01]  /*5e40*/  @!P3 IMAD.MOV R0, RZ, RZ, -R0 ;  /* 0x000000ffff00b224 */ /* 0x000fe200078e0a00 */
[C---:B------:R-:W-:Y:S01]  /*5e50*/  ISETP.GT.U32.AND P3, PT, R14.reuse, R7, PT ;  /* 0x000000070e00720c */ /* 0x040fe20003f64070 */
[----:B------:R-:W-:Y:S02]  /*5e60*/  IMAD.MOV R12, RZ, RZ, -R12 ;  /* 0x000000ffff0c7224 */ /* 0x000fe400078e0a0c */
[----:B------:R-:W-:Y:S01]  /*5e70*/  IMAD.MOV R4, RZ, RZ, -R4 ;  /* 0x000000ffff047224 */ /* 0x000fe200078e0a04 */
[----:B------:R0:W-:Y:S01]  /*5e80*/  STL [R1+0x44], R0 ;  /* 0x0000440001007387 */ /* 0x0001e20000100800 */
[C---:B------:R-:W-:Y:S02]  /*5e90*/  IMAD R9, R14.reuse, R12, R9 ;  /* 0x0000000c0e097224 */ /* 0x040fe400078e0209 */
[----:B------:R-:W-:Y:S02]  /*5ea0*/  IMAD R6, R14, R4, R6 ;  /* 0x000000040e067224 */ /* 0x000fe400078e0206 */
[----:B------:R-:W-:-:S04]  /*5eb0*/  IMAD.HI.U32 R4, R15, R5, RZ ;  /* 0x000000050f047227 */ /* 0x000fc800078e00ff */
[----:B------:R-:W-:Y:S02]  /*5ec0*/  IMAD.MOV R4, RZ, RZ, -R4 ;  /* 0x000000ffff047224 */ /* 0x000fe400078e0a04 */
[----:B0-----:R-:W-:Y:S02]  /*5ed0*/  IMAD.MOV.U32 R0, RZ, RZ, R11 ;  /* 0x000000ffff007224 */ /* 0x001fe400078e000b */
[----:B------:R-:W-:Y:S01]  /*5ee0*/  @!P3 IMAD.IADD R7, R7, 0x1, -R14 ;  /* 0x000000010707b824 */ /* 0x000fe200078e0a0e */
[C---:B------:R-:W-:Y:S01]  /*5ef0*/  ISETP.GT.U32.AND P3, PT, R14.reuse, R6, PT ;  /* 0x000000060e00720c */ /* 0x040fe20003f64070 */
[----:B------:R-:W-:Y:S01]  /*5f00*/  @!P5 IMAD.MOV R0, RZ, RZ, -R0 ;  /* 0x000000ffff00d224 */ /* 0x000fe200078e0a00 */
[C---:B------:R-:W-:Y:S01]  /*5f10*/  ISETP.GT.U32.AND P5, PT, R14.reuse, R9, PT ;  /* 0x000000090e00720c */ /* 0x040fe20003fa4070 */
[----:B------:R-:W-:Y:S02]  /*5f20*/  @!P2 IMAD.IADD R17, R17, 0x1, -R14 ;  /* 0x000000011111a824 */ /* 0x000fe400078e0a0e */
[C---:B------:R-:W-:Y:S01]  /*5f30*/  IMAD R5, R14.reuse, R4, R5 ;  /* 0x000000040e057224 */ /* 0x040fe200078e0205 */
[----:B------:R0:W-:Y:S01]  /*5f40*/  STL [R1+0x40], R0 ;  /* 0x0000400001007387 */ /* 0x0001e20000100800 */
[----:B------:R-:W-:Y:S01]  /*5f50*/  IMAD.HI.U32 R2, R15, R19, RZ ;  /* 0x000000130f027227 */ /* 0x000fe200078e00ff */
[----:B------:R-:W-:-:S03]  /*5f60*/  ISETP.GT.U32.AND P2, PT, R14, R17, PT ;  /* 0x000000110e00720c */ /* 0x000fc60003f44070 */
[----:B------:R-:W-:Y:S01]  /*5f70*/  VIADD R11, R28, 0x17 ;  /* 0x000000171c0b7836 */ /* 0x000fe20000000000 */
[----:B------:R-:W-:Y:S01]  /*5f80*/  IADD3 R2, -R2, RZ, RZ ;  /* 0x000000ff02027210 */ /* 0x000fe20007ffe1ff */
[----:B------:R-:W-:Y:S01]  /*5f90*/  VIADD R4, R28, 0x15 ;  /* 0x000000151c047836 */ /* 0x000fe20000000000 */
[----:B------:R-:W-:Y:S01]  /*5fa0*/  @!P3 IADD3 R6, R6, -R14, RZ ;  /* 0x8000000e0606b210 */ /* 0x000fe20007ffe0ff */
[----:B------:R-:W-:Y:S01]  /*5fb0*/  @!P5 IMAD.IADD R9, R9, 0x1, -R14 ;  /* 0x000000010909d824 */ /* 0x000fe200078e0a0e */
[----:B------:R-:W-:Y:S01]  /*5fc0*/  IABS R20, R11 ;  /* 0x0000000b00147213 */ /* 0x000fe20000000000 */
[----:B0-----:R-:W-:Y:S01]  /*5fd0*/  IMAD.MOV.U32 R0, RZ, RZ, R7 ;  /* 0x000000ffff007224 */ /* 0x001fe200078e0007 */
[----:B------:R-:W-:Y:S01]  /*5fe0*/  IABS R7, R4 ;  /* 0x0000000400077213 */ /* 0x000fe20000000000 */
[C---:B------:R-:W-:Y:S01]  /*5ff0*/  IMAD R19, R14.reuse, R2, R19 ;  /* 0x000000020e137224 */ /* 0x040fe200078e0213 */
[C---:B------:R-:W-:Y:S01]  /*6000*/  ISETP.GT.U32.AND P5, PT, R14.reuse, R9, PT ;  /* 0x000000090e00720c */ /* 0x040fe20003fa4070 */
[----:B------:R-:W-:Y:S01]  /*6010*/  @!P4 IMAD.MOV R0, RZ, RZ, -R0 ;  /* 0x000000ffff00c224 */ /* 0x000fe200078e0a00 */
[C---:B------:R-:W-:Y:S01]  /*6020*/  ISETP.GT.U32.AND P4, PT, R14.reuse, R5, PT ;  /* 0x000000050e00720c */ /* 0x040fe20003f84070 */
[----:B------:R-:W-:Y:S01]  /*6030*/  @!P2 IMAD.IADD R17, R17, 0x1, -R14 ;  /* 0x000000011111a824 */ /* 0x000fe200078e0a0e */
[----:B------:R-:W-:Y:S01]  /*6040*/  ISETP.GT.U32.AND P2, PT, R14, R19, PT ;  /* 0x000000130e00720c */ /* 0x000fe20003f44070 */
[----:B------:R-:W-:Y:S01]  /*6050*/  VIADD R2, R28, 0x16 ;  /* 0x000000161c027836 */ /* 0x000fe20000000000 */
[----:B------:R0:W-:Y:S01]  /*6060*/  STL [R1+0x34], R0 ;  /* 0x0000340001007387 */ /* 0x0001e20000100800 */
[----:B------:R-:W-:Y:S01]  /*6070*/  IMAD.HI.U32 R13, R15, R20, RZ ;  /* 0x000000140f0d7227 */ /* 0x000fe200078e00ff */
[----:B------:R-:W-:-:S02]  /*6080*/  ISETP.GT.U32.AND P3, PT, R14, R6, PT ;  /* 0x000000060e00720c */ /* 0x000fc40003f64070 */
[----:B------:R-:W-:Y:S01]  /*6090*/  IABS R12, R2 ;  /* 0x00000002000c7213 */ /* 0x000fe20000000000 */
[----:B------:R-:W-:Y:S02]  /*60a0*/  IMAD.MOV R13, RZ, RZ, -R13 ;  /* 0x000000ffff0d7224 */ /* 0x000fe400078e0a0d */
[--C-:B------:R-:W-:Y:S02]  /*60b0*/  @!P5 IMAD.IADD R9, R9, 0x1, -R14.reuse ;  /* 0x000000010909d824 */ /* 0x100fe400078e0a0e */
[----:B------:R-:W-:Y:S01]  /*60c0*/  @!P4 IMAD.IADD R5, R5, 0x1, -R14 ;  /* 0x000000010505c824 */ /* 0x000fe200078e0a0e */
[----:B------:R-:W-:Y:S01]  /*60d0*/  ISETP.GE.AND P4, PT, R8, RZ, PT ;  /* 0x000000ff0800720c */ /* 0x000fe20003f86270 */
[----:B0-----:R-:W-:Y:S02]  /*60e0*/  IMAD.MOV.U32 R0, RZ, RZ, R17 ;  /* 0x000000ffff007224 */ /* 0x001fe400078e0011 */
[C---:B------:R-:W-:Y:S02]  /*60f0*/  IMAD R20, R14.reuse, R13, R20 ;  /* 0x0000000d0e147224 */ /* 0x040fe400078e0214 */
[----:B------:R-:W-:Y:S01]  /*6100*/  @!P1 IMAD.MOV R0, RZ, RZ, -R0 ;  /* 0x000000ffff009224 */ /* 0x000fe200078e0a00 */
[C---:B------:R-:W-:Y:S01]  /*6110*/  ISETP.GT.U32.AND P1, PT, R14.reuse, R5, PT ;  /* 0x000000050e00720c */ /* 0x040fe20003f24070 */
[----:B------:R-:W-:Y:S01]  /*6120*/  IMAD.HI.U32 R13, R15, R12, RZ ;  /* 0x0000000c0f0d7227 */ /* 0x000fe200078e00ff */
[----:B------:R-:W-:-:S02]  /*6130*/  ISETP.GT.U32.AND P5, PT, R14, R20, PT ;  /* 0x000000140e00720c */ /* 0x000fc40003fa4070 */
[----:B------:R0:W-:Y:S01]  /*6140*/  STL [R1+0x30], R0 ;  /* 0x0000300001007387 */ /* 0x0001e20000100800 */
[----:B------:R-:W-:-:S04]  /*6150*/  IMAD.HI.U32 R16, R15, R7, RZ ;  /* 0x000000070f107227 */ /* 0x000fc800078e00ff */
[----:B------:R-:W-:Y:S02]  /*6160*/  IMAD.MOV R13, RZ, RZ, -R13 ;  /* 0x000000ffff0d7224 */ /* 0x000fe400078e0a0d */
[----:B------:R-:W-:Y:S02]  /*6170*/  IMAD.MOV R16, RZ, RZ, -R16 ;  /* 0x000000ffff107224 */ /* 0x000fe400078e0a10 */
[C---:B------:R-:W-:Y:S01]  /*6180*/  IMAD R8, R14.reuse, R13, R12 ;  /* 0x0000000d0e087224 */ /* 0x040fe200078e020c */
[----:B0-----:R-:W-:Y:S01]  /*6190*/  MOV R0, R9 ;  /* 0x0000000900007202 */ /* 0x001fe20000000f00 */
[--C-:B------:R-:W-:Y:S02]  /*61a0*/  @!P1 IMAD.IADD R5, R5, 0x1, -R14.reuse ;  /* 0x0000000105059824 */ /* 0x100fe400078e0a0e */
[----:B------:R-:W-:Y:S01]  /*61b0*/  @!P2 IMAD.IADD R19, R19, 0x1, -R14 ;  /* 0x000000011313a824 */ /* 0x000fe200078e0a0e */
[C---:B------:R-:W-:Y:S01]  /*61c0*/  ISETP.GT.U32.AND P1, PT, R14.reuse, R8, PT ;  /* 0x000000080e00720c */ /* 0x040fe20003f24070 */
[----:B------:R-:W-:Y:S01]  /*61d0*/  @!P0 IMAD.MOV R0, RZ, RZ, -R0 ;  /* 0x000000ffff008224 */ /* 0x000fe200078e0a00 */
[----:B------:R-:W-:Y:S01]  /*61e0*/  ISETP.GE.AND P2, PT, R11, RZ, PT ;  /* 0x000000ff0b00720c */ /* 0x000fe20003f46270 */
[----:B------:R-:W-:-:S02]  /*61f0*/  IMAD R7, R14, R16, R7 ;  /* 0x000000100e077224 */ /* 0x000fc400078e0207 */
[--C-:B------:R-:W-:Y:S01]  /*6200*/  @!P5 IMAD.IADD R20, R20, 0x1, -R14.reuse ;  /* 0x000000011414d824 */ /* 0x100fe200078e0a0e */
[----:B------:R0:W-:Y:S01]  /*6210*/  STL [R1+0x28], R0 ;  /* 0x0000280001007387 */ /* 0x0001e20000100800 */
[----:B------:R-:W-:Y:S01]  /*6220*/  ISETP.GT.U32.AND P5, PT, R14, R19, PT ;  /* 0x000000130e00720c */ /* 0x000fe20003fa4070 */
[----:B------:R-:W-:Y:S01]  /*6230*/  @!P3 IMAD.IADD R6, R6, 0x1, -R14 ;  /* 0x000000010606b824 */ /* 0x000fe200078e0a0e */
[----:B------:R-:W-:Y:S01]  /*6240*/  ISETP.GE.AND P3, PT, R10, RZ, PT ;  /* 0x000000ff0a00720c */ /* 0x000fe20003f66270 */
[----:B------:R-:W-:Y:S01]  /*6250*/  VIADD R10, R28, 0x14 ;  /* 0x000000141c0a7836 */ /* 0x000fe20000000000 */
[----:B------:R-:W-:Y:S01]  /*6260*/  ISETP.GT.U32.AND P0, PT, R14, R20, PT ;  /* 0x000000140e00720c */ /* 0x000fe20003f04070 */
[----:B------:R-:W-:Y:S02]  /*6270*/  IMAD.MOV.U32 R3, RZ, RZ, R6 ;  /* 0x000000ffff037224 */ /* 0x000fe400078e0006 */
[----:B------:R-:W-:Y:S01]  /*6280*/  @!P1 IMAD.IADD R8, R8, 0x1, -R14 ;  /* 0x0000000108089824 */ /* 0x000fe200078e0a0e */
[----:B------:R-:W-:Y:S01]  /*6290*/  IABS R6, R10 ;  /* 0x0000000a00067213 */ /* 0x000fe20000000000 */
[----:B0-----:R-:W-:-:S02]  /*62a0*/  IMAD.MOV.U32 R0, RZ, RZ, R5 ;  /* 0x000000ffff007224 */ /* 0x001fc400078e0005 */
[----:B------:R-:W-:Y:S02]  /*62b0*/  VIADD R9, R28, 0x13 ;  /* 0x000000131c097836 */ /* 0x000fe40000000000 */
[----:B------:R-:W-:Y:S01]  /*62c0*/  @!P4 IMAD.MOV R0, RZ, RZ, -R0 ;  /* 0x000000ffff00c224 */ /* 0x000fe200078e0a00 */
[----:B------:R-:W-:Y:S01]  /*62d0*/  ISETP.GT.U32.AND P4, PT, R14, R7, PT ;  /* 0x000000070e00720c */ /* 0x000fe20003f84070 */
[----:B------:R-:W-:Y:S01]  /*62e0*/  @!P6 IMAD.MOV R3, RZ, RZ, -R3 ;  /* 0x000000ffff03e224 */ /* 0x000fe200078e0a03 */
[----:B------:R-:W-:Y:S01]  /*62f0*/  @!P5 IADD3 R19, R19, -R14, RZ ;  /* 0x8000000e1313d210 */ /* 0x000fe20007ffe0ff */
[----:B------:R-:W-:Y:S01]  /*6300*/  @!P0 IMAD.IADD R20, R20, 0x1, -R14 ;  /* 0x0000000114148824 */ /* 0x000fe200078e0a0e */
[----:B------:R-:W-:Y:S01]  /*6310*/  ISETP.GE.AND P5, PT, R4, RZ, PT ;  /* 0x000000ff0400720c */ /* 0x000fe20003fa6270 */
[----:B------:R-:W-:Y:S01]  /*6320*/  IMAD.HI.U32 R4, R15, R6, RZ ;  /* 0x000000060f047227 */ /* 0x000fe200078e00ff */
[----:B------:R-:W-:Y:S01]  /*6330*/  ISETP.GE.AND P6, PT, R2, RZ, PT ;  /* 0x000000ff0200720c */ /* 0x000fe20003fc6270 */
[----:B------:R0:W-:Y:S01]  /*6340*/  STL [R1+0x24], R3 ;  /* 0x0000240301007387 */ /* 0x0001e20000100800 */
[----:B------:R-:W-:Y:S01]  /*6350*/  IABS R2, R9 ;  /* 0x0000000900027213 */ /* 0x000fe20000000000 */
[----:B------:R-:W-:Y:S01]  /*6360*/  IMAD.MOV R4, RZ, RZ, -R4 ;  /* 0x000000ffff047224 */ /* 0x000fe200078e0a04 */
[----:B------:R-:W-:Y:S01]  /*6370*/  ISETP.GE.AND P0, PT, R10, RZ, PT ;  /* 0x000000ff0a00720c */ /* 0x000fe20003f06270 */
[----:B------:R-:W-:Y:S01]  /*6380*/  @!P3 IMAD.MOV R19, RZ, RZ, -R19 ;  /* 0x000000ffff13b224 */ /* 0x000fe200078e0a13 */
[----:B------:R-:W-:Y:S01]  /*6390*/  ISETP.GE.AND P1, PT, R9, RZ, PT ;  /* 0x000000ff0900720c */ /* 0x000fe20003f26270 */
[----:B------:R-:W-:Y:S01]  /*63a0*/  @!P4 IMAD.IADD R7, R7, 0x1, -R14 ;  /* 0x000000010707c824 */ /* 0x000fe200078e0a0e */
[C---:B------:R-:W-:Y:S01]  /*63b0*/  ISETP.GT.U32.AND P4, PT, R14.reuse, R8, PT ;  /* 0x000000080e00720c */ /* 0x040fe20003f84070 */
[----:B------:R-:W-:Y:S01]  /*63c0*/  IMAD R16, R14, R4, R6 ;  /* 0x000000040e107224 */ /* 0x000fe200078e0206 */
[----:B------:R-:W-:Y:S01]  /*63d0*/  IADD3 R10, R28, 0xf, RZ ;  /* 0x0000000f1c0a7810 */ /* 0x000fe20007ffe0ff */
[----:B------:R-:W-:Y:S01]  /*63e0*/  IMAD.HI.U32 R5, R15, R2, RZ ;  /* 0x000000020f057227 */ /* 0x000fe200078e00ff */
[----:B------:R-:W-:Y:S01]  /*63f0*/  ISETP.GT.U32.AND P3, PT, R14, R7, PT ;  /* 0x000000070e00720c */ /* 0x000fe20003f64070 */
[----:B------:R1:W-:Y:S02]  /*6400*/  STL [R1+0x20], R0 ;  /* 0x0000200001007387 */ /* 0x0003e40000100800 */
[----:B------:R-:W-:-:S02]  /*6410*/  IMAD.MOV R5, RZ, RZ, -R5 ;  /* 0x000000ffff057224 */ /* 0x000fc400078e0a05 */
[----:B------:R-:W-:Y:S01]  /*6420*/  VIADD R4, R28, 0x12 ;  /* 0x000000121c047836 */ /* 0x000fe20000000000 */
[----:B------:R-:W-:Y:S01]  /*6430*/  STL [R1+0x78c], R19 ;  /* 0x00078c1301007387 */ /* 0x000fe20000100800 */
[----:B------:R-:W-:Y:S02]  /*6440*/  IMAD R2, R14, R5, R2 ;  /* 0x000000050e027224 */ /* 0x000fe400078e0202 */
[----:B------:R-:W-:Y:S01]  /*6450*/  @!P4 IMAD.IADD R8, R8, 0x1, -R14 ;  /* 0x000000010808c824 */ /* 0x000fe200078e0a0e */
[----:B------:R-:W-:Y:S01]  /*6460*/  ISETP.GT.U32.AND P4, PT, R14, R16, PT ;  /* 0x000000100e00720c */ /* 0x000fe20003f84070 */
[----:B------:R-:W-:Y:S01]  /*6470*/  @!P2 IMAD.MOV R20, RZ, RZ, -R20 ;  /* 0x000000ffff14a224 */ /* 0x000fe200078e0a14 */
[----:B------:R-:W-:Y:S01]  /*6480*/  ISETP.GE.AND P2, PT, R4, RZ, PT ;  /* 0x000000ff0400720c */ /* 0x000fe20003f46270 */
[----:B------:R-:W-:Y:S01]  /*6490*/  VIADD R5, R28, 0x11 ;  /* 0x000000111c057836 */ /* 0x000fe20000000000 */
[----:B------:R-:W-:Y:S01]  /*64a0*/  IABS R4, R4 ;  /* 0x0000000400047213 */ /* 0x000fe20000000000 */
[----:B------:R-:W-:Y:S01]  /*64b0*/  @!P3 IMAD.IADD R7, R7, 0x1, -R14 ;  /* 0x000000010707b824 */ /* 0x000fe200078e0a0e */
[----:B------:R-:W-:Y:S01]  /*64c0*/  STL [R1+0x790], R20 ;  /* 0x0007901401007387 */ /* 0x000fe20000100800 */
[----:B0-----:R-:W-:Y:S01]  /*64d0*/  IMAD.MOV.U32 R3, RZ, RZ, R8 ;  /* 0x000000ffff037224 */ /* 0x001fe200078e0008 */
[----:B------:R-:W-:Y:S01]  /*64e0*/  ISETP.GE.AND P3, PT, R5, RZ, PT ;  /* 0x000000ff0500720c */ /* 0x000fe20003f66270 */
[----:B------:R-:W-:Y:S01]  /*64f0*/  IMAD.HI.U32 R8, R15, R4, RZ ;  /* 0x000000040f087227 */ /* 0x000fe200078e00ff */
[----:B------:R-:W-:-:S03]  /*6500*/  IABS R5, R5 ;  /* 0x0000000500057213 */ /* 0x000fc60000000000 */
[----:B------:R-:W-:Y:S01]  /*6510*/  @!P4 IMAD.IADD R16, R16, 0x1, -R14 ;  /* 0x000000011010c824 */ /* 0x000fe200078e0a0e */
[----:B------:R-:W-:Y:S01]  /*6520*/  IADD3 R8, -R8, RZ, RZ ;  /* 0x000000ff08087210 */ /* 0x000fe20007ffe1ff */
[----:B------:R-:W-:-:S03]  /*6530*/  IMAD.HI.U32 R9, R15, R5, RZ ;  /* 0x000000050f097227 */ /* 0x000fc600078e00ff */
[C---:B------:R-:W-:Y:S01]  /*6540*/  ISETP.GT.U32.AND P4, PT, R14.reuse, R16, PT ;  /* 0x000000100e00720c */ /* 0x040fe20003f84070 */
[----:B------:R-:W-:Y:S02]  /*6550*/  IMAD.MOV R9, RZ, RZ, -R9 ;  /* 0x000000ffff097224 */ /* 0x000fe400078e0a09 */
[C---:B------:R-:W-:Y:S02]  /*6560*/  IMAD R4, R14.reuse, R8, R4 ;  /* 0x000000080e047224 */ /* 0x040fe400078e0204 */
[----:B------:R-:W-:Y:S02]  /*6570*/  IMAD R5, R14, R9, R5 ;  /* 0x000000090e057224 */ /* 0x000fe400078e0205 */
[----:B-1----:R-:W-:Y:S01]  /*6580*/  IMAD.MOV.U32 R0, RZ, RZ, R7 ;  /* 0x000000ffff007224 */ /* 0x002fe200078e0007 */
[----:B------:R-:W-:Y:S01]  /*6590*/  IABS R7, R10 ;  /* 0x0000000a00077213 */ /* 0x000fe20000000000 */
[----:B------:R-:W-:Y:S02]  /*65a0*/  VIADD R12, R28, 0xe ;  /* 0x0000000e1c0c7836 */ /* 0x000fe40000000000 */
[----:B------:R-:W-:Y:S01]  /*65b0*/  @!P5 IMAD.MOV R0, RZ, RZ, -R0 ;  /* 0x000000ffff00d224 */ /* 0x000fe200078e0a00 */
[----:B------:R-:W-:Y:S01]  /*65c0*/  ISETP.GT.U32.AND P5, PT, R14, R2, PT ;  /* 0x000000020e00720c */ /* 0x000fe20003fa4070 */
[----:B------:R-:W-:Y:S01]  /*65d0*/  @!P4 IMAD.IADD R16, R16, 0x1, -R14 ;  /* 0x000000011010c824 */ /* 0x000fe200078e0a0e */
[----:B------:R-:W-:Y:S01]  /*65e0*/  ISETP.GT.U32.AND P4, PT, R14, R4, PT ;  /* 0x000000040e00720c */ /* 0x000fe20003f84070 */
[----:B------:R-:W-:Y:S01]  /*65f0*/  IMAD.HI.U32 R11, R15, R7, RZ ;  /* 0x000000070f0b7227 */ /* 0x000fe200078e00ff */
[----:B------:R-:W-:-:S03]  /*6600*/  IABS R8, R12 ;  /* 0x0000000c00087213 */ /* 0x000fc60000000000 */
[----:B------:R-:W-:Y:S01]  /*6610*/  @!P0 IMAD.MOV R16, RZ, RZ, -R16 ;  /* 0x000000ffff108224 */ /* 0x000fe200078e0a10 */
[----:B------:R-:W-:Y:S01]  /*6620*/  ISETP.GT.U32.AND P0, PT, R14, R5, PT ;  /* 0x000000050e00720c */ /* 0x000fe20003f04070 */
[----:B------:R-:W-:-:S04]  /*6630*/  IMAD.HI.U32 R9, R15, R8, RZ ;  /* 0x000000080f097227 */ /* 0x000fc800078e00ff */
[----:B------:R-:W-:Y:S02]  /*6640*/  IMAD.MOV R11, RZ, RZ, -R11 ;  /* 0x000000ffff0b7224 */ /* 0x000fe400078e0a0b */
[----:B------:R-:W-:Y:S01]  /*6650*/  @!P4 IADD3 R4, R4, -R14, RZ ;  /* 0x8000000e0404c210 */ /* 0x000fe20007ffe0ff */
[----:B------:R-:W-:Y:S02]  /*6660*/  VIADD R6, R28, 0x10 ;  /* 0x000000101c067836 */ /* 0x000fe40000000000 */
[----:B------:R-:W-:Y:S01]  /*6670*/  IMAD.MOV R9, RZ, RZ, -R9 ;  /* 0x000000ffff097224 */ /* 0x000fe200078e0a09 */
[C---:B------:R-:W-:Y:S01]  /*6680*/  ISETP.GT.U32.AND P4, PT, R14.reuse, R4, PT ;  /* 0x000000040e00720c */ /* 0x040fe20003f84070 */
[----:B------:R-:W-:Y:S02]  /*6690*/  IMAD R7, R14, R11, R7 ;  /* 0x0000000b0e077224 */ /* 0x000fe400078e0207 */
[--C-:B------:R-:W-:Y:S02]  /*66a0*/  @!P0 IMAD.IADD R5, R5, 0x1, -R14.reuse ;  /* 0x0000000105058824 */ /* 0x100fe400078e0a0e */
[----:B------:R-:W-:Y:S01]  /*66b0*/  @!P6 IMAD.MOV R3, RZ, RZ, -R3 ;  /* 0x000000ffff03e224 */ /* 0x000fe200078e0a03 */
[----:B------:R-:W-:Y:S01]  /*66c0*/  ISETP.GE.AND P6, PT, R6, RZ, PT ;  /* 0x000000ff0600720c */ /* 0x000fe20003fc6270 */
[----:B------:R-:W-:Y:S01]  /*66d0*/  @!P5 IMAD.IADD R2, R2, 0x1, -R14 ;  /* 0x000000010202d824 */ /* 0x000fe200078e0a0e */
[C---:B------:R-:W-:Y:S01]  /*66e0*/  ISETP.GT.U32.AND P0, PT, R14.reuse, R5, PT ;  /* 0x000000050e00720c */ /* 0x040fe20003f04070 */
[C---:B------:R-:W-:Y:S01]  /*66f0*/  IMAD R8, R14.reuse, R9, R8 ;  /* 0x000000090e087224 */ /* 0x040fe200078e0208 */
[----:B------:R-:W-:Y:S01]  /*6700*/  IABS R6, R6 ;  /* 0x0000000600067213 */ /* 0x000fe20000000000 */
[----:B------:R-:W-:Y:S01]  /*6710*/  IMAD.MOV R23, RZ, RZ, -R23 ;  /* 0x000000ffff177224 */ /* 0x000fe200078e0a17 */
[----:B------:R-:W-:Y:S01]  /*6720*/  ISETP.GT.U32.AND P5, PT, R14, R2, PT ;  /* 0x000000020e00720c */ /* 0x000fe20003fa4070 */
[----:B------:R-:W-:Y:S01]  /*6730*/  @!P4 IMAD.IADD R4, R4, 0x1, -R14 ;  /* 0x000000010404c824 */ /* 0x000fe200078e0a0e */
[----:B------:R-:W-:Y:S01]  /*6740*/  ISETP.GT.U32.AND P4, PT, R14, R7, PT ;  /* 0x000000070e00720c */ /* 0x000fe20003f84070 */
[----:B------:R-:W-:Y:S01]  /*6750*/  IMAD.HI.U32 R13, R15, R6, RZ ;  /* 0x000000060f0d7227 */ /* 0x000fe200078e00ff */
[----:B------:R0:W-:Y:S01]  /*6760*/  STL [R1+0x68], R3 ;  /* 0x0000680301007387 */ /* 0x0001e20000100800 */
[----:B------:R-:W-:-:S02]  /*6770*/  IABS R9, R24 ;  /* 0x0000001800097213 */ /* 0x000fc40000000000 */
[----:B------:R-:W-:Y:S01]  /*6780*/  IMAD.MOV R13, RZ, RZ, -R13 ;  /* 0x000000ffff0d7224 */ /* 0x000fe200078e0a0d */
[----:B------:R-:W-:Y:S01]  /*6790*/  STL [R1+0x794], R0 ;  /* 0x0007940001007387 */ /* 0x000fe20000100800 */
[----:B------:R-:W-:Y:S01]  /*67a0*/  @!P0 IMAD.IADD R5, R5, 0x1, -R14 ;  /* 0x0000000105058824 */ /* 0x000fe200078e0a0e */
[C---:B------:R-:W-:Y:S01]  /*67b0*/  ISETP.GT.U32.AND P0, PT, R14.reuse, R8, PT ;  /* 0x000000080e00720c */ /* 0x040fe20003f04070 */
[----:B------:R-:W-:Y:S01]  /*67c0*/  IMAD R6, R14, R13, R6 ;  /* 0x0000000d0e067224 */ /* 0x000fe200078e0206 */
[----:B------:R1:W-:Y:S01]  /*67d0*/  STL [R1+0x798], R16 ;  /* 0x0007981001007387 */ /* 0x0003e20000100800 */
[--C-:B------:R-:W-:Y:S02]  /*67e0*/  @!P5 IMAD.IADD R2, R2, 0x1, -R14.reuse ;  /* 0x000000010202d824 */ /* 0x100fe400078e0a0e */
[----:B------:R-:W-:Y:S01]  /*67f0*/  @!P4 IMAD.IADD R7, R7, 0x1, -R14 ;  /* 0x000000010707c824 */ /* 0x000fe200078e0a0e */
[----:B------:R-:W-:Y:S01]  /*6800*/  ISETP.GT.U32.AND P5, PT, R14, R6, PT ;  /* 0x000000060e00720c */ /* 0x000fe20003fa4070 */
[----:B------:R-:W-:Y:S01]  /*6810*/  VIADD R17, R28, 0xb ;  /* 0x0000000b1c117836 */ /* 0x000fe20000000000 */
[----:B------:R-:W-:Y:S01]  /*6820*/  ISETP.GE.AND P4, PT, R10, RZ, PT ;  /* 0x000000ff0a00720c */ /* 0x000fe20003f86270 */
[----:B------:R-:W-:Y:S01]  /*6830*/  IMAD R10, R14, R23, R22 ;  /* 0x000000170e0a7224 */ /* 0x000fe200078e0216 */
[----:B------:R2:W-:Y:S01]  /*6840*/  STL [R1+0x60], R18 ;  /* 0x0000601201007387 */ /* 0x0005e20000100800 */
[----:B0-----:R-:W-:Y:S01]  /*6850*/  VIADD R3, R28, 0xa ;  /* 0x0000000a1c037836 */ /* 0x001fe20000000000 */
[----:B------:R-:W-:Y:S01]  /*6860*/  IABS R11, R17 ;  /* 0x00000011000b7213 */ /* 0x000fe20000000000 */
[----:B------:R-:W-:Y:S01]  /*6870*/  @!P0 IMAD.IADD R8, R8, 0x1, -R14 ;  /* 0x0000000108088824 */ /* 0x000fe200078e0a0e */
[----:B------:R-:W-:Y:S01]  /*6880*/  ISETP.GT.U32.AND P0, PT, R14, R7, PT ;  /* 0x000000070e00720c */ /* 0x000fe20003f04070 */
[----:B-1----:R-:W-:Y:S01]  /*6890*/  VIADD R16, R28, 0x9 ;  /* 0x000000091c107836 */ /* 0x002fe20000000000 */
[----:B------:R-:W-:Y:S01]  /*68a0*/  STL [R1+0x5c], R17 ;  /* 0x00005c1101007387 */ /* 0x000fe20000100800 */
[----:B------:R-:W-:-:S03]  /*68b0*/  IMAD.HI.U32 R13, R15, R9, RZ ;  /* 0x000000090f0d7227 */ /* 0x000fc600078e00ff */
[----:B------:R-:W-:Y:S01]  /*68c0*/  IABS R22, R16 ;  /* 0x0000001000167213 */ /* 0x000fe20000000000 */
[--C-:B------:R-:W-:Y:S01]  /*68d0*/  @!P5 IMAD.IADD R6, R6, 0x1, -R14.reuse ;  /* 0x000000010606d824 */ /* 0x100fe200078e0a0e */
[----:B------:R0:W-:Y:S01]  /*68e0*/  STL [R1+0x58], R3 ;  /* 0x0000580301007387 */ /* 0x0001e20000100800 */
[----:B--2---:R-:W-:Y:S01]  /*68f0*/  IABS R18, R3 ;  /* 0x0000000300127213 */ /* 0x004fe20000000000 */
[----:B------:R-:W-:Y:S02]  /*6900*/  IMAD.MOV R13, RZ, RZ, -R13 ;  /* 0x000000ffff0d7224 */ /* 0x000fe400078e0a0d */
[C---:B------:R-:W-:Y:S01]  /*6910*/  ISETP.GT.U32.AND P5, PT, R14.reuse, R6, PT ;  /* 0x000000060e00720c */ /* 0x040fe20003fa4070 */
[----:B------:R-:W-:Y:S01]  /*6920*/  @!P0 IMAD.IADD R7, R7, 0x1, -R14 ;  /* 0x0000000107078824 */ /* 0x000fe200078e0a0e */
[----:B------:R-:W-:Y:S01]  /*6930*/  ISETP.GT.U32.AND P0, PT, R14, R10, PT ;  /* 0x0000000a0e00720c */ /* 0x000fe20003f04070 */
[----:B------:R-:W-:Y:S01]  /*6940*/  IMAD.HI.U32 R26, R15, R22, RZ ;  /* 0x000000160f1a7227 */ /* 0x000fe200078e00ff */
[----:B------:R-:W-:Y:S01]  /*6950*/  STL [R1+0x82c], R4 ;  /* 0x00082c0401007387 */ /* 0x000fe20000100800 */
[----:B0-----:R-:W-:-:S02]  /*6960*/  IADD3 R3, R28, 0x6, RZ ;  /* 0x000000061c037810 */ /* 0x001fc40007ffe0ff */
[----:B------:R-:W-:Y:S02]  /*6970*/  IMAD.MOV R26, RZ, RZ, -R26 ;  /* 0x000000ffff1a7224 */ /* 0x000fe400078e0a1a */
[----:B------:R-:W-:Y:S01]  /*6980*/  IMAD R9, R14, R13, R9 ;  /* 0x0000000d0e097224 */ /* 0x000fe200078e0209 */
[----:B------:R-:W-:Y:S01]  /*6990*/  IABS R27, R3 ;  /* 0x00000003001b7213 */ /* 0x000fe20000000000 */
[----:B------:R-:W-:-:S04]  /*69a0*/  IMAD.HI.U32 R13, R15, R18, RZ ;  /* 0x000000120f0d7227 */ /* 0x000fc800078e00ff */
[----:B------:R-:W-:Y:S01]  /*69b0*/  @!P0 IMAD.IADD R10, R10, 0x1, -R14 ;  /* 0x000000010a0a8824 */ /* 0x000fe200078e0a0e */
[----:B------:R-:W-:Y:S01]  /*69c0*/  ISETP.GE.AND P0, PT, R12, RZ, PT ;  /* 0x000000ff0c00720c */ /* 0x000fe20003f06270 */
[----:B------:R-:W-:Y:S02]  /*69d0*/  IMAD R12, R14, R26, R22 ;  /* 0x0000001a0e0c7224 */ /* 0x000fe400078e0216 */
[----:B------:R-:W-:Y:S01]  /*69e0*/  @!P5 IMAD.IADD R6, R6, 0x1, -R14 ;  /* 0x000000010606d824 */ /* 0x000fe200078e0a0e */
[----:B------:R-:W-:Y:S01]  /*69f0*/  ISETP.GT.U32.AND P5, PT, R14, R9, PT ;  /* 0x000000090e00720c */ /* 0x000fe20003fa4070 */
[----:B------:R-:W-:-:S03]  /*6a00*/  IMAD.HI.U32 R22, R15, R27, RZ ;  /* 0x0000001b0f167227 */ /* 0x000fc600078e00ff */
[----:B------:R-:W-:Y:S01]  /*6a10*/  STL [R1+0x828], R6 ;  /* 0x0008280601007387 */ /* 0x000fe20000100800 */
[C---:B------:R-:W-:Y:S02]  /*6a20*/  VIADD R19, R28.reuse, 0x5 ;  /* 0x000000051c137836 */ /* 0x040fe40000000000 */
[C---:B------:R-:W-:Y:S01]  /*6a30*/  VIADD R0, R28.reuse, 0x8 ;  /* 0x000000081c007836 */ /* 0x040fe20000000000 */
[----:B------:R0:W-:Y:S01]  /*6a40*/  STL [R1+0x3c], R16 ;  /* 0x00003c1001007387 */ /* 0x0001e20000100800 */
[----:B------:R-:W-:Y:S01]  /*6a50*/  IMAD.MOV R13, RZ, RZ, -R13 ;  /* 0x000000ffff0d7224 */ /* 0x000fe200078e0a0d */
[----:B------:R-:W-:Y:S01]  /*6a60*/  IABS R26, R19 ;  /* 0x00000013001a7213 */ /* 0x000fe20000000000 */
[----:B------:R-:W-:Y:S01]  /*6a70*/  @!P1 IMAD.MOV R2, RZ, RZ, -R2 ;  /* 0x000000ffff029224 */ /* 0x000fe200078e0a02 */
[----:B------:R1:W-:Y:S01]  /*6a80*/  STL [R1+0x2c], R0 ;  /* 0x00002c0001007387 */ /* 0x0003e20000100800 */
[----:B------:R-:W-:Y:S02]  /*6a90*/  IMAD.MOV R22, RZ, RZ, -R22 ;  /* 0x000000ffff167224 */ /* 0x000fe400078e0a16 */
[----:B------:R-:W-:Y:S01]  /*6aa0*/  VIADD R20, R28, 0x2 ;  /* 0x000000021c147836 */ /* 0x000fe20000000000 */
[----:B------:R2:W-:Y:S01]  /*6ab0*/  STL [R1+0x79c], R2 ;  /* 0x00079c0201007387 */ /* 0x0005e20000100800 */
[C---:B------:R-:W-:Y:S01]  /*6ac0*/  IMAD R18, R14.reuse, R13, R18 ;  /* 0x0000000d0e127224 */ /* 0x040fe200078e0212 */
[----:B------:R-:W-:Y:S01]  /*6ad0*/  IABS R13, R0 ;  /* 0x00000000000d7213 */ /* 0x000fe20000000000 */
[----:B------:R-:W-:Y:S01]  /*6ae0*/  IMAD R27, R14, R22, R27 ;  /* 0x000000160e1b7224 */ /* 0x000fe200078e021b */
[----:B------:R-:W-:Y:S01]  /*6af0*/  IABS R22, R20 ;  /* 0x0000001400167213 */ /* 0x000fe20000000000 */
[----:B0-----:R-:W-:-:S02]  /*6b00*/  VIADD R16, R28, 0x3 ;  /* 0x000000031c107836 */ /* 0x001fc40000000000 */
[----:B-1----:R-:W-:Y:S02]  /*6b10*/  VIADD R0, R28, 0x1 ;  /* 0x000000011c007836 */ /* 0x002fe40000000000 */
[----:B------:R-:W-:-:S04]  /*6b20*/  IMAD.HI.U32 R6, R15, R22, RZ ;  /* 0x000000160f067227 */ /* 0x000fc800078e00ff */
[----:B--2---:R-:W-:Y:S02]  /*6b30*/  VIADD R2, R28, 0x4 ;  /* 0x000000041c027836 */ /* 0x004fe40000000000 */
[----:B------:R-:W-:-:S04]  /*6b40*/  IMAD.HI.U32 R28, R15, R26, RZ ;  /* 0x0000001a0f1c7227 */ /* 0x000fc800078e00ff */
[----:B------:R-:W-:Y:S02]  /*6b50*/  IMAD.MOV R4, RZ, RZ, -R28 ;  /* 0x000000ffff047224 */ /* 0x000fe400078e0a1c */
[----:B------:R-:W-:Y:S02]  /*6b60*/  IMAD.MOV R6, RZ, RZ, -R6 ;  /* 0x000000ffff067224 */ /* 0x000fe400078e0a06 */
[C---:B------:R-:W-:Y:S02]  /*6b70*/  IMAD R26, R14.reuse, R4, R26 ;  /* 0x000000040e1a7224 */ /* 0x040fe400078e021a */
[----:B------:R-:W2:Y:S01]  /*6b80*/  LDL.LU R4, [R1+0x82c] ;  /* 0x00082c0001047983 */ /* 0x000ea20000300800 */
[C---:B------:R-:W-:Y:S02]  /*6b90*/  IMAD R22, R14.reuse, R6, R22 ;  /* 0x000000060e167224 */ /* 0x040fe400078e0216 */
[----:B------:R-:W-:Y:S01]  /*6ba0*/  @!P5 IMAD.IADD R9, R9, 0x1, -R14 ;  /* 0x000000010909d824 */ /* 0x000fe200078e0a0e */
[----:B------:R-:W3:Y:S01]  /*6bb0*/  LDL.LU R6, [R1+0x828] ;  /* 0x0008280001067983 */ /* 0x000ee20000300800 */
[----:B------:R-:W-:Y:S01]  /*6bc0*/  IMAD.HI.U32 R17, R15, R11, RZ ;  /* 0x0000000b0f117227 */ /* 0x000fe200078e00ff */
[----:B------:R-:W-:-:S02]  /*6bd0*/  ISETP.GT.U32.AND P5, PT, R14, R8, PT ;  /* 0x000000080e00720c */ /* 0x000fc40003fa4070 */
[----:B------:R-:W-:Y:S01]  /*6be0*/  ISETP.GT.U32.AND P1, PT, R14, R9, PT ;  /* 0x000000090e00720c */ /* 0x000fe20003f24070 */
[----:B------:R-:W-:Y:S01]  /*6bf0*/  @!P3 IMAD.MOV R5, RZ, RZ, -R5 ;  /* 0x000000ffff05b224 */ /* 0x000fe200078e0a05 */
[----:B------:R-:W-:Y:S01]  /*6c00*/  IADD3 R17, -R17, RZ, RZ ;  /* 0x000000ff11117210 */ /* 0x000fe20007ffe1ff */
[----:B------:R-:W-:-:S04]  /*6c10*/  IMAD.HI.U32 R25, R15, R13, RZ ;  /* 0x0000000d0f197227 */ /* 0x000fc800078e00ff */
[----:B------:R-:W-:Y:S01]  /*6c20*/  IMAD R11, R14, R17, R11 ;  /* 0x000000110e0b7224 */ /* 0x000fe200078e020b */
[----:B------:R-:W-:Y:S01]  /*6c30*/  IABS R17, R21 ;  /* 0x0000001500117213 */ /* 0x000fe20000000000 */
[----:B------:R-:W-:Y:S02]  /*6c40*/  IMAD.MOV R25, RZ, RZ, -R25 ;  /* 0x000000ffff197224 */ /* 0x000fe400078e0a19 */
[--C-:B------:R-:W-:Y:S01]  /*6c50*/  @!P5 IMAD.IADD R8, R8, 0x1, -R14.reuse ;  /* 0x000000010808d824 */ /* 0x100fe200078e0a0e */
[C---:B------:R-:W-:Y:S01]  /*6c60*/  ISETP.GT.U32.AND P5, PT, R14.reuse, R11, PT ;  /* 0x0000000b0e00720c */ /* 0x040fe20003fa4070 */
[----:B------:R-:W-:Y:S01]  /*6c70*/  @!P1 IMAD.IADD R9, R9, 0x1, -R14 ;  /* 0x0000000109099824 */ /* 0x000fe200078e0a0e */
[----:B------:R-:W-:Y:S01]  /*6c80*/  ISETP.GT.U32.AND P1, PT, R14, R18, PT ;  /* 0x000000120e00720c */ /* 0x000fe20003f24070 */
[----:B------:R-:W-:-:S04]  /*6c90*/  IMAD.HI.U32 R23, R15, R17, RZ ;  /* 0x000000110f177227 */ /* 0x000fc800078e00ff */
[----:B------:R-:W-:Y:S02]  /*6ca0*/  IMAD.MOV R23, RZ, RZ, -R23 ;  /* 0x000000ffff177224 */ /* 0x000fe400078e0a17 */
[C---:B------:R-:W-:Y:S01]  /*6cb0*/  IMAD R13, R14.reuse, R25, R13 ;  /* 0x000000190e0d7224 */ /* 0x040fe200078e020d */
[----:B------:R-:W-:Y:S01]  /*6cc0*/  IABS R25, R0 ;  /* 0x0000000000197213 */ /* 0x000fe20000000000 */
[C---:B------:R-:W-:Y:S01]  /*6cd0*/  IMAD R17, R14.reuse, R23, R17 ;  /* 0x000000170e117224 */ /* 0x040fe200078e0211 */
[----:B------:R-:W-:Y:S01]  /*6ce0*/  IABS R23, R16 ;  /* 0x0000001000177213 */ /* 0x000fe20000000000 */
[----:B------:R-:W-:Y:S01]  /*6cf0*/  @!P5 IMAD.IADD R11, R11, 0x1, -R14 ;  /* 0x000000010b0bd824 */ /* 0x000fe200078e0a0e */
[----:B------:R-:W-:Y:S02]  /*6d00*/  ISETP.GT.U32.AND P5, PT, R14, R12, PT ;  /* 0x0000000c0e00720c */ /* 0x000fe40003fa4070 */
[----:B------:R-:W-:Y:S02]  /*6d10*/  @!P1 IADD3 R18, R18, -R14, RZ ;  /* 0x8000000e12129210 */ /* 0x000fe40007ffe0ff */
[----:B------:R-:W-:-:S02]  /*6d20*/  ISETP.GE.AND P1, PT, R24, RZ, PT ;  /* 0x000000ff1800720c */ /* 0x000fc40003f26270 */
[----:B------:R-:W-:-:S05]  /*6d30*/  IABS R24, R2 ;  /* 0x0000000200187213 */ /* 0x000fca0000000000 */
[----:B------:R-:W-:-:S04]  /*6d40*/  IMAD.HI.U32 R29, R15, R24, RZ ;  /* 0x000000180f1d7227 */ /* 0x000fc800078e00ff */
[----:B------:R-:W-:Y:S02]  /*6d50*/  IMAD.MOV R28, RZ, RZ, -R29 ;  /* 0x000000ffff1c7224 */ /* 0x000fe400078e0a1d */
[----:B------:R-:W-:-:S04]  /*6d60*/  IMAD.HI.U32 R29, R15, R23, RZ ;  /* 0x000000170f1d7227 */ /* 0x000fc800078e00ff */
[----:B------:R-:W-:Y:S01]  /*6d70*/  @!P5 IMAD.IADD R12, R12, 0x1, -R14 ;  /* 0x000000010c0cd824 */ /* 0x000fe200078e0a0e */
[----:B------:R-:W-:Y:S01]  /*6d80*/  IADD3 R29, -R29, RZ, RZ ;  /* 0x000000ff1d1d7210 */ /* 0x000fe20007ffe1ff */
[C---:B------:R-:W-:Y:S01]  /*6d90*/  IMAD R24, R14.reuse, R28, R24 ;  /* 0x0000001c0e187224 */ /* 0x040fe200078e0218 */
[----:B------:R-:W-:-:S03]  /*6da0*/  ISETP.GT.U32.AND P5, PT, R14, R13, PT ;  /* 0x0000000d0e00720c */ /* 0x000fc60003fa4070 */
[C---:B------:R-:W-:Y:S02]  /*6db0*/  IMAD R23, R14.reuse, R29, R23 ;  /* 0x0000001d0e177224 */ /* 0x040fe400078e0217 */
[----:B------:R-:W4:Y:S04]  /*6dc0*/  LDL.LU R29, [R1+0x3c] ;  /* 0x00003c00011d7983 */ /* 0x000f280000300800 */
[----:B------:R-:W5:Y:S04]  /*6dd0*/  LDL.LU R28, [R1+0x2c] ;  /* 0x00002c00011c7983 */ /* 0x000f680000300800 */
[----:B------:R-:W-:Y:S01]  /*6de0*/  @!P5 IMAD.IADD R13, R13, 0x1, -R14 ;  /* 0x000000010d0dd824 */ /* 0x000fe200078e0a0e */
[----:B------:R-:W-:Y:S01]  /*6df0*/  ISETP.GT.U32.AND P5, PT, R14, R17, PT ;  /* 0x000000110e00720c */ /* 0x000fe20003fa4070 */
[----:B--2---:R-:W-:-:S02]  /*6e00*/  @!P2 IMAD.MOV R4, RZ, RZ, -R4 ;  /* 0x000000ffff04a224 */ /* 0x004fc400078e0a04 */
[----:B---3--:R-:W-:-:S03]  /*6e10*/  @!P6 IMAD.MOV R6, RZ, RZ, -R6 ;  /* 0x000000ffff06e224 */ /* 0x008fc600078e0a06 */
[----:B------:R0:W-:Y:S04]  /*6e20*/  STL [R1+0x7a0], R4 ;  /* 0x0007a00401007387 */ /* 0x0001e80000100800 */
[----:B0-----:R-:W2:Y:S04]  /*6e30*/  LDL.LU R4, [R1+0x58] ;  /* 0x0000580001047983 */ /* 0x001ea80000300800 */
[----:B------:R0:W-:Y:S04]  /*6e40*/  STL [R1+0x7a4], R5 ;  /* 0x0007a40501007387 */ /* 0x0001e80000100800 */
[----:B0-----:R-:W3:Y:S04]  /*6e50*/  LDL.LU R5, [R1+0x5c] ;  /* 0x00005c0001057983 */ /* 0x001ee80000300800 */
[----:B------:R0:W-:Y:S04]  /*6e60*/  STL [R1+0x7a8], R6 ;  /* 0x0007a80601007387 */ /* 0x0001e80000100800 */
[----:B0-----:R-:W2:Y:S01]  /*6e70*/  LDL.LU R6, [R1+0x60] ;  /* 0x0000600001067983 */ /* 0x001ea20000300800 */
[----:B------:R-:W-:-:S02]  /*6e80*/  @!P5 IMAD.IADD R17, R17, 0x1, -R14 ;  /* 0x000000011111d824 */ /* 0x000fc400078e0a0e */
[----:B------:R-:W-:-:S03]  /*6e90*/  @!P0 IMAD.MOV R8, RZ, RZ, -R8 ;  /* 0x000000ffff088224 */ /* 0x000fc600078e0a08 */
[C---:B------:R-:W-:Y:S01]  /*6ea0*/  ISETP.GT.U32.AND P0, PT, R14.reuse, R17, PT ;  /* 0x000000110e00720c */ /* 0x040fe20003f04070 */
[----:B------:R-:W-:Y:S01]  /*6eb0*/  @!P1 IMAD.MOV R9, RZ, RZ, -R9 ;  /* 0x000000ffff099224 */ /* 0x000fe200078e0a09 */
[C---:B------:R-:W-:Y:S02]  /*6ec0*/  ISETP.GT.U32.AND P2, PT, R14.reuse, R10, PT ;  /* 0x0000000a0e00720c */ /* 0x040fe40003f44070 */
[C---:B------:R-:W-:Y:S01]  /*6ed0*/  ISETP.GT.U32.AND P1, PT, R14.reuse, R27, PT ;  /* 0x0000001b0e00720c */ /* 0x040fe20003f24070 */
[----:B------:R-:W-:Y:S01]  /*6ee0*/  @!P4 IMAD.MOV R7, RZ, RZ, -R7 ;  /* 0x000000ffff07c224 */ /* 0x000fe200078e0a07 */
[C---:B------:R-:W-:Y:S02]  /*6ef0*/  ISETP.GT.U32.AND P3, PT, R14.reuse, R11, PT ;  /* 0x0000000b0e00720c */ /* 0x040fe40003f64070 */
[----:B------:R-:W-:-:S05]  /*6f00*/  ISETP.GT.U32.AND P5, PT, R14, R18, PT ;  /* 0x000000120e00720c */ /* 0x000fca0003fa4070 */
[--C-:B------:R-:W-:Y:S01]  /*6f10*/  @!P0 IMAD.IADD R17, R17, 0x1, -R14.reuse ;  /* 0x0000000111118824 */ /* 0x100fe200078e0a0e */
[----:B------:R-:W-:Y:S02]  /*6f20*/  ISETP.GT.U32.AND P4, PT, R14, R12, PT ;  /* 0x0000000c0e00720c */ /* 0x000fe40003f84070 */
[----:B------:R-:W-:Y:S01]  /*6f30*/  @!P2 IADD3 R10, R10, -R14, RZ ;  /* 0x8000000e0a0aa210 */ /* 0x000fe20007ffe0ff */
[--C-:B------:R-:W-:Y:S01]  /*6f40*/  @!P1 IMAD.IADD R27, R27, 0x1, -R14.reuse ;  /* 0x000000011b1b9824 */ /* 0x100fe200078e0a0e */
[C---:B------:R-:W-:Y:S01]  /*6f50*/  ISETP.GT.U32.AND P2, PT, R14.reuse, R26, PT ;  /* 0x0000001a0e00720c */ /* 0x040fe20003f44070 */
[--C-:B------:R-:W-:Y:S01]  /*6f60*/  @!P3 IMAD.IADD R11, R11, 0x1, -R14.reuse ;  /* 0x000000010b0bb824 */ /* 0x100fe200078e0a0e */
[----:B------:R-:W-:Y:S01]  /*6f70*/  ISETP.GT.U32.AND P3, PT, R14, R24, PT ;  /* 0x000000180e00720c */ /* 0x000fe20003f64070 */
[----:B------:R-:W-:Y:S01]  /*6f80*/  @!P5 IMAD.IADD R18, R18, 0x1, -R14 ;  /* 0x000000011212d824 */ /* 0x000fe200078e0a0e */
[----:B------:R-:W-:-:S05]  /*6f90*/  ISETP.GT.U32.AND P5, PT, R14, R23, PT ;  /* 0x000000170e00720c */ /* 0x000fca0003fa4070 */
[--C-:B------:R-:W-:Y:S01]  /*6fa0*/  @!P4 IMAD.IADD R12, R12, 0x1, -R14.reuse ;  /* 0x000000010c0cc824 */ /* 0x100fe200078e0a0e */
[C---:B------:R-:W-:Y:S02]  /*6fb0*/  ISETP.GT.U32.AND P4, PT, R14.reuse, R22, PT ;  /* 0x000000160e00720c */ /* 0x040fe40003f84070 */
[----:B------:R-:W-:Y:S01]  /*6fc0*/  ISETP.GT.U32.AND P6, PT, R14, R13, PT ;  /* 0x0000000d0e00720c */ /* 0x000fe20003fc4070 */
[--C-:B------:R-:W-:Y:S02]  /*6fd0*/  @!P2 IMAD.IADD R26, R26, 0x1, -R14.reuse ;  /* 0x000000011a1aa824 */ /* 0x100fe400078e0a0e */
[--C-:B------:R-:W-:Y:S01]  /*6fe0*/  @!P3 IMAD.IADD R24, R24, 0x1, -R14.reuse ;  /* 0x000000011818b824 */ /* 0x100fe200078e0a0e */
[----:B----4-:R-:W-:Y:S01]  /*6ff0*/  ISETP.GE.AND P3, PT, R29, RZ, PT ;  /* 0x000000ff1d00720c */ /* 0x010fe20003f66270 */
[----:B------:R-:W-:Y:S01]  /*7000*/  @!P5 IMAD.IADD R23, R23, 0x1, -R14 ;  /* 0x000000011717d824 */ /* 0x000fe200078e0a0e */
[----:B-----5:R-:W-:Y:S01]  /*7010*/  ISETP.GE.AND P5, PT, R28, RZ, PT ;  /* 0x000000ff1c00720c */ /* 0x020fe20003fa6270 */
[----:B------:R-:W-:Y:S01]  /*7020*/  STL [R1+0x7ac], R7 ;  /* 0x0007ac0701007387 */ /* 0x000fe20000100800 */
[----:B------:R-:W-:Y:S01]  /*7030*/  IMAD.HI.U32 R15, R15, R25, RZ ;  /* 0x000000190f0f7227 */ /* 0x000fe200078e00ff */
[----:B------:R-:W0:Y:S02]  /*7040*/  LDC.64 R28, c[0x0][0x218] ;  /* 0x00008600ff1c7b82 */ /* 0x000e240000000a00 */
[----:B------:R-:W-:-:S02]  /*7050*/  @!P4 IADD3 R22, R22, -R14, RZ ;  /* 0x8000000e1616c210 */ /* 0x000fc40007ffe0ff */
[----:B------:R-:W-:Y:S01]  /*7060*/  ISETP.GE.AND P4, PT, R21, RZ, PT ;  /* 0x000000ff1500720c */ /* 0x000fe20003f86270 */
[----:B------:R-:W-:Y:S01]  /*7070*/  @!P6 IMAD.IADD R13, R13, 0x1, -R14 ;  /* 0x000000010d0de824 */ /* 0x000fe200078e0a0e */
[----:B------:R1:W-:Y:S02]  /*7080*/  STL [R1+0x7b0], R8 ;  /* 0x0007b00801007387 */ /* 0x0003e40000100800 */
[----:B------:R-:W-:Y:S02]  /*7090*/  @!P3 IMAD.MOV R12, RZ, RZ, -R12 ;  /* 0x000000ffff0cb224 */ /* 0x000fe400078e0a0c */
[----:B------:R-:W-:Y:S01]  /*70a0*/  STL [R1+0x7b4], R9 ;  /* 0x0007b40901007387 */ /* 0x000fe20000100800 */
[----:B------:R-:W-:Y:S01]  /*70b0*/  @!P5 IMAD.MOV R13, RZ, RZ, -R13 ;  /* 0x000000ffff0dd224 */ /* 0x000fe200078e0a0d */
[----:B------:R-:W-:Y:S02]  /*70c0*/  ISETP.GT.U32.AND P5, PT, R14, R22, PT ;  /* 0x000000160e00720c */ /* 0x000fe40003fa4070 */
[----:B------:R-:W4:Y:S03]  /*70d0*/  LDL.LU R21, [R1+0x824] ;  /* 0x0008240001157983 */ /* 0x000f260000300800 */
[----:B------:R-:W-:Y:S01]  /*70e0*/  @!P4 IMAD.MOV R17, RZ, RZ, -R17 ;  /* 0x000000ffff11c224 */ /* 0x000fe200078e0a11 */
[----:B------:R-:W-:Y:S01]  /*70f0*/  ISETP.GE.AND P4, PT, R3, RZ, PT ;  /* 0x000000ff0300720c */ /* 0x000fe20003f86270 */
[----:B------:R-:W-:-:S04]  /*7100*/  IMAD.MOV R15, RZ, RZ, -R15 ;  /* 0x000000ffff0f7224 */ /* 0x000fc800078e0a0f */
[----:B------:R-:W-:Y:S02]  /*7110*/  IMAD R25, R14, R15, R25 ;  /* 0x0000000f0e197224 */ /* 0x000fe400078e0219 */
[----:B------:R-:W-:Y:S01]  /*7120*/  @!P5 IMAD.IADD R22, R22, 0x1, -R14 ;  /* 0x000000011616d824 */ /* 0x000fe200078e0a0e */
[----:B------:R-:W-:Y:S02]  /*7130*/  ISETP.GE.AND P5, PT, R0, RZ, PT ;  /* 0x000000ff0000720c */ /* 0x000fe40003fa6270 */
[----:B--2---:R-:W-:-:S13]  /*7140*/  ISETP.GE.AND P0, PT, R6, RZ, PT ;  /* 0x000000ff0600720c */ /* 0x004fda0003f06270 */
[----:B------:R-:W-:Y:S01]  /*7150*/  @!P0 IMAD.MOV R10, RZ, RZ, -R10 ;  /* 0x000000ffff0a8224 */ /* 0x000fe200078e0a0a */
[----:B------:R-:W-:Y:S02]  /*7160*/  ISETP.GT.U32.AND P0, PT, R14, R27, PT ;  /* 0x0000001b0e00720c */ /* 0x000fe40003f04070 */
[----:B---3--:R-:W-:Y:S02]  /*7170*/  ISETP.GE.AND P1, PT, R5, RZ, PT ;  /* 0x000000ff0500720c */ /* 0x008fe40003f26270 */
[----:B------:R-:W-:-:S09]  /*7180*/  ISETP.GE.AND P2, PT, R4, RZ, PT ;  /* 0x000000ff0400720c */ /* 0x000fd20003f46270 */
[----:B------:R-:W-:Y:S01]  /*7190*/  @!P0 IMAD.IADD R27, R27, 0x1, -R14 ;  /* 0x000000011b1b8824 */ /* 0x000fe200078e0a0e */
[----:B------:R-:W-:Y:S02]  /*71a0*/  ISETP.GE.AND P0, PT, R19, RZ, PT ;  /* 0x000000ff1300720c */ /* 0x000fe40003f06270 */
[----:B------:R-:W2:Y:S01]  /*71b0*/  LDC R19, c[0x0][0x230] ;  /* 0x00008c00ff137b82 */ /* 0x000ea20000000800 */
[----:B------:R-:W-:Y:S02]  /*71c0*/  @!P1 IMAD.MOV R11, RZ, RZ, -R11 ;  /* 0x000000ffff0b9224 */ /* 0x000fe400078e0a0b */
[----:B------:R-:W-:Y:S01]  /*71d0*/  @!P2 IMAD.MOV R18, RZ, RZ, -R18 ;  /* 0x000000ffff12a224 */ /* 0x000fe200078e0a12 */
[----:B------:R-:W-:Y:S04]  /*71e0*/  STL [R1+0x7b8], R10 ;  /* 0x0007b80a01007387 */ /* 0x000fe80000100800 */
[----:B------:R-:W-:Y:S01]  /*71f0*/  STL [R1+0x7bc], R11 ;  /* 0x0007bc0b01007387 */ /* 0x000fe20000100800 */
[----:B------:R-:W-:-:S03]  /*7200*/  ISETP.GT.U32.AND P1, PT, R14, R26, PT ;  /* 0x0000001a0e00720c */ /* 0x000fc60003f24070 */
[----:B------:R-:W-:Y:S01]  /*7210*/  STL [R1+0x7c0], R18 ;  /* 0x0007c01201007387 */ /* 0x000fe20000100800 */
[----:B------:R-:W-:-:S03]  /*7220*/  ISETP.GT.U32.AND P2, PT, R14, R24, PT ;  /* 0x000000180e00720c */ /* 0x000fc60003f44070 */
[----:B------:R-:W-:Y:S04]  /*7230*/  STL [R1+0x7c4], R12 ;  /* 0x0007c40c01007387 */ /* 0x000fe80000100800 */
[----:B------:R-:W-:Y:S04]  /*7240*/  STL [R1+0x7c8], R13 ;  /* 0x0007c80d01007387 */ /* 0x000fe80000100800 */
[----:B------:R-:W-:Y:S01]  /*7250*/  STL [R1+0x7cc], R17 ;  /* 0x0007cc1101007387 */ /* 0x000fe20000100800 */
[----:B--2---:R-:W-:-:S03]  /*7260*/  IADD3 R19, R19, 0x7f, RZ ;  /* 0x0000007f13137810 */ /* 0x004fc60007ffe0ff */
[----:B------:R-:W2:Y:S01]  /*7270*/  LDL.LU R3, [R1+0x820] ;  /* 0x0008200001037983 */ /* 0x000ea20000300800 */
[----:B------:R-:W-:-:S03]  /*7280*/  SHF.R.S32.HI R15, RZ, 0x1f, R19 ;  /* 0x0000001fff0f7819 */ /* 0x000fc60000011413 */
[----:B-1----:R-:W3:Y:S01]  /*7290*/  LDL.LU R8, [R1+0x54] ;  /* 0x0000540001087983 */ /* 0x002ee20000300800 */
[----:B------:R-:W-:-:S03]  /*72a0*/  LEA.HI R0, R15, R19, RZ, 0x7 ;  /* 0x000000130f007211 */ /* 0x000fc600078f38ff */
[----:B------:R-:W5:Y:S04]  /*72b0*/  LDL.LU R7, [R1+0x50] ;  /* 0x0000500001077983 */ /* 0x000f680000300800 */
[----:B------:R-:W5:Y:S01]  /*72c0*/  LDL.LU R6, [R1+0x48] ;  /* 0x0000480001067983 */ /* 0x000f620000300800 */
[----:B------:R-:W-:-:S03]  /*72d0*/  @!P1 IMAD.IADD R26, R26, 0x1, -R14 ;  /* 0x000000011a1a9824 */ /* 0x000fc600078e0a0e */
[----:B------:R-:W5:Y:S01]  /*72e0*/  LDL.LU R5, [R1+0x1d8] ;  /* 0x0001d80001057983 */ /* 0x000f620000300800 */
[----:B------:R-:W-:-:S03]  /*72f0*/  ISETP.GE.AND P1, PT, R2, RZ, PT ;  /* 0x000000ff0200720c */ /* 0x000fc60003f26270 */
[----:B------:R-:W5:Y:S01]  /*7300*/  LDL.LU R4, [R1+0x1dc] ;  /* 0x0001dc0001047983 */ /* 0x000f620000300800 */
[----:B------:R-:W-:Y:S01]  /*7310*/  @!P2 IMAD.IADD R24, R24, 0x1, -R14 ;  /* 0x000000011818a824 */ /* 0x000fe200078e0a0e */
[----:B------:R-:W-:Y:S02]  /*7320*/  ISETP.GE.AND P2, PT, R16, RZ, PT ;  /* 0x000000ff1000720c */ /* 0x000fe40003f46270 */
[----:B------:R-:W5:Y:S04]  /*7330*/  LDL.LU R2, [R1+0x64] ;  /* 0x0000640001027983 */ /* 0x000f680000300800 */
[----:B------:R-:W5:Y:S04]  /*7340*/  LDL.LU R16, [R1+0x80] ;  /* 0x0000800001107983 */ /* 0x000f680000300800 */
[----:B------:R-:W5:Y:S01]  /*7350*/  LDL.LU R0, [R1+0x1d4] ;  /* 0x0001d40001007983 */ /* 0x000f620000300800 */
[----:B------:R-:W-:-:S02]  /*7360*/  ISETP.GT.U32.AND P6, PT, R14, R25, PT ;  /* 0x000000190e00720c */ /* 0x000fc40003fc4070 */
[----:B------:R-:W-:-:S11]  /*7370*/  ISETP.GT.U32.AND P3, PT, R14, R23, PT ;  /* 0x000000170e00720c */ /* 0x000fd60003f64070 */
[----:B------:R-:W-:-:S05]  /*7380*/  @!P6 IMAD.IADD R25, R25, 0x1, -R14 ;  /* 0x000000011919e824 */ /* 0x000fca00078e0a0e */
[----:B------:R-:W-:Y:S01]  /*7390*/  ISETP.GT.U32.AND P6, PT, R14, R25, PT ;  /* 0x000000190e00720c */ /* 0x000fe20003fc4070 */
[----:B------:R-:W-:-:S12]  /*73a0*/  @!P3 IMAD.IADD R23, R23, 0x1, -R14 ;  /* 0x000000011717b824 */ /* 0x000fd800078e0a0e */
[----:B------:R-:W-:Y:S02]  /*73b0*/  @!P6 IMAD.IADD R25, R25, 0x1, -R14 ;  /* 0x000000011919e824 */ /* 0x000fe400078e0a0e */
[----:B------:R-:W1:Y:S01]  /*73c0*/  LDC.64 R14, c[0x0][0x218] ;  /* 0x00008600ff0e7b82 */ /* 0x000e620000000a00 */
[----:B------:R-:W-:Y:S01]  /*73d0*/  ISETP.GE.AND P3, PT, R20, RZ, PT ;  /* 0x000000ff1400720c */ /* 0x000fe20003f66270 */
[----:B------:R-:W-:Y:S01]  /*73e0*/  @!P4 IMAD.MOV R27, RZ, RZ, -R27 ;  /* 0x000000ffff1bc224 */ /* 0x000fe200078e0a1b */
[----:B------:R-:W5:Y:S01]  /*73f0*/  LDL.LU R20, [R1+0x88] ;  /* 0x0000880001147983 */ /* 0x000f620000300800 */
[----:B------:R-:W-:-:S03]  /*7400*/  @!P0 IMAD.MOV R26, RZ, RZ, -R26 ;  /* 0x000000ffff1a8224 */ /* 0x000fc600078e0a1a */
[----:B------:R-:W5:Y:S01]  /*7410*/  LDL.LU R19, [R1+0x98] ;  /* 0x0000980001137983 */ /* 0x000f620000300800 */
[----:B------:R-:W-:-:S03]  /*7420*/  @!P1 IMAD.MOV R24, RZ, RZ, -R24 ;  /* 0x000000ffff189224 */ /* 0x000fc600078e0a18 */
[----:B0-----:R-:W-:Y:S01]  /*7430*/  STL [R1+0x7d4], R28 ;  /* 0x0007d41c01007387 */ /* 0x001fe20000100800 */
[----:B------:R-:W-:-:S03]  /*7440*/  @!P2 IMAD.MOV R23, RZ, RZ, -R23 ;  /* 0x000000ffff17a224 */ /* 0x000fc600078e0a17 */
[----:B------:R-:W-:Y:S01]  /*7450*/  STL [R1+0x7d0], R29 ;  /* 0x0007d01d01007387 */ /* 0x000fe20000100800 */
[----:B------:R-:W-:Y:S01]  /*7460*/  @!P3 IMAD.MOV R22, RZ, RZ, -R22 ;  /* 0x000000ffff16b224 */ /* 0x000fe200078e0a16 */
[----:B------:R-:W-:Y:S02]  /*7470*/  @!P5 IADD3 R25, -R25, RZ, RZ ;  /* 0x000000ff1919d210 */ /* 0x000fe40007ffe1ff */
[----:B-1----:R-:W-:Y:S04]  /*7480*/  STL [R1+0x7dc], R14 ;  /* 0x0007dc0e01007387 */ /* 0x002fe80000100800 */
[----:B------:R-:W-:Y:S04]  /*7490*/  STL [R1+0x7d8], R15 ;  /* 0x0007d80f01007387 */ /* 0x000fe80000100800 */
[----:B------:R-:W-:Y:S04]  /*74a0*/  STL [R1+0x7e0], R27 ;  /* 0x0007e01b01007387 */ /* 0x000fe80000100800 */
[----:B------:R-:W-:Y:S04]  /*74b0*/  STL [R1+0x7e4], R26 ;  /* 0x0007e41a01007387 */ /* 0x000fe80000100800 */
[----:B------:R-:W-:Y:S04]  /*74c0*/  STL [R1+0x7e8], R24 ;  /* 0x0007e81801007387 */ /* 0x000fe80000100800 */
[----:B------:R-:W-:Y:S04]  /*74d0*/  STL [R1+0x7ec], R23 ;  /* 0x0007ec1701007387 */ /* 0x000fe80000100800 */
[----:B------:R-:W-:Y:S04]  /*74e0*/  STL [R1+0x7f0], R22 ;  /* 0x0007f01601007387 */ /* 0x000fe80000100800 */
[----:B------:R-:W-:Y:S01]  /*74f0*/  STL [R1+0x7f4], R25 ;  /* 0x0007f41901007387 */ /* 0x000fe20000100800 */
[----:B--2---:R-:W-:-:S02]  /*7500*/  ISETP.NE.AND P6, PT, R3, RZ, PT ;  /* 0x000000ff0300720c */ /* 0x004fc40003fc5270 */
[----:B------:R-:W-:-:S04]  /*7510*/  LOP3.LUT R3, RZ, R3, RZ, 0x33, !PT ;  /* 0x00000003ff037212 */ /* 0x000fc800078e33ff */
[C---:B----4-:R-:W-:Y:S02]  /*7520*/  SEL R21, R3.reuse, R21, !P6 ;  /* 0x0000001503157207 */ /* 0x050fe40007000000 */
[C---:B---3--:R-:W-:Y:S02]  /*7530*/  SEL R8, R3.reuse, R8, !P6 ;  /* 0x0000000803087207 */ /* 0x048fe40007000000 */
[C---:B-----5:R-:W-:Y:S02]  /*7540*/  SEL R7, R3.reuse, R7, !P6 ;  /* 0x0000000703077207 */ /* 0x060fe40007000000 */
[C---:B------:R-:W-:Y:S01]  /*7550*/  SEL R6, R3.reuse, R6, !P6 ;  /* 0x0000000603067207 */ /* 0x040fe20007000000 */
[----:B------:R-:W-:Y:S01]  /*7560*/  STL [R1+0x7f8], R21 ;  /* 0x0007f81501007387 */ /* 0x000fe20000100800 */
[----:B------:R-:W-:-:S03]  /*7570*/  SEL R5, R3, R5, !P6 ;  /* 0x0000000503057207 */ /* 0x000fc60007000000 */
[----:B------:R-:W-:Y:S01]  /*7580*/  STL [R1+0x38], R8 ;  /* 0x0000380801007387 */ /* 0x000fe20000100800 */
[----:B------:R-:W-:-:S03]  /*7590*/  SEL R4, R3, R4, !P6 ;  /* 0x0000000403047207 */ /* 0x000fc60007000000 */
[----:B------:R-:W-:Y:S01]  /*75a0*/  STL [R1+0x2c], R7 ;  /* 0x00002c0701007387 */ /* 0x000fe20000100800 */
[----:B------:R-:W-:-:S03]  /*75b0*/  SEL R2, R3, R2, !P6 ;  /* 0x0000000203027207 */ /* 0x000fc60007000000 */
[----:B------:R-:W-:Y:S04]  /*75c0*/  STL [R1+0x1c], R6 ;  /* 0x00001c0601007387 */ /* 0x000fe80000100800 */
[----:B------:R0:W-:Y:S04]  /*75d0*/  STL [R1+0x3c], R5 ;  /* 0x00003c0501007387 */ /* 0x0001e80000100800 */
[----:B------:R1:W-:Y:S01]  /*75e0*/  STL [R1+0x4c], R4 ;  /* 0x00004c0401007387 */ /* 0x0003e20000100800 */
[----:B0-----:R-:W-:-:S03]  /*75f0*/  SEL R5, R3, R16, !P6 ;  /* 0x0000001003057207 */ /* 0x001fc60007000000 */
[----:B------:R0:W-:Y:S01]  /*7600*/  STL [R1+0x48], R2 ;  /* 0x0000480201007387 */ /* 0x0001e20000100800 */
[----:B-1----:R-:W-:-:S03]  /*7610*/  SEL R4, R3, R0, !P6 ;  /* 0x0000000003047207 */ /* 0x002fc60007000000 */
[----:B------:R-:W-:Y:S04]  /*7620*/  STL [R1+0x50], R5 ;  /* 0x0000500501007387 */ /* 0x000fe80000100800 */
[----:B------:R-:W-:Y:S04]  /*7630*/  STL [R1+0x54], R4 ;  /* 0x0000540401007387 */ /* 0x000fe80000100800 */
[----:B------:R-:W2:Y:S01]  /*7640*/  LDL.LU R21, [R1+0xac] ;  /* 0x0000ac0001157983 */ /* 0x000ea20000300800 */
[C---:B0-----:R-:W-:Y:S02]  /*7650*/  SEL R2, R3.reuse, R20, !P6 ;  /* 0x0000001403027207 */ /* 0x041fe40007000000 */
[----:B------:R-:W-:-:S03]  /*7660*/  SEL R0, R3, R19, !P6 ;  /* 0x0000001303007207 */ /* 0x000fc60007000000 */
[----:B------:R-:W-:Y:S04]  /*7670*/  STL [R1+0x58], R2 ;  /* 0x0000580201007387 */ /* 0x000fe80000100800 */
[----:B--2---:R0:W-:Y:S04]  /*7680*/  STL [R1+0x814], R21 ;  /* 0x0008141501007387 */ /* 0x0041e80000100800 */
[----:B------:R-:W-:Y:S04]  /*7690*/  STL [R1+0x5c], R0 ;  /* 0x00005c0001007387 */ /* 0x000fe80000100800 */
[----:B0-----:R-:W2:Y:S04]  /*76a0*/  LDL.LU R21, [R1+0xa8] ;  /* 0x0000a80001157983 */ /* 0x001ea80000300800 */
[----:B--2---:R0:W-:Y:S04]  /*76b0*/  STL [R1+0x818], R21 ;  /* 0x0008181501007387 */ /* 0x0041e80000100800 */
[----:B0-----:R-:W2:Y:S04]  /*76c0*/  LDL.LU R21, [R1+0xa4] ;  /* 0x0000a40001157983 */ /* 0x001ea80000300800 */
[----:B--2---:R0:W-:Y:S04]  /*76d0*/  STL [R1+0x81c], R21 ;  /* 0x00081c1501007387 */ /* 0x0041e80000100800 */
[----:B0-----:R-:W2:Y:S04]  /*76e0*/  LDL.LU R21, [R1+0xa0] ;  /* 0x0000a00001157983 */ /* 0x001ea80000300800 */
[----:B------:R-:W3:Y:S04]  /*76f0*/  LDL.LU R25, [R1+0x1b8] ;  /* 0x0001b80001197983 */ /* 0x000ee80000300800 */
[----:B------:R-:W4:Y:S04]  /*7700*/  LDL.LU R22, [R1+0x1d0] ;  /* 0x0001d00001167983 */ /* 0x000f280000300800 */
[----:B------:R-:W5:Y:S04]  /*7710*/  LDL.LU R23, [R1+0x1cc] ;  /* 0x0001cc0001177983 */ /* 0x000f680000300800 */
        /* <DEDUP_REMOVED lines=23> */
[----:B------:R-:W5:Y:S01]  /*7890*/  LDL.LU R19, [R1+0x15c] ;  /* 0x00015c0001137983 */ /* 0x000f620000300800 */
[----:B--2---:R-:W-:-:S05]  /*78a0*/  SEL R21, R3, R21, !P6 ;  /* 0x0000001503157207 */ /* 0x004fca0007000000 */
[----:B------:R0:W-:Y:S04]  /*78b0*/  STL [R1+0x60], R21 ;  /* 0x0000601501007387 */ /* 0x0001e80000100800 */
[----:B0-----:R-:W2:Y:S02]  /*78c0*/  LDL.LU R21, [R1+0x81c] ;  /* 0x00081c0001157983 */ /* 0x001ea40000300800 */
[----:B--2---:R-:W-:-:S05]  /*78d0*/  SEL R21, R3, R21, !P6 ;  /* 0x0000001503157207 */ /* 0x004fca0007000000 */
[----:B------:R0:W-:Y:S04]  /*78e0*/  STL [R1+0x64], R21 ;  /* 0x0000641501007387 */ /* 0x0001e80000100800 */
[----:B0-----:R-:W2:Y:S02]  /*78f0*/  LDL.LU R21, [R1+0x818] ;  /* 0x0008180001157983 */ /* 0x001ea40000300800 */
[----:B--2---:R-:W-:-:S05]  /*7900*/  SEL R21, R3, R21, !P6 ;  /* 0x0000001503157207 */ /* 0x004fca0007000000 */
[----:B------:R0:W-:Y:S04]  /*7910*/  STL [R1+0x80], R21 ;  /* 0x0000801501007387 */ /* 0x0001e80000100800 */
[----:B0-----:R-:W2:Y:S01]  /*7920*/  LDL.LU R21, [R1+0x814] ;  /* 0x0008140001157983 */ /* 0x001ea20000300800 */
[C---:B---3--:R-:W-:Y:S02]  /*7930*/  SEL R11, R3.reuse, R11, !P6 ;  /* 0x0000000b030b7207 */ /* 0x048fe40007000000 */
[C---:B----4-:R-:W-:Y:S02]  /*7940*/  SEL R10, R3.reuse, R10, !P6 ;  /* 0x0000000a030a7207 */ /* 0x050fe40007000000 */
[C---:B-----5:R-:W-:Y:S02]  /*7950*/  SEL R9, R3.reuse, R9, !P6 ;  /* 0x0000000903097207 */ /* 0x060fe40007000000 */
[----:B------:R-:W-:-:S02]  /*7960*/  SEL R8, R3, R8, !P6 ;  /* 0x0000000803087207 */ /* 0x000fc40007000000 */
[C---:B------:R-:W-:Y:S02]  /*7970*/  SEL R7, R3.reuse, R7, !P6 ;  /* 0x0000000703077207 */ /* 0x040fe40007000000 */
[C---:B------:R-:W-:Y:S02]  /*7980*/  SEL R6, R3.reuse, R6, !P6 ;  /* 0x0000000603067207 */ /* 0x040fe40007000000 */
[C---:B------:R-:W-:Y:S02]  /*7990*/  SEL R5, R3.reuse, R5, !P6 ;  /* 0x0000000503057207 */ /* 0x040fe40007000000 */
[C---:B------:R-:W-:Y:S02]  /*79a0*/  SEL R4, R3.reuse, R4, !P6 ;  /* 0x0000000403047207 */ /* 0x040fe40007000000 */
[C---:B------:R-:W-:Y:S02]  /*79b0*/  SEL R2, R3.reuse, R2, !P6 ;  /* 0x0000000203027207 */ /* 0x040fe40007000000 */
[----:B--2---:R-:W-:-:S05]  /*79c0*/  SEL R21, R3, R21, !P6 ;  /* 0x0000001503157207 */ /* 0x004fca0007000000 */
[----:B------:R0:W-:Y:S02]  /*79d0*/  STL [R1+0x88], R21 ;  /* 0x0000881501007387 */ /* 0x0001e40000100800 */
[C---:B0-----:R-:W-:Y:S02]  /*79e0*/  SEL R21, R3.reuse, R25, !P6 ;  /* 0x0000001903157207 */ /* 0x041fe40007000000 */
[C---:B------:R-:W-:Y:S02]  /*79f0*/  SEL R25, R3.reuse, R22, !P6 ;  /* 0x0000001603197207 */ /* 0x040fe40007000000 */
[C---:B------:R-:W-:Y:S01]  /*7a00*/  SEL R22, R3.reuse, R23, !P6 ;  /* 0x0000001703167207 */ /* 0x040fe20007000000 */
[----:B------:R0:W-:Y:S01]  /*7a10*/  STL [R1+0x98], R21 ;  /* 0x0000981501007387 */ /* 0x0001e20000100800 */
[----:B------:R-:W-:-:S03]  /*7a20*/  SEL R23, R3, R26, !P6 ;  /* 0x0000001a03177207 */ /* 0x000fc60007000000 */
[----:B------:R-:W-:Y:S01]  /*7a30*/  STL [R1+0xa0], R25 ;  /* 0x0000a01901007387 */ /* 0x000fe20000100800 */
[----:B0-----:R-:W-:-:S03]  /*7a40*/  SEL R21, R3, R24, !P6 ;  /* 0x0000001803157207 */ /* 0x001fc60007000000 */
[----:B------:R0:W-:Y:S04]  /*7a50*/  STL [R1+0xa4], R22 ;  /* 0x0000a41601007387 */ /* 0x0001e80000100800 */
[----:B------:R1:W-:Y:S01]  /*7a60*/  STL [R1+0xa8], R21 ;  /* 0x0000a81501007387 */ /* 0x0003e20000100800 */
[----:B0-----:R-:W-:-:S03]  /*7a70*/  SEL R22, R3, R27, !P6 ;  /* 0x0000001b03167207 */ /* 0x001fc60007000000 */
[----:B------:R-:W-:Y:S01]  /*7a80*/  STL [R1+0xac], R23 ;  /* 0x0000ac1701007387 */ /* 0x000fe20000100800 */
[C---:B-1----:R-:W-:Y:S02]  /*7a90*/  SEL R21, R3.reuse, R15, !P6 ;  /* 0x0000000f03157207 */ /* 0x042fe40007000000 */
[C---:B------:R-:W-:Y:S02]  /*7aa0*/  SEL R15, R3.reuse, R14, !P6 ;  /* 0x0000000e030f7207 */ /* 0x040fe40007000000 */
[C---:B------:R-:W-:Y:S01]  /*7ab0*/  SEL R14, R3.reuse, R29, !P6 ;  /* 0x0000001d030e7207 */ /* 0x040fe20007000000 */
[----:B------:R-:W-:Y:S04]  /*7ac0*/  STL [R1+0xb0], R22 ;  /* 0x0000b01601007387 */ /* 0x000fe80000100800 */
[----:B------:R0:W-:Y:S04]  /*7ad0*/  STL [R1+0xb8], R21 ;  /* 0x0000b81501007387 */ /* 0x0001e80000100800 */
[----:B------:R1:W-:Y:S04]  /*7ae0*/  STL [R1+0xbc], R15 ;  /* 0x0000bc0f01007387 */ /* 0x0003e80000100800 */
[----:B------:R2:W-:Y:S01]  /*7af0*/  STL [R1+0xd0], R14 ;  /* 0x0000d00e01007387 */ /* 0x0005e20000100800 */
[----:B0-----:R-:W-:-:S02]  /*7b00*/  SEL R21, R3, R28, !P6 ;  /* 0x0000001c03157207 */ /* 0x001fc40007000000 */
[----:B-1----:R-:W-:-:S03]  /*7b10*/  SEL R15, R3, R17, !P6 ;  /* 0x00000011030f7207 */ /* 0x002fc60007000000 */
[----:B------:R-:W-:Y:S01]  /*7b20*/  STL [R1+0xd4], R21 ;  /* 0x0000d41501007387 */ /* 0x000fe20000100800 */
[C---:B--2---:R-:W-:Y:S02]  /*7b30*/  SEL R14, R3.reuse, R13, !P6 ;  /* 0x0000000d030e7207 */ /* 0x044fe40007000000 */
[C---:B------:R-:W-:Y:S02]  /*7b40*/  SEL R13, R3.reuse, R12, !P6 ;  /* 0x0000000c030d7207 */ /* 0x040fe40007000000 */
[C---:B------:R-:W-:Y:S01]  /*7b50*/  SEL R12, R3.reuse, R18, !P6 ;  /* 0x00000012030c7207 */ /* 0x040fe20007000000 */
[----:B------:R-:W-:Y:S04]  /*7b60*/  STL [R1+0xd8], R15 ;  /* 0x0000d80f01007387 */ /* 0x000fe80000100800 */
        /* <DEDUP_REMOVED lines=189> */
[----:B--2---:R-:W-:-:S05]  /*8740*/  SEL R21, R3, R21, !P6 ;  /* 0x0000001503157207 */ /* 0x004fca0007000000 */
[----:B------:R0:W-:Y:S04]  /*8750*/  STL [R1+0x130], R21 ;  /* 0x0001301501007387 */ /* 0x0001e80000100800 */
[----:B0-----:R-:W2:Y:S04]  /*8760*/  LDL.LU R21, [R1+0x7f8] ;  /* 0x0007f80001157983 */ /* 0x001ea80000300800 */
[----:B------:R0:W-:Y:S04]  /*8770*/  STL [R1+0x12c], R25 ;  /* 0x00012c1901007387 */ /* 0x0001e80000100800 */
[----:B0-----:R-:W3:Y:S04]  /*8780*/  LDL.LU R25, [R1+0x7f4] ;  /* 0x0007f40001197983 */ /* 0x001ee80000300800 */
[----:B------:R0:W-:Y:S04]  /*8790*/  STL [R1+0x128], R22 ;  /* 0x0001281601007387 */ /* 0x0001e80000100800 */
[----:B0-----:R-:W4:Y:S04]  /*87a0*/  LDL.LU R22, [R1+0x7f0] ;  /* 0x0007f00001167983 */ /* 0x001f280000300800 */
[----:B------:R0:W-:Y:S04]  /*87b0*/  STL [R1+0x124], R23 ;  /* 0x0001241701007387 */ /* 0x0001e80000100800 */
[----:B0-----:R-:W5:Y:S04]  /*87c0*/  LDL.LU R23, [R1+0x7ec] ;  /* 0x0007ec0001177983 */ /* 0x001f680000300800 */
[----:B------:R0:W-:Y:S04]  /*87d0*/  STL [R1+0x118], R24 ;  /* 0x0001181801007387 */ /* 0x0001e80000100800 */
[----:B0-----:R-:W3:Y:S04]  /*87e0*/  LDL.LU R24, [R1+0x7e8] ;  /* 0x0007e80001187983 */ /* 0x001ee80000300800 */
[----:B------:R0:W-:Y:S04]  /*87f0*/  STL [R1+0x114], R26 ;  /* 0x0001141a01007387 */ /* 0x0001e80000100800 */
[----:B0-----:R-:W4:Y:S04]  /*8800*/  LDL.LU R26, [R1+0x7e4] ;  /* 0x0007e400011a7983 */ /* 0x001f280000300800 */
[----:B------:R0:W-:Y:S04]  /*8810*/  STL [R1+0x10c], R27 ;  /* 0x00010c1b01007387 */ /* 0x0001e80000100800 */
[----:B0-----:R-:W2:Y:S04]  /*8820*/  LDL.LU R27, [R1+0x7e0] ;  /* 0x0007e000011b7983 */ /* 0x001ea80000300800 */
[----:B------:R0:W-:Y:S04]  /*8830*/  STL [R1+0xfc], R14 ;  /* 0x0000fc0e01007387 */ /* 0x0001e80000100800 */
[----:B0-----:R-:W5:Y:S04]  /*8840*/  LDL.LU R14, [R1+0x7dc] ;  /* 0x0007dc00010e7983 */ /* 0x001f680000300800 */
[----:B------:R0:W-:Y:S04]  /*8850*/  STL [R1+0xf4], R15 ;  /* 0x0000f40f01007387 */ /* 0x0001e80000100800 */
[----:B0-----:R-:W5:Y:S04]  /*8860*/  LDL.LU R15, [R1+0x7d8] ;  /* 0x0007d800010f7983 */ /* 0x001f680000300800 */
[----:B------:R0:W-:Y:S04]  /*8870*/  STL [R1+0xf0], R28 ;  /* 0x0000f01c01007387 */ /* 0x0001e80000100800 */
[----:B0-----:R-:W5:Y:S04]  /*8880*/  LDL.LU R28, [R1+0x7d4] ;  /* 0x0007d400011c7983 */ /* 0x001f680000300800 */
        /* <DEDUP_REMOVED lines=27> */
[----:B0-----:R-:W5:Y:S04]  /*8a40*/  LDL.LU R2, [R1+0x79c] ;  /* 0x00079c0001027983 */ /* 0x001f680000300800 */
[----:B------:R0:W-:Y:S04]  /*8a50*/  STL [R1+0x44], R16 ;  /* 0x0000441001007387 */ /* 0x0001e80000100800 */
[----:B0-----:R-:W5:Y:S04]  /*8a60*/  LDL.LU R16, [R1+0x798] ;  /* 0x0007980001107983 */ /* 0x001f680000300800 */
[----:B------:R0:W-:Y:S04]  /*8a70*/  STL [R1+0x40], R0 ;  /* 0x0000400001007387 */ /* 0x0001e80000100800 */
[----:B0-----:R-:W4:Y:S04]  /*8a80*/  LDL.LU R0, [R1+0x794] ;  /* 0x0007940001007983 */ /* 0x001f280000300800 */
[----:B------:R0:W-:Y:S04]  /*8a90*/  STL [R1+0x34], R20 ;  /* 0x0000341401007387 */ /* 0x0001e80000100800 */
[----:B0-----:R-:W2:Y:S04]  /*8aa0*/  LDL.LU R20, [R1+0x790] ;  /* 0x0007900001147983 */ /* 0x001ea80000300800 */
[----:B------:R0:W-:Y:S04]  /*8ab0*/  STL [R1+0x30], R19 ;  /* 0x0000301301007387 */ /* 0x0001e80000100800 */
[----:B0-----:R-:W3:Y:S02]  /*8ac0*/  LDL.LU R19, [R1+0x78c] ;  /* 0x00078c0001137983 */ /* 0x001ee40000300800 */
[----:B---3--:R-:W-:-:S05]  /*8ad0*/  SEL R19, R3, R19, !P6 ;  /* 0x0000001303137207 */ /* 0x008fca0007000000 */
[----:B------:R0:W-:Y:S04]  /*8ae0*/  STL [R1+0x24], R19 ;  /* 0x0000241301007387 */ /* 0x0001e80000100800 */
[----:B0-----:R-:W3:Y:S01]  /*8af0*/  LDL.LU R19, [R1+0x68] ;  /* 0x0000680001137983 */ /* 0x001ee20000300800 */
[----:B--2---:R-:W-:-:S05]  /*8b00*/  SEL R20, R3, R20, !P6 ;  /* 0x0000001403147207 */ /* 0x004fca0007000000 */
[----:B------:R4:W-:Y:S01]  /*8b10*/  STL [R1+0x18], R20 ;  /* 0x0000181401007387 */ /* 0x0009e20000100800 */
[C---:B------:R-:W-:Y:S02]  /*8b20*/  SEL R4, R3.reuse, R4, !P6 ;  /* 0x0000000403047207 */ /* 0x040fe40007000000 */
[C---:B----4-:R-:W-:Y:S02]  /*8b30*/  SEL R20, R3.reuse, R0, !P6 ;  /* 0x0000000003147207 */ /* 0x050fe40007000000 */
[----:B------:R-:W2:Y:S01]  /*8b40*/  LDL.LU R0, [R1+0x788] ;  /* 0x0007880001007983 */ /* 0x000ea20000300800 */
[C---:B------:R-:W-:Y:S02]  /*8b50*/  SEL R9, R3.reuse, R9, !P6 ;  /* 0x0000000903097207 */ /* 0x040fe40007000000 */
[C---:B------:R-:W-:Y:S02]  /*8b60*/  SEL R10, R3.reuse, R10, !P6 ;  /* 0x0000000a030a7207 */ /* 0x040fe40007000000 */
[----:B------:R-:W-:-:S02]  /*8b70*/  SEL R11, R3, R11, !P6 ;  /* 0x0000000b030b7207 */ /* 0x000fc40007000000 */
[C---:B-----5:R-:W-:Y:S02]  /*8b80*/  SEL R18, R3.reuse, R18, !P6 ;  /* 0x0000001203127207 */ /* 0x060fe40007000000 */
[C---:B------:R-:W-:Y:S02]  /*8b90*/  SEL R12, R3.reuse, R12, !P6 ;  /* 0x0000000c030c7207 */ /* 0x040fe40007000000 */
[C---:B------:R-:W-:Y:S02]  /*8ba0*/  SEL R13, R3.reuse, R13, !P6 ;  /* 0x0000000d030d7207 */ /* 0x040fe40007000000 */
[C---:B------:R-:W-:Y:S02]  /*8bb0*/  SEL R17, R3.reuse, R17, !P6 ;  /* 0x0000001103117207 */ /* 0x040fe40007000000 */
[----:B------:R-:W-:Y:S01]  /*8bc0*/  SEL R27, R3, R27, !P6 ;  /* 0x0000001b031b7207 */ /* 0x000fe20007000000 */
[----:B------:R-:W-:Y:S01]  /*8bd0*/  IMAD R21, R21, UR4, RZ ;  /* 0x0000000415157c24 */ /* 0x000fe2000f8e02ff */
[----:B------:R-:W-:-:S02]  /*8be0*/  SEL R26, R3, R26, !P6 ;  /* 0x0000001a031a7207 */ /* 0x000fc40007000000 */
[C---:B------:R-:W-:Y:S02]  /*8bf0*/  SEL R24, R3.reuse, R24, !P6 ;  /* 0x0000001803187207 */ /* 0x040fe40007000000 */
[C---:B------:R-:W-:Y:S02]  /*8c00*/  SEL R23, R3.reuse, R23, !P6 ;  /* 0x0000001703177207 */ /* 0x040fe40007000000 */
[C---:B------:R-:W-:Y:S02]  /*8c10*/  SEL R22, R3.reuse, R22, !P6 ;  /* 0x0000001603167207 */ /* 0x040fe40007000000 */
[----:B---3--:R-:W-:-:S05]  /*8c20*/  SEL R19, R3, R19, !P6 ;  /* 0x0000001303137207 */ /* 0x008fca0007000000 */
[----:B------:R0:W-:Y:S04]  /*8c30*/  STL [R1+0x14], R19 ;  /* 0x0000141301007387 */ /* 0x0001e80000100800 */
[----:B------:R1:W-:Y:S01]  /*8c40*/  STL [R1+0x10], R20 ;  /* 0x0000101401007387 */ /* 0x0003e20000100800 */
[C---:B0-----:R-:W-:Y:S02]  /*8c50*/  SEL R19, R3.reuse, R16, !P6 ;  /* 0x0000001003137207 */ /* 0x041fe40007000000 */
[C---:B------:R-:W-:Y:S02]  /*8c60*/  SEL R16, R3.reuse, R2, !P6 ;  /* 0x0000000203107207 */ /* 0x040fe40007000000 */
[C---:B-1----:R-:W-:Y:S01]  /*8c70*/  SEL R20, R3.reuse, R6, !P6 ;  /* 0x0000000603147207 */ /* 0x042fe20007000000 */
[----:B------:R0:W-:Y:S01]  /*8c80*/  STL [R1+0xc], R19 ;  /* 0x00000c1301007387 */ /* 0x0001e20000100800 */
[----:B------:R-:W-:-:S03]  /*8c90*/  SEL R2, R3, R5, !P6 ;  /* 0x0000000503027207 */ /* 0x000fc60007000000 */
[----:B------:R1:W-:Y:S04]  /*8ca0*/  STL [R1+0x8], R16 ;  /* 0x0000081001007387 */ /* 0x0003e80000100800 */
[----:B------:R-:W-:Y:S01]  /*8cb0*/  STL [R1+0x4], R4 ;  /* 0x0000040401007387 */ /* 0x000fe20000100800 */
[----:B0-----:R-:W-:-:S03]  /*8cc0*/  SEL R19, R3, R7, !P6 ;  /* 0x0000000703137207 */ /* 0x001fc60007000000 */
[----:B------:R-:W-:Y:S01]  /*8cd0*/  STL [R1+0x6fc], R20 ;  /* 0x0006fc1401007387 */ /* 0x000fe20000100800 */
[----:B-1----:R-:W-:-:S03]  /*8ce0*/  SEL R16, R3, R8, !P6 ;  /* 0x0000000803107207 */ /* 0x002fc60007000000 */
[----:B------:R0:W-:Y:S04]  /*8cf0*/  STL [R1], R2 ;  /* 0x0000000201007387 */ /* 0x0001e80000100800 */
[----:B------:R-:W-:Y:S01]  /*8d00*/  STL [R1+0x700], R19 ;  /* 0x0007001301007387 */ /* 0x000fe20000100800 */
[----:B0-----:R-:W-:-:S03]  /*8d10*/  SEL R2, R3, R25, !P6 ;  /* 0x0000001903027207 */ /* 0x001fc60007000000 */
[----:B------:R-:W-:Y:S04]  /*8d20*/  STL [R1+0x704], R16 ;  /* 0x0007041001007387 */ /* 0x000fe80000100800 */
[----:B------:R-:W-:Y:S01]  /*8d30*/  STL [R1+0x708], R9 ;  /* 0x0007080901007387 */ /* 0x000fe20000100800 */
[----:B------:R-:W-:-:S03]  /*8d40*/  IMAD R2, R2, UR4, RZ ;  /* 0x0000000402027c24 */ /* 0x000fc6000f8e02ff */
[----:B------:R-:W-:Y:S04]  /*8d50*/  STL [R1+0x70c], R10 ;  /* 0x00070c0a01007387 */ /* 0x000fe80000100800 */
[----:B------:R-:W-:Y:S01]  /*8d60*/  STL [R1+0x710], R11 ;  /* 0x0007100b01007387 */ /* 0x000fe20000100800 */
[----:B------:R-:W-:-:S03]  /*8d70*/  LEA R5, P0, R2, R28, 0x1 ;  /* 0x0000001c02057211 */ /* 0x000fc600078008ff */
[----:B------:R-:W-:Y:S04]  /*8d80*/  STL [R1+0x714], R18 ;  /* 0x0007141201007387 */ /* 0x000fe80000100800 */
[----:B------:R-:W-:Y:S04]  /*8d90*/  STL [R1+0x718], R12 ;  /* 0x0007180c01007387 */ /* 0x000fe80000100800 */
[----:B------:R-:W-:Y:S01]  /*8da0*/  STL [R1+0x71c], R13 ;  /* 0x00071c0d01007387 */ /* 0x000fe20000100800 */
[----:B------:R-:W-:-:S03]  /*8db0*/  LEA R4, P1, R21, R14, 0x1 ;  /* 0x0000000e15047211 */ /* 0x000fc600078208ff */
[----:B------:R-:W-:Y:S04]  /*8dc0*/  STL [R1+0x720], R17 ;  /* 0x0007201101007387 */ /* 0x000fe80000100800 */
[----:B------:R-:W-:Y:S04]  /*8dd0*/  STL [R1+0x724], R27 ;  /* 0x0007241b01007387 */ /* 0x000fe80000100800 */
[----:B------:R0:W-:Y:S04]  /*8de0*/  STL [R1+0x728], R26 ;  /* 0x0007281a01007387 */ /* 0x0001e80000100800 */
[----:B------:R-:W-:Y:S04]  /*8df0*/  STL [R1+0x72c], R24 ;  /* 0x00072c1801007387 */ /* 0x000fe80000100800 */
[----:B0-----:R-:W3:Y:S04]  /*8e00*/  LDL.LU R26, [R1+0x38] ;  /* 0x00003800011a7983 */ /* 0x001ee80000300800 */
[----:B------:R0:W-:Y:S04]  /*8e10*/  STL [R1+0x594], R5 ;  /* 0x0005940501007387 */ /* 0x0001e80000100800 */
[----:B------:R-:W4:Y:S01]  /*8e20*/  LDL.LU R27, [R1+0x2c] ;  /* 0x00002c00011b7983 */ /* 0x000f220000300800 */
[----:B------:R-:W-:-:S03]  /*8e30*/  LEA.HI.X.SX32 R3, R2, R29, 0x1, P0 ;  /* 0x0000001d02037211 */ /* 0x000fc600000f0eff */
[----:B------:R-:W5:Y:S04]  /*8e40*/  LDL.LU R8, [R1+0x1c] ;  /* 0x00001c0001087983 */ /* 0x000f680000300800 */
[----:B------:R1:W-:Y:S04]  /*8e50*/  STL [R1+0x59c], R4 ;  /* 0x00059c0401007387 */ /* 0x0003e80000100800 */
[----:B------:R-:W5:Y:S01]  /*8e60*/  LDL.LU R7, [R1+0x3c] ;  /* 0x00003c0001077983 */ /* 0x000f620000300800 */
[----:B------:R-:W-:-:S03]  /*8e70*/  LEA.HI.X.SX32 R2, R21, R15, 0x1, P1 ;  /* 0x0000000f15027211 */ /* 0x000fc600008f0eff */
[----:B------:R-:W5:Y:S04]  /*8e80*/  LDL.LU R6, [R1+0x4c] ;  /* 0x00004c0001067983 */ /* 0x000f680000300800 */
[----:B0-----:R-:W5:Y:S04]  /*8e90*/  LDL.LU R5, [R1+0x48] ;  /* 0x0000480001057983 */ /* 0x001f680000300800 */
[----:B------:R-:W-:Y:S04]  /*8ea0*/  STL [R1+0x730], R23 ;  /* 0x0007301701007387 */ /* 0x000fe80000100800 */
[----:B------:R-:W-:Y:S04]  /*8eb0*/  STL [R1+0x734], R22 ;  /* 0x0007341601007387 */ /* 0x000fe80000100800 */
[----:B-1----:R-:W5:Y:S04]  /*8ec0*/  LDL.LU R4, [R1+0x50] ;  /* 0x0000500001047983 */ /* 0x002f680000300800 */
[----:B------:R-:W-:Y:S04]  /*8ed0*/  STL [R1+0x590], R3 ;  /* 0x0005900301007387 */ /* 0x000fe80000100800 */
[----:B------:R-:W5:Y:S04]  /*8ee0*/  LDL.LU R17, [R1+0x54] ;  /* 0x0000540001117983 */ /* 0x000f680000300800 */
[----:B------:R-:W5:Y:S04]  /*8ef0*/  LDL.LU R13, [R1+0x58] ;  /* 0x00005800010d7983 */ /* 0x000f680000300800 */
[----:B------:R0:W-:Y:S04]  /*8f00*/  STL [R1+0x598], R2 ;  /* 0x0005980201007387 */ /* 0x0001e80000100800 */
[----:B------:R-:W5:Y:S04]  /*8f10*/  LDL.LU R25, [R1+0x5c] ;  /* 0x00005c0001197983 */ /* 0x000f680000300800 */
[----:B------:R-:W5:Y:S01]  /*8f20*/  LDL.LU R12, [R1+0x60] ;  /* 0x00006000010c7983 */ /* 0x000f620000300800 */
[----:B0-----:R-:W0:Y:S03]  /*8f30*/  LDC.64 R2, c[0x0][0x218] ;  /* 0x00008600ff027b82 */ /* 0x001e260000000a00 */
[----:B------:R-:W5:Y:S04]  /*8f40*/  LDL.LU R18, [R1+0x64] ;  /* 0x0000640001127983 */ /* 0x000f680000300800 */
[----:B------:R-:W5:Y:S04]  /*8f50*/  LDL.LU R11, [R1+0x80] ;  /* 0x00008000010b7983 */ /* 0x000f680000300800 */
[----:B------:R-:W5:Y:S04]  /*8f60*/  LDL.LU R10, [R1+0x88] ;  /* 0x00008800010a7983 */ /* 0x000f680000300800 */
[----:B------:R-:W5:Y:S04]  /*8f70*/  LDL.LU R9, [R1+0x98] ;  /* 0x0000980001097983 */ /* 0x000f680000300800 */
[----:B------:R-:W5:Y:S01]  /*8f80*/  LDL.LU R16, [R1+0xa0] ;  /* 0x0000a00001107983 */ /* 0x000f620000300800 */
[----:B--2---:R-:W-:Y:S01]  /*8f90*/  IMAD R0, R0, UR5, RZ ;  /* 0x0000000500007c24 */ /* 0x004fe2000f8e02ff */
[----:B------:R-:W-:-:S02]  /*8fa0*/  ULDC UR5, c[0x0][0x238] ;  /* 0x00008e0000057ab9 */ /* 0x000fc40000000800 */
[----:B------:R-:W2:Y:S04]  /*8fb0*/  LDL.LU R19, [R1+0xa4] ;  /* 0x0000a40001137983 */ /* 0x000ea80000300800 */
[----:B------:R-:W2:Y:S04]  /*8fc0*/  LDL.LU R20, [R1+0xa8] ;  /* 0x0000a80001147983 */ /* 0x000ea80000300800 */
[----:B0-----:R-:W-:Y:S04]  /*8fd0*/  STL [R1+0x73c], R2 ;  /* 0x00073c0201007387 */ /* 0x001fe80000100800 */
[----:B------:R-:W-:Y:S01]  /*8fe0*/  STL [R1+0x738], R3 ;  /* 0x0007380301007387 */ /* 0x000fe20000100800 */
[----:B---3--:R-:W-:-:S05]  /*8ff0*/  IMAD R15, R26, UR4, RZ ;  /* 0x000000041a0f7c24 */ /* 0x008fca000f8e02ff */
[----:B------:R-:W-:Y:S01]  /*9000*/  STL [R1+0x740], R15 ;  /* 0x0007400f01007387 */ /* 0x000fe20000100800 */
[----:B----4-:R-:W-:-:S03]  /*9010*/  IMAD R14, R27, UR4, RZ ;  /* 0x000000041b0e7c24 */ /* 0x010fc6000f8e02ff */
[----:B------:R0:W-:Y:S01]  /*9020*/  STL [R1+0x5a0], R0 ;  /* 0x0005a00001007387 */ /* 0x0001e20000100800 */
[----:B-----5:R-:W-:-:S03]  /*9030*/  IMAD R8, R8, UR4, RZ ;  /* 0x0000000408087c24 */ /* 0x020fc6000f8e02ff */
[----:B------:R-:W-:Y:S01]  /*9040*/  STL [R1+0x744], R14 ;  /* 0x0007440e01007387 */ /* 0x000fe20000100800 */
[----:B------:R-:W-:-:S03]  /*9050*/  IMAD R7, R7, UR4, RZ ;  /* 0x0000000407077c24 */ /* 0x000fc6000f8e02ff */
[----:B------:R-:W-:Y:S01]  /*9060*/  STL [R1+0x748], R8 ;  /* 0x0007480801007387 */ /* 0x000fe20000100800 */
[----:B------:R-:W-:-:S03]  /*9070*/  IMAD R6, R6, UR4, RZ ;  /* 0x0000000406067c24 */ /* 0x000fc6000f8e02ff */
[----:B------:R-:W-:Y:S01]  /*9080*/  STL [R1+0x74c], R7 ;  /* 0x00074c0701007387 */ /* 0x000fe20000100800 */
[----:B------:R-:W-:-:S03]  /*9090*/  IMAD R5, R5, UR4, RZ ;  /* 0x0000000405057c24 */ /* 0x000fc6000f8e02ff */
[----:B------:R-:W-:Y:S04]  /*90a0*/  STL [R1+0x750], R6 ;  /* 0x0007500601007387 */ /* 0x000fe80000100800 */
[----:B------:R-:W-:Y:S01]  /*90b0*/  STL [R1+0x754], R5 ;  /* 0x0007540501007387 */ /* 0x000fe20000100800 */
[----:B------:R-:W-:Y:S02]  /*90c0*/  IMAD R4, R4, UR4, RZ ;  /* 0x0000000404047c24 */ /* 0x000fe4000f8e02ff */
[----:B0-----:R-:W-:-:S03]  /*90d0*/  IMAD R0, R17, UR4, RZ ;  /* 0x0000000411007c24 */ /* 0x001fc6000f8e02ff */
[----:B------:R-:W-:Y:S01]  /*90e0*/  STL [R1+0x758], R4 ;  /* 0x0007580401007387 */ /* 0x000fe20000100800 */
[----:B------:R-:W-:-:S03]  /*90f0*/  IMAD R21, R13, UR4, RZ ;  /* 0x000000040d157c24 */ /* 0x000fc6000f8e02ff */
[----:B------:R0:W-:Y:S01]  /*9100*/  STL [R1+0x75c], R0 ;  /* 0x00075c0001007387 */ /* 0x0001e20000100800 */
[----:B------:R-:W-:-:S03]  /*9110*/  IMAD R25, R25, UR4, RZ ;  /* 0x0000000419197c24 */ /* 0x000fc6000f8e02ff */
[----:B------:R-:W-:Y:S01]  /*9120*/  STL [R1+0x760], R21 ;  /* 0x0007601501007387 */ /* 0x000fe20000100800 */
[----:B------:R-:W-:-:S03]  /*9130*/  IMAD R28, R12, UR4, RZ ;  /* 0x000000040c1c7c24 */ /* 0x000fc6000f8e02ff */
[----:B------:R-:W-:Y:S01]  /*9140*/  STL [R1+0x764], R25 ;  /* 0x0007641901007387 */ /* 0x000fe20000100800 */
[----:B------:R-:W-:-:S03]  /*9150*/  IMAD R29, R18, UR4, RZ ;  /* 0x00000004121d7c24 */ /* 0x000fc6000f8e02ff */
[----:B------:R-:W-:Y:S01]  /*9160*/  STL [R1+0x768], R28 ;  /* 0x0007681c01007387 */ /* 0x000fe20000100800 */
[----:B------:R-:W-:-:S03]  /*9170*/  IMAD R3, R11, UR4, RZ ;  /* 0x000000040b037c24 */ /* 0x000fc6000f8e02ff */
[----:B------:R-:W-:Y:S01]  /*9180*/  STL [R1+0x76c], R29 ;  /* 0x00076c1d01007387 */ /* 0x000fe20000100800 */
[----:B------:R-:W-:-:S03]  /*9190*/  IMAD R2, R10, UR4, RZ ;  /* 0x000000040a027c24 */ /* 0x000fc6000f8e02ff */
[----:B------:R1:W-:Y:S01]  /*91a0*/  STL [R1+0x1c], R3 ;  /* 0x00001c0301007387 */ /* 0x0003e20000100800 */
[----:B0-----:R-:W-:-:S03]  /*91b0*/  IMAD R0, R9, UR4, RZ ;  /* 0x0000000409007c24 */ /* 0x001fc6000f8e02ff */
[----:B------:R2:W-:Y:S01]  /*91c0*/  STL [R1+0x20], R2 ;  /* 0x0000200201007387 */ /* 0x0005e20000100800 */
[----:B-1----:R-:W-:-:S03]  /*91d0*/  IMAD R3, R16, UR4, RZ ;  /* 0x0000000410037c24 */ /* 0x002fc6000f8e02ff */
[----:B------:R0:W-:Y:S04]  /*91e0*/  STL [R1+0x28], R0 ;  /* 0x0000280001007387 */ /* 0x0001e80000100800 */
[----:B------:R-:W-:Y:S04]  /*91f0*/  STL [R1+0x2c], R3 ;  /* 0x00002c0301007387 */ /* 0x000fe80000100800 */
[----:B------:R-:W3:Y:S01]  /*9200*/  LDL.LU R29, [R1+0xb8] ;  /* 0x0000b800011d7983 */ /* 0x000ee20000300800 */
[----:B--2---:R-:W-:Y:S02]  /*9210*/  IMAD R2, R19, UR4, RZ ;  /* 0x0000000413027c24 */ /* 0x004fe4000f8e02ff */
[----:B0-----:R-:W-:-:S03]  /*9220*/  IMAD R0, R20, UR4, RZ ;  /* 0x0000000414007c24 */ /* 0x001fc6000f8e02ff */
[----:B------:R-:W-:Y:S04]  /*9230*/  STL [R1+0x38], R2 ;  /* 0x0000380201007387 */ /* 0x000fe80000100800 */
[----:B---3--:R0:W-:Y:S04]  /*9240*/  STL [R1+0x780], R29 ;  /* 0x0007801d01007387 */ /* 0x0081e80000100800 */
[----:B------:R-:W-:Y:S04]  /*9250*/  STL [R1+0x3c], R0 ;  /* 0x00003c0001007387 */ /* 0x000fe80000100800 */
[----:B0-----:R-:W2:Y:S04]  /*9260*/  LDL.LU R29, [R1+0xb0] ;  /* 0x0000b000011d7983 */ /* 0x001ea80000300800 */
[----:B--2---:R0:W-:Y:S04]  /*9270*/  STL [R1+0x784], R29 ;  /* 0x0007841d01007387 */ /* 0x0041e80000100800 */
[----:B0-----:R-:W2:Y:S04]  /*9280*/  LDL.LU R29, [R1+0xac] ;  /* 0x0000ac00011d7983 */ /* 0x001ea80000300800 */
[----:B------:R-:W3:Y:S04]  /*9290*/  LDL.LU R28, [R1+0xbc] ;  /* 0x0000bc00011c7983 */ /* 0x000ee80000300800 */
[----:B------:R-:W4:Y:S04]  /*92a0*/  LDL.LU R25, [R1+0xd0] ;  /* 0x0000d00001197983 */ /* 0x000f280000300800 */
[----:B------:R-:W5:Y:S04]  /*92b0*/  LDL.LU R21, [R1+0xd4] ;  /* 0x0000d40001157983 */ /* 0x000f680000300800 */
[----:B------:R-:W3:Y:S04]  /*92c0*/  LDL.LU R0, [R1+0xd8] ;  /* 0x0000d80001007983 */ /* 0x000ee80000300800 */
        /* <DEDUP_REMOVED lines=24> */
[----:B--2---:R-:W-:-:S05]  /*9450*/  IMAD R29, R29, UR4, RZ ;  /* 0x000000041d1d7c24 */ /* 0x004fca000f8e02ff */
[----:B------:R0:W-:Y:S04]  /*9460*/  STL [R1+0x48], R29 ;  /* 0x0000481d01007387 */ /* 0x0001e80000100800 */
[----:B0-----:R-:W2:Y:S02]  /*9470*/  LDL.LU R29, [R1+0x784] ;  /* 0x00078400011d7983 */ /* 0x001ea40000300800 */
[----:B--2---:R-:W-:-:S05]  /*9480*/  IMAD R29, R29, UR4, RZ ;  /* 0x000000041d1d7c24 */ /* 0x004fca000f8e02ff */
[----:B------:R0:W-:Y:S04]  /*9490*/  STL [R1+0x4c], R29 ;  /* 0x00004c1d01007387 */ /* 0x0001e80000100800 */
[----:B0-----:R-:W2:Y:S01]  /*94a0*/  LDL.LU R29, [R1+0x780] ;  /* 0x00078000011d7983 */ /* 0x001ea20000300800 */
[----:B---3--:R-:W-:Y:S02]  /*94b0*/  IMAD R0, R0, UR4, RZ ;  /* 0x0000000400007c24 */ /* 0x008fe4000f8e02ff */
[----:B--2---:R-:W-:-:S05]  /*94c0*/  IMAD R29, R29, UR4, RZ ;  /* 0x000000041d1d7c24 */ /* 0x004fca000f8e02ff */
[----:B------:R0:W-:Y:S02]  /*94d0*/  STL [R1+0x50], R29 ;  /* 0x0000501d01007387 */ /* 0x0001e40000100800 */
[----:B0-----:R-:W-:Y:S02]  /*94e0*/  IMAD R29, R28, UR4, RZ ;  /* 0x000000041c1d7c24 */ /* 0x001fe4000f8e02ff */
[----:B----4-:R-:W-:Y:S02]  /*94f0*/  IMAD R28, R25, UR4, RZ ;  /* 0x00000004191c7c24 */ /* 0x010fe4000f8e02ff */
[----:B-----5:R-:W-:Y:S01]  /*9500*/  IMAD R25, R21, UR4, RZ ;  /* 0x0000000415197c24 */ /* 0x020fe2000f8e02ff */
[----:B------:R-:W-:Y:S01]  /*9510*/  STL [R1+0x54], R29 ;  /* 0x0000541d01007387 */ /* 0x000fe20000100800 */
[----:B------:R-:W-:-:S03]  /*9520*/  IMAD R21, R4, UR4, RZ ;  /* 0x0000000404157c24 */ /* 0x000fc6000f8e02ff */
[----:B------:R-:W-:Y:S01]  /*9530*/  STL [R1+0x58], R28 ;  /* 0x0000581c01007387 */ /* 0x000fe20000100800 */
[----:B------:R-:W-:-:S03]  /*9540*/  IMAD R4, R5, UR4, RZ ;  /* 0x0000000405047c24 */ /* 0x000fc6000f8e02ff */
[----:B------:R-:W-:Y:S04]  /*9550*/  STL [R1+0x5c], R25 ;  /* 0x00005c1901007387 */ /* 0x000fe80000100800 */
[----:B------:R0:W-:Y:S01]  /*9560*/  STL [R1+0x60], R0 ;  /* 0x0000600001007387 */ /* 0x0001e20000100800 */
[----:B------:R-:W-:-:S03]  /*9570*/  IMAD R5, R7, UR4, RZ ;  /* 0x0000000407057c24 */ /* 0x000fc6000f8e02ff */
[----:B------:R-:W-:Y:S01]  /*9580*/  STL [R1+0x64], R21 ;  /* 0x0000641501007387 */ /* 0x000fe20000100800 */
[----:B0-----:R-:W-:-:S03]  /*9590*/  IMAD R0, R6, UR4, RZ ;  /* 0x0000000406007c24 */ /* 0x001fc6000f8e02ff */
[----:B------:R0:W-:Y:S04]  /*95a0*/  STL [R1+0x68], R4 ;  /* 0x0000680401007387 */ /* 0x0001e80000100800 */
[----:B------:R1:W-:Y:S01]  /*95b0*/  STL [R1+0x6c], R0 ;  /* 0x00006c0001007387 */ /* 0x0003e20000100800 */
[----:B0-----:R-:W-:-:S03]  /*95c0*/  IMAD R4, R8, UR4, RZ ;  /* 0x0000000408047c24 */ /* 0x001fc6000f8e02ff */
[----:B------:R0:W-:Y:S01]  /*95d0*/  STL [R1+0x80], R5 ;  /* 0x0000800501007387 */ /* 0x0001e20000100800 */
[----:B-1----:R-:W-:-:S03]  /*95e0*/  IMAD R0, R14, UR4, RZ ;  /* 0x000000040e007c24 */ /* 0x002fc6000f8e02ff */
[----:B------:R1:W-:Y:S04]  /*95f0*/  STL [R1+0x88], R4 ;  /* 0x0000880401007387 */ /* 0x0003e80000100800 */
[----:B------:R2:W-:Y:S01]  /*9600*/  STL [R1+0x98], R0 ;  /* 0x0000980001007387 */ /* 0x0005e20000100800 */
[----:B0-----:R-:W-:Y:S02]  /*9610*/  IMAD R5, R15, UR4, RZ ;  /* 0x000000040f057c24 */ /* 0x001fe4000f8e02ff */
[----:B-1----:R-:W-:Y:S02]  /*9620*/  IMAD R4, R3, UR4, RZ ;  /* 0x0000000403047c24 */ /* 0x002fe4000f8e02ff */
[----:B------:R-:W-:Y:S02]  /*9630*/  IMAD R3, R22, UR4, RZ ;  /* 0x0000000416037c24 */ /* 0x000fe4000f8e02ff */
[----:B--2---:R-:W-:Y:S01]  /*9640*/  IMAD R0, R2, UR4, RZ ;  /* 0x0000000402007c24 */ /* 0x004fe2000f8e02ff */
[----:B------:R-:W-:Y:S01]  /*9650*/  STL [R1+0x9c], R5 ;  /* 0x00009c0501007387 */ /* 0x000fe20000100800 */
[----:B------:R-:W-:-:S03]  /*9660*/  IMAD R2, R23, UR4, RZ ;  /* 0x0000000417027c24 */ /* 0x000fc6000f8e02ff */
[----:B------:R-:W-:Y:S04]  /*9670*/  STL [R1+0xa0], R4 ;  /* 0x0000a00401007387 */ /* 0x000fe80000100800 */
        /* <DEDUP_REMOVED lines=8> */
[----:B-1----:R-:W-:-:S03]  /*9700*/  IMAD R0, R17, UR4, RZ ;  /* 0x0000000411007c24 */ /* 0x002fc6000f8e02ff */
[----:B------:R0:W-:Y:S01]  /*9710*/  STL [R1+0xbc], R2 ;  /* 0x0000bc0201007387 */ /* 0x0001e20000100800 */
[----:B--2---:R-:W-:-:S03]  /*9720*/  IMAD R3, R13, UR4, RZ ;  /* 0x000000040d037c24 */ /* 0x004fc6000f8e02ff */
        /* <DEDUP_REMOVED lines=13> */
[----:B------:R-:W-:Y:S04]  /*9800*/  STL [R1+0xf8], R3 ;  /* 0x0000f80301007387 */ /* 0x000fe80000100800 */
[----:B------:R-:W2:Y:S01]  /*9810*/  LDL.LU R29, [R1+0x1ac] ;  /* 0x0001ac00011d7983 */ /* 0x000ea20000300800 */
[----:B0-----:R-:W-:Y:S02]  /*9820*/  IMAD R2, R19, UR4, RZ ;  /* 0x0000000413027c24 */ /* 0x001fe4000f8e02ff */
[----:B-1----:R-:W-:-:S03]  /*9830*/  IMAD R0, R20, UR4, RZ ;  /* 0x0000000414007c24 */ /* 0x002fc6000f8e02ff */
[----:B------:R-:W-:Y:S04]  /*9840*/  STL [R1+0x100], R2 ;  /* 0x0001000201007387 */ /* 0x000fe80000100800 */
[----:B--2---:R0:W-:Y:S04]  /*9850*/  STL [R1+0x778], R29 ;  /* 0x0007781d01007387 */ /* 0x0041e80000100800 */
        /* <DEDUP_REMOVED lines=128> */
[----:B------:R-:W5:Y:S01]  /*a060*/  LDL.LU R20, [R1] ;  /* 0x0000000001147983 */ /* 0x000f620000300800 */
[----:B--2---:R-:W-:-:S05]  /*a070*/  IMAD R29, R29, UR4, RZ ;  /* 0x000000041d1d7c24 */ /* 0x004fca000f8e02ff */
[----:B------:R0:W-:Y:S04]  /*a080*/  STL [R1+0x114], R29 ;  /* 0x0001141d01007387 */ /* 0x0001e80000100800 */
[----:B0-----:R-:W2:Y:S02]  /*a090*/  LDL.LU R29, [R1+0x774] ;  /* 0x00077400011d7983 */ /* 0x001ea40000300800 */
[----:B--2---:R-:W-:-:S05]  /*a0a0*/  IMAD R29, R29, UR4, RZ ;  /* 0x000000041d1d7c24 */ /* 0x004fca000f8e02ff */
[----:B------:R0:W-:Y:S04]  /*a0b0*/  STL [R1+0x10c], R29 ;  /* 0x00010c1d01007387 */ /* 0x0001e80000100800 */
[----:B0-----:R-:W2:Y:S01]  /*a0c0*/  LDL.LU R29, [R1+0x770] ;  /* 0x00077000011d7983 */ /* 0x001ea20000300800 */
[----:B---3--:R-:W-:Y:S02]  /*a0d0*/  IMAD R28, R28, UR4, RZ ;  /* 0x000000041c1c7c24 */ /* 0x008fe4000f8e02ff */
[----:B----4-:R-:W-:Y:S02]  /*a0e0*/  IMAD R25, R25, UR4, RZ ;  /* 0x0000000419197c24 */ /* 0x010fe4000f8e02ff */
[----:B-----5:R-:W-:Y:S02]  /*a0f0*/  IMAD R21, R21, UR4, RZ ;  /* 0x0000000415157c24 */ /* 0x020fe4000f8e02ff */
[----:B------:R-:W-:-:S02]  /*a100*/  IMAD R0, R0, UR4, RZ ;  /* 0x0000000400007c24 */ /* 0x000fc4000f8e02ff */
[----:B------:R-:W-:Y:S02]  /*a110*/  IMAD R4, R4, UR4, RZ ;  /* 0x0000000404047c24 */ /* 0x000fe4000f8e02ff */
[----:B------:R-:W-:Y:S02]  /*a120*/  IMAD R5, R5, UR4, RZ ;  /* 0x0000000405057c24 */ /* 0x000fe4000f8e02ff */
[----:B------:R-:W-:Y:S02]  /*a130*/  IMAD R6, R6, UR4, RZ ;  /* 0x0000000406067c24 */ /* 0x000fe4000f8e02ff */
[----:B------:R-:W-:Y:S02]  /*a140*/  IMAD R7, R7, UR4, RZ ;  /* 0x0000000407077c24 */ /* 0x000fe4000f8e02ff */
[----:B------:R-:W-:Y:S02]  /*a150*/  IMAD R8, R8, UR4, RZ ;  /* 0x0000000408087c24 */ /* 0x000fe4000f8e02ff */
        /* <DEDUP_REMOVED lines=19> */
[----:B--2---:R-:W-:-:S05]  /*a290*/  IMAD R29, R29, UR4, RZ ;  /* 0x000000041d1d7c24 */ /* 0x004fca000f8e02ff */
        /* <DEDUP_REMOVED lines=31> */
[----:B0-----:R-:W3:Y:S04]  /*a490*/  LDL.LU R23, [R1+0x730] ;  /* 0x0007300001177983 */ /* 0x001ee80000300800 */
        /* <DEDUP_REMOVED lines=9> */
[----:B0-----:R-:W5:Y:S04]  /*a530*/  LDL.LU R13, [R1+0x71c] ;  /* 0x00071c00010d7983 */ /* 0x001f680000300800 */
[----:B------:R0:W-:Y:S04]  /*a540*/  STL [R1+0x24], R12 ;  /* 0x0000240c01007387 */ /* 0x0001e80000100800 */
[----:B0-----:R-:W2:Y:S04]  /*a550*/  LDL.LU R12, [R1+0x718] ;  /* 0x00071800010c7983 */ /* 0x001ea80000300800 */
[----:B------:R0:W-:Y:S04]  /*a560*/  STL [R1+0x18], R18 ;  /* 0x0000181201007387 */ /* 0x0001e80000100800 */
[----:B0-----:R-:W4:Y:S04]  /*a570*/  LDL.LU R18, [R1+0x714] ;  /* 0x0007140001127983 */ /* 0x001f280000300800 */
        /* <DEDUP_REMOVED lines=10> */
[----:B------:R0:W-:Y:S04]  /*a620*/  STL [R1], R20 ;  /* 0x0000001401007387 */ /* 0x0001e80000100800 */
[----:B0-----:R-:W5:Y:S02]  /*a630*/  LDL.LU R20, [R1+0x6fc] ;  /* 0x0006fc0001147983 */ /* 0x001f640000300800 */
[----:B-----5:R-:W-:-:S05]  /*a640*/  IMAD R20, R20, UR4, RZ ;  /* 0x0000000414147c24 */ /* 0x020fca000f8e02ff */
[----:B------:R0:W-:Y:S04]  /*a650*/  STL [R1+0x6d8], R20 ;  /* 0x0006d81401007387 */ /* 0x0001e80000100800 */
[----:B0-----:R-:W5:Y:S01]  /*a660*/  LDL R20, [R1+0x5a0] ;  /* 0x0005a00001147983 */ /* 0x001f620000100800 */
[----:B---3--:R-:W-:Y:S02]  /*a670*/  IMAD R19, R19, UR4, RZ ;  /* 0x0000000413137c24 */ /* 0x008fe4000f8e02ff */
[----:B----4-:R-:W-:Y:S02]  /*a680*/  IMAD R16, R16, UR4, RZ ;  /* 0x0000000410107c24 */ /* 0x010fe4000f8e02ff */
[----:B--2---:R-:W-:Y:S02]  /*a690*/  IMAD R9, R9, UR4, RZ ;  /* 0x0000000409097c24 */ /* 0x004fe4000f8e02ff */
[----:B------:R-:W-:Y:S01]  /*a6a0*/  IMAD R10, R10, UR4, RZ ;  /* 0x000000040a0a7c24 */ /* 0x000fe2000f8e02ff */
[----:B------:R-:W-:Y:S01]  /*a6b0*/  STL [R1+0x6dc], R19 ;  /* 0x0006dc1301007387 */ /* 0x000fe20000100800 */
[----:B------:R-:W-:-:S02]  /*a6c0*/  IMAD R11, R11, UR4, RZ ;  /* 0x000000040b0b7c24 */ /* 0x000fc4000f8e02ff */
[----:B------:R-:W-:Y:S01]  /*a6d0*/  IMAD R18, R18, UR4, RZ ;  /* 0x0000000412127c24 */ /* 0x000fe2000f8e02ff */
[----:B------:R-:W-:Y:S01]  /*a6e0*/  STL [R1+0x6e0], R16 ;  /* 0x0006e01001007387 */ /* 0x000fe20000100800 */
[----:B------:R-:W-:Y:S02]  /*a6f0*/  IMAD R12, R12, UR4, RZ ;  /* 0x000000040c0c7c24 */ /* 0x000fe4000f8e02ff */
[----:B------:R-:W-:Y:S01]  /*a700*/  IMAD R13, R13, UR4, RZ ;  /* 0x000000040d0d7c24 */ /* 0x000fe2000f8e02ff */
[----:B------:R0:W-:Y:S01]  /*a710*/  STL [R1+0x6e4], R9 ;  /* 0x0006e40901007387 */ /* 0x0001e20000100800 */
[----:B------:R-:W-:-:S03]  /*a720*/  IMAD R22, R22, UR4, RZ ;  /* 0x0000000416167c24 */ /* 0x000fc6000f8e02ff */
[----:B------:R1:W-:Y:S04]  /*a730*/  STL [R1+0x6e8], R10 ;  /* 0x0006e80a01007387 */ /* 0x0003e80000100800 */
[----:B------:R-:W-:Y:S04]  /*a740*/  STL [R1+0x6ec], R11 ;  /* 0x0006ec0b01007387 */ /* 0x000fe80000100800 */
[----:B------:R-:W-:Y:S01]  /*a750*/  STL [R1+0x6f0], R18 ;  /* 0x0006f01201007387 */ /* 0x000fe20000100800 */
[----:B0-----:R-:W-:-:S03]  /*a760*/  LEA R9, P6, R22, R2, 0x1 ;  /* 0x0000000216097211 */ /* 0x001fc600078c08ff */
[----:B------:R0:W-:Y:S04]  /*a770*/  STL [R1+0x6f4], R12 ;  /* 0x0006f40c01007387 */ /* 0x0001e80000100800 */
[----:B------:R-:W-:Y:S04]  /*a780*/  STL [R1+0x6f8], R13 ;  /* 0x0006f80d01007387 */ /* 0x000fe80000100800 */
[----:B-1----:R-:W2:Y:S01]  /*a790*/  LDL.LU R10, [R1+0x1c] ;  /* 0x00001c00010a7983 */ /* 0x002ea20000300800 */
[----:B0-----:R-:W-:Y:S02]  /*a7a0*/  LEA R12, P5, R15, R2, 0x1 ;  /* 0x000000020f0c7211 */ /* 0x001fe400078a08ff */
[----:B-----5:R-:W-:Y:S01]  /*a7b0*/  LEA R11, P0, R20, UR10, 0x1 ;  /* 0x0000000a140b7c11 */ /* 0x020fe2000f8008ff */
[----:B------:R-:W-:Y:S01]  /*a7c0*/  IMAD R17, R17, UR4, RZ ;  /* 0x0000000411117c24 */ /* 0x000fe2000f8e02ff */
[----:B------:R-:W-:-:S03]  /*a7d0*/  ULDC UR10, c[0x0][0x238] ;  /* 0x00008e00000a7ab9 */ /* 0x000fc60000000800 */
[----:B------:R0:W-:Y:S04]  /*a7e0*/  STL [R1+0x624], R11 ;  /* 0x0006240b01007387 */ /* 0x0001e80000100800 */
[----:B------:R1:W-:Y:S01]  /*a7f0*/  STL [R1+0x58c], R9 ;  /* 0x00058c0901007387 */ /* 0x0003e20000100800 */
[----:B0-----:R-:W-:-:S03]  /*a800*/  LEA R11, P4, R14, R2, 0x1 ;  /* 0x000000020e0b7211 */ /* 0x001fc600078808ff */
[----:B-1----:R-:W3:Y:S04]  /*a810*/  LDL.LU R9, [R1+0x20] ;  /* 0x0000200001097983 */ /* 0x002ee80000300800 */
[----:B------:R0:W-:Y:S04]  /*a820*/  STL [R1+0x390], R12 ;  /* 0x0003900c01007387 */ /* 0x0001e80000100800 */
[----:B------:R1:W-:Y:S04]  /*a830*/  STL [R1+0x388], R11 ;  /* 0x0003880b01007387 */ /* 0x0003e80000100800 */
[----:B------:R-:W4:Y:S01]  /*a840*/  LDL.LU R16, [R1+0x28] ;  /* 0x0000280001107983 */ /* 0x000f220000300800 */
[----:B0-----:R-:W-:-:S02]  /*a850*/  LEA R12, P3, R8, R2, 0x1 ;  /* 0x00000002080c7211 */ /* 0x001fc400078608ff */
[----:B-1----:R-:W-:-:S03]  /*a860*/  LEA R11, P2, R7, R2, 0x1 ;  /* 0x00000002070b7211 */ /* 0x002fc600078408ff */
[----:B------:R0:W-:Y:S04]  /*a870*/  STL [R1+0x380], R12 ;  /* 0x0003800c01007387 */ /* 0x0001e80000100800 */
[----:B------:R1:W-:Y:S04]  /*a880*/  STL [R1+0x378], R11 ;  /* 0x0003780b01007387 */ /* 0x0003e80000100800 */
[----:B------:R-:W5:Y:S01]  /*a890*/  LDL.LU R19, [R1+0x2c] ;  /* 0x00002c0001137983 */ /* 0x000f620000300800 */
[----:B0-----:R-:W-:Y:S02]  /*a8a0*/  LEA R12, P1, R6, R2, 0x1 ;  /* 0x00000002060c7211 */ /* 0x001fe400078208ff */
[----:B-1----:R-:W-:-:S03]  /*a8b0*/  LEA.HI.X.SX32 R11, R22, R3, 0x1, P6 ;  /* 0x00000003160b7211 */ /* 0x002fc600030f0eff */
[----:B------:R0:W-:Y:S04]  /*a8c0*/  STL [R1+0x370], R12 ;  /* 0x0003700c01007387 */ /* 0x0001e80000100800 */
[----:B------:R1:W-:Y:S04]  /*a8d0*/  STL [R1+0x588], R11 ;  /* 0x0005880b01007387 */ /* 0x0003e80000100800 */
[----:B------:R-:W5:Y:S01]  /*a8e0*/  LDL.LU R20, [R1+0x38] ;  /* 0x0000380001147983 */ /* 0x000f620000300800 */
[----:B0-----:R-:W-:Y:S02]  /*a8f0*/  LEA R12, P6, R5, R2, 0x1 ;  /* 0x00000002050c7211 */ /* 0x001fe400078c08ff */
[----:B-1----:R-:W-:-:S03]  /*a900*/  LEA.HI.X.SX32 R11, R15, R3, 0x1, P5 ;  /* 0x000000030f0b7211 */ /* 0x002fc600028f0eff */
[----:B------:R0:W-:Y:S01]  /*a910*/  STL [R1+0x368], R12 ;  /* 0x0003680c01007387 */ /* 0x0001e20000100800 */
[----:B------:R-:W-:-:S03]  /*a920*/  LEA.HI.X.SX32 R13, R14, R3, 0x1, P4 ;  /* 0x000000030e0d7211 */ /* 0x000fc600020f0eff */
[----:B------:R1:W-:Y:S01]  /*a930*/  STL [R1+0x584], R11 ;  /* 0x0005840b01007387 */ /* 0x0003e20000100800 */
[-C--:B0-----:R-:W-:Y:S02]  /*a940*/  LEA R12, P5, R4, R2.reuse, 0x1 ;  /* 0x00000002040c7211 */ /* 0x081fe400078a08ff */
[----:B-1----:R-:W-:-:S03]  /*a950*/  LEA R11, P4, R0, R2, 0x1 ;  /* 0x00000002000b7211 */ /* 0x002fc600078808ff */
[----:B------:R0:W-:Y:S04]  /*a960*/  STL [R1+0x360], R12 ;  /* 0x0003600c01007387 */ /* 0x0001e80000100800 */
[----:B------:R-:W-:Y:S01]  /*a970*/  STL [R1+0x57c], R13 ;  /* 0x00057c0d01007387 */ /* 0x000fe20000100800 */
[----:B0-----:R-:W-:-:S03]  /*a980*/  LEA.HI.X.SX32 R12, R8, R3, 0x1, P3 ;  /* 0x00000003080c7211 */ /* 0x001fc600018f0eff */
[----:B------:R-:W5:Y:S04]  /*a990*/  LDL.LU R8, [R1+0x48] ;  /* 0x0000480001087983 */ /* 0x000f680000300800 */
[----:B------:R-:W-:Y:S04]  /*a9a0*/  STL [R1+0x358], R11 ;  /* 0x0003580b01007387 */ /* 0x000fe80000100800 */
[----:B------:R0:W-:Y:S02]  /*a9b0*/  STL [R1+0x574], R12 ;  /* 0x0005740c01007387 */ /* 0x0001e40000100800 */
[----:B0-----:R-:W-:-:S02]  /*a9c0*/  LEA.HI.X.SX32 R12, R7, R3, 0x1, P2 ;  /* 0x00000003070c7211 */ /* 0x001fc400010f0eff */
[----:B------:R-:W5:Y:S01]  /*a9d0*/  LDL.LU R7, [R1+0x3c] ;  /* 0x00003c0001077983 */ /* 0x000f620000300800 */
[----:B------:R-:W-:Y:S02]  /*a9e0*/  LEA R11, P3, R21, R2, 0x1 ;  /* 0x00000002150b7211 */ /* 0x000fe400078608ff */
[----:B------:R-:W-:-:S03]  /*a9f0*/  LEA.HI.X.SX32 R6, R6, R3, 0x1, P1 ;  /* 0x0000000306067211 */ /* 0x000fc600008f0eff */
[----:B------:R0:W-:Y:S04]  /*aa00*/  STL [R1+0x350], R11 ;  /* 0x0003500b01007387 */ /* 0x0001e80000100800 */
[----:B------:R-:W-:Y:S04]  /*aa10*/  STL [R1+0x56c], R12 ;  /* 0x00056c0c01007387 */ /* 0x000fe80000100800 */
[----:B------:R-:W5:Y:S01]  /*aa20*/  LDL.LU R14, [R1+0x50] ;  /* 0x00005000010e7983 */ /* 0x000f620000300800 */
[----:B0-----:R-:W-:-:S05]  /*aa30*/  LEA R11, P2, R25, R2, 0x1 ;  /* 0x00000002190b7211 */ /* 0x001fca00078408ff */
[----:B------:R-:W-:Y:S04]  /*aa40*/  STL [R1+0x348], R11 ;  /* 0x0003480b01007387 */ /* 0x000fe80000100800 */
[----:B------:R0:W-:Y:S02]  /*aa50*/  STL [R1+0x55c], R6 ;  /* 0x00055c0601007387 */ /* 0x0001e40000100800 */
[----:B0-----:R-:W-:Y:S02]  /*aa60*/  LEA.HI.X.SX32 R6, R5, R3, 0x1, P6 ;  /* 0x0000000305067211 */ /* 0x001fe400030f0eff */
[----:B------:R-:W5:Y:S01]  /*aa70*/  LDL.LU R5, [R1+0x4c] ;  /* 0x00004c0001057983 */ /* 0x000f620000300800 */
[----:B------:R-:W-:-:S05]  /*aa80*/  LEA R11, P1, R28, R2, 0x1 ;  /* 0x000000021c0b7211 */ /* 0x000fca00078208ff */
[----:B------:R0:W-:Y:S04]  /*aa90*/  STL [R1+0x340], R11 ;  /* 0x0003400b01007387 */ /* 0x0001e80000100800 */
[----:B------:R-:W5:Y:S01]  /*aaa0*/  LDL.LU R22, [R1+0x54] ;  /* 0x0000540001167983 */ /* 0x000f620000300800 */
[----:B------:R-:W-:-:S03]  /*aab0*/  LEA.HI.X.SX32 R4, R4, R3, 0x1, P5 ;  /* 0x0000000304047211 */ /* 0x000fc600028f0eff */
[----:B------:R1:W-:Y:S01]  /*aac0*/  STL [R1+0x39c], R6 ;  /* 0x00039c0601007387 */ /* 0x0003e20000100800 */
[----:B0-----:R-:W-:-:S03]  /*aad0*/  LEA R11, P6, R29, R2, 0x1 ;  /* 0x000000021d0b7211 */ /* 0x001fc600078c08ff */
[----:B-1----:R-:W5:Y:S04]  /*aae0*/  LDL.LU R6, [R1+0x58] ;  /* 0x0000580001067983 */ /* 0x002f680000300800 */
[----:B------:R2:W-:Y:S04]  /*aaf0*/  STL [R1+0x338], R11 ;  /* 0x0003380b01007387 */ /* 0x0005e80000100800 */
[----:B------:R0:W-:Y:S04]  /*ab00*/  STL [R1+0x398], R4 ;  /* 0x0003980401007387 */ /* 0x0001e80000100800 */
[----:B------:R-:W5:Y:S01]  /*ab10*/  LDL.LU R15, [R1+0x5c] ;  /* 0x00005c00010f7983 */ /* 0x000f620000300800 */
[----:B--2---:R-:W-:-:S02]  /*ab20*/  LEA R11, P5, R10, R2, 0x1 ;  /* 0x000000020a0b7211 */ /* 0x004fc400078a08ff */
[----:B0-----:R-:W-:-:S03]  /*ab30*/  LEA.HI.X.SX32 R4, R0, R3, 0x1, P4 ;  /* 0x0000000300047211 */ /* 0x001fc600020f0eff */
[----:B------:R-:W-:Y:S04]  /*ab40*/  STL [R1+0x330], R11 ;  /* 0x0003300b01007387 */ /* 0x000fe80000100800 */
[----:B------:R0:W-:Y:S04]  /*ab50*/  STL [R1+0x35c], R4 ;  /* 0x00035c0401007387 */ /* 0x0001e80000100800 */
[----:B------:R-:W2:Y:S01]  /*ab60*/  LDL.LU R13, [R1+0x60] ;  /* 0x00006000010d7983 */ /* 0x000ea20000300800 */
[----:B0-----:R-:W-:Y:S02]  /*ab70*/  LEA.HI.X.SX32 R4, R21, R3, 0x1, P3 ;  /* 0x0000000315047211 */ /* 0x001fe400018f0eff */
[----:B---3--:R-:W-:-:S05]  /*ab80*/  LEA R0, P4, R9, R2, 0x1 ;  /* 0x0000000209007211 */ /* 0x008fca00078808ff */
[----:B------:R4:W-:Y:S04]  /*ab90*/  STL [R1+0x328], R0 ;  /* 0x0003280001007387 */ /* 0x0009e80000100800 */
[----:B------:R0:W-:Y:S04]  /*aba0*/  STL [R1+0x354], R4 ;  /* 0x0003540401007387 */ /* 0x0001e80000100800 */
[----:B------:R-:W3:Y:S01]  /*abb0*/  LDL.LU R12, [R1+0x64] ;  /* 0x00006400010c7983 */ /* 0x000ee20000300800 */
[----:B----4-:R-:W-:Y:S02]  /*abc0*/  LEA R0, P3, R16, R2, 0x1 ;  /* 0x0000000210007211 */ /* 0x010fe400078608ff */
[----:B0-----:R-:W-:-:S03]  /*abd0*/  LEA.HI.X.SX32 R4, R25, R3, 0x1, P2 ;  /* 0x0000000319047211 */ /* 0x001fc600010f0eff */
[----:B------:R5:W-:Y:S04]  /*abe0*/  STL [R1+0x320], R0 ;  /* 0x0003200001007387 */ /* 0x000be80000100800 */
[----:B------:R0:W-:Y:S04]  /*abf0*/  STL [R1+0x34c], R4 ;  /* 0x00034c0401007387 */ /* 0x0001e80000100800 */
[----:B------:R-:W4:Y:S01]  /*ac00*/  LDL.LU R18, [R1+0x68] ;  /* 0x0000680001127983 */ /* 0x000f220000300800 */
[----:B-----5:R-:W-:Y:S02]  /*ac10*/  LEA R0, P2, R19, R2, 0x1 ;  /* 0x0000000213007211 */ /* 0x020fe400078408ff */
[----:B0-----:R-:W-:-:S03]  /*ac20*/  LEA.HI.X.SX32 R4, R28, R3, 0x1, P1 ;  /* 0x000000031c047211 */ /* 0x001fc600008f0eff */
[----:B------:R0:W-:Y:S04]  /*ac30*/  STL [R1+0x318], R0 ;  /* 0x0003180001007387 */ /* 0x0001e80000100800 */
[----:B------:R1:W-:Y:S04]  /*ac40*/  STL [R1+0x344], R4 ;  /* 0x0003440401007387 */ /* 0x0003e80000100800 */
[----:B------:R-:W5:Y:S01]  /*ac50*/  LDL.LU R11, [R1+0x6c] ;  /* 0x00006c00010b7983 */ /* 0x000f620000300800 */
[----:B0-----:R-:W-:Y:S02]  /*ac60*/  LEA R0, P1, R20, R2, 0x1 ;  /* 0x0000000214007211 */ /* 0x001fe400078208ff */
[----:B-1----:R-:W-:-:S03]  /*ac70*/  LEA.HI.X.SX32 R4, R29, R3, 0x1, P6 ;  /* 0x000000031d047211 */ /* 0x002fc600030f0eff */
[----:B------:R-:W-:Y:S04]  /*ac80*/  STL [R1+0x310], R0 ;  /* 0x0003100001007387 */ /* 0x000fe80000100800 */
[----:B------:R0:W-:Y:S02]  /*ac90*/  STL [R1+0x33c], R4 ;  /* 0x00033c0401007387 */ /* 0x0001e40000100800 */
[----:B0-----:R-:W-:Y:S02]  /*aca0*/  LEA.HI.X.SX32 R4, R10, R3, 0x1, P5 ;  /* 0x000000030a047211 */ /* 0x001fe400028f0eff */
[----:B------:R-:W5:Y:S01]  /*acb0*/  LDL.LU R10, [R1+0x80] ;  /* 0x00008000010a7983 */ /* 0x000f620000300800 */
[----:B------:R-:W-:-:S05]  /*acc0*/  LEA R0, P6, R7, R2, 0x1 ;  /* 0x0000000207007211 */ /* 0x000fca00078c08ff */
[----:B------:R0:W-:Y:S04]  /*acd0*/  STL [R1+0x308], R0 ;  /* 0x0003080001007387 */ /* 0x0001e80000100800 */
[----:B------:R1:W-:Y:S01]  /*ace0*/  STL [R1+0x334], R4 ;  /* 0x0003340401007387 */ /* 0x0003e20000100800 */
[----:B0-----:R-:W-:Y:S02]  /*acf0*/  LEA R0, P5, R8, R2, 0x1 ;  /* 0x0000000208007211 */ /* 0x001fe400078a08ff */
[-C--:B-1----:R-:W-:Y:S02]  /*ad00*/  LEA.HI.X.SX32 R4, R9, R3.reuse, 0x1, P4 ;  /* 0x0000000309047211 */ /* 0x082fe400020f0eff */
[----:B------:R-:W5:Y:S04]  /*ad10*/  LDL.LU R9, [R1+0x88] ;  /* 0x0000880001097983 */ /* 0x000f680000300800 */
[----:B------:R-:W-:Y:S04]  /*ad20*/  STL [R1+0x300], R0 ;  /* 0x0003000001007387 */ /* 0x000fe80000100800 */
[----:B------:R0:W-:Y:S02]  /*ad30*/  STL [R1+0x32c], R4 ;  /* 0x00032c0401007387 */ /* 0x0001e40000100800 */
[----:B0-----:R-:W-:-:S02]  /*ad40*/  LEA.HI.X.SX32 R4, R16, R3, 0x1, P3 ;  /* 0x0000000310047211 */ /* 0x001fc400018f0eff */
[----:B------:R-:W5:Y:S01]  /*ad50*/  LDL.LU R16, [R1+0x98] ;  /* 0x0000980001107983 */ /* 0x000f620000300800 */
[----:B------:R-:W-:-:S05]  /*ad60*/  LEA R0, P4, R5, R2, 0x1 ;  /* 0x0000000205007211 */ /* 0x000fca00078808ff */
[----:B------:R-:W-:Y:S04]  /*ad70*/  STL [R1+0x2f8], R0 ;  /* 0x0002f80001007387 */ /* 0x000fe80000100800 */
[----:B------:R0:W-:Y:S02]  /*ad80*/  STL [R1+0x324], R4 ;  /* 0x0003240401007387 */ /* 0x0001e40000100800 */
[----:B0-----:R-:W-:Y:S02]  /*ad90*/  LEA.HI.X.SX32 R4, R19, R3, 0x1, P2 ;  /* 0x0000000313047211 */ /* 0x001fe400010f0eff */
[----:B------:R-:W5:Y:S01]  /*ada0*/  LDL.LU R19, [R1+0x9c] ;  /* 0x00009c0001137983 */ /* 0x000f620000300800 */
[----:B------:R-:W-:-:S05]  /*adb0*/  LEA R0, P3, R14, R2, 0x1 ;  /* 0x000000020e007211 */ /* 0x000fca00078608ff */
[----:B------:R0:W-:Y:S04]  /*adc0*/  STL [R1+0x2f0], R0 ;  /* 0x0002f00001007387 */ /* 0x0001e80000100800 */
[----:B------:R1:W-:Y:S01]  /*add0*/  STL [R1+0x31c], R4 ;  /* 0x00031c0401007387 */ /* 0x0003e20000100800 */
[-C--:B0-----:R-:W-:Y:S02]  /*ade0*/  LEA R0, P2, R22, R2.reuse, 0x1 ;  /* 0x0000000216007211 */ /* 0x081fe400078408ff */
[----:B-1----:R-:W-:Y:S02]  /*adf0*/  LEA.HI.X.SX32 R4, R20, R3, 0x1, P1 ;  /* 0x0000000314047211 */ /* 0x002fe400008f0eff */
[----:B------:R-:W5:Y:S04]  /*ae00*/  LDL.LU R20, [R1+0xa0] ;  /* 0x0000a00001147983 */ /* 0x000f680000300800 */
[----:B------:R0:W-:Y:S04]  /*ae10*/  STL [R1+0x2e8], R0 ;  /* 0x0002e80001007387 */ /* 0x0001e80000100800 */
[----:B------:R1:W-:Y:S01]  /*ae20*/  STL [R1+0x314], R4 ;  /* 0x0003140401007387 */ /* 0x0003e20000100800 */
[----:B0-----:R-:W-:-:S02]  /*ae30*/  LEA R0, P1, R6, R2, 0x1 ;  /* 0x0000000206007211 */ /* 0x001fc400078208ff */
        /* <DEDUP_REMOVED lines=9> */
[----:B--2---:R-:W-:-:S02]  /*aed0*/  LEA R0, P5, R13, R2, 0x1 ;  /* 0x000000020d007211 */ /* 0x004fc400078a08ff */
[-C--:B0-----:R-:W-:Y:S02]  /*aee0*/  LEA.HI.X.SX32 R4, R5, R3.reuse, 0x1, P4 ;  /* 0x0000000305047211 */ /* 0x081fe400020f0eff */
[----:B------:R-:W2:Y:S04]  /*aef0*/  LDL.LU R5, [R1+0xac] ;  /* 0x0000ac0001057983 */ /* 0x000ea80000300800 */
[----:B------:R-:W-:Y:S04]  /*af00*/  STL [R1+0x2d0], R0 ;  /* 0x0002d00001007387 */ /* 0x000fe80000100800 */
[----:B------:R0:W-:Y:S02]  /*af10*/  STL [R1+0x2fc], R4 ;  /* 0x0002fc0401007387 */ /* 0x0001e40000100800 */
[----:B0-----:R-:W-:-:S02]  /*af20*/  LEA.HI.X.SX32 R4, R14, R3, 0x1, P3 ;  /* 0x000000030e047211 */ /* 0x001fc400018f0eff */
[----:B------:R-:W2:Y:S01]  /*af30*/  LDL.LU R14, [R1+0xb0] ;  /* 0x0000b000010e7983 */ /* 0x000ea20000300800 */
[----:B---3--:R-:W-:-:S05]  /*af40*/  LEA R0, P4, R12, R2, 0x1 ;  /* 0x000000020c007211 */ /* 0x008fca00078808ff */
[----:B------:R4:W-:Y:S04]  /*af50*/  STL [R1+0x2c8], R0 ;  /* 0x0002c80001007387 */ /* 0x0009e80000100800 */
[----:B------:R0:W-:Y:S01]  /*af60*/  STL [R1+0x2f4], R4 ;  /* 0x0002f40401007387 */ /* 0x0001e20000100800 */
[-C--:B----4-:R-:W-:Y:S02]  /*af70*/  LEA R0, P3, R18, R2.reuse, 0x1 ;  /* 0x0000000212007211 */ /* 0x090fe400078608ff */
[----:B0-----:R-:W-:Y:S02]  /*af80*/  LEA.HI.X.SX32 R4, R22, R3, 0x1, P2 ;  /* 0x0000000316047211 */ /* 0x001fe400010f0eff */
[----:B------:R-:W3:Y:S04]  /*af90*/  LDL.LU R22, [R1+0xb8] ;  /* 0x0000b80001167983 */ /* 0x000ee80000300800 */
[----:B------:R5:W-:Y:S04]  /*afa0*/  STL [R1+0x2c0], R0 ;  /* 0x0002c00001007387 */ /* 0x000be80000100800 */
[----:B------:R0:W-:Y:S01]  /*afb0*/  STL [R1+0x2ec], R4 ;  /* 0x0002ec0401007387 */ /* 0x0001e20000100800 */
[----:B-----5:R-:W-:-:S02]  /*afc0*/  LEA R0, P2, R11, R2, 0x1 ;  /* 0x000000020b007211 */ /* 0x020fc400078408ff */
[-C--:B0-----:R-:W-:Y:S02]  /*afd0*/  LEA.HI.X.SX32 R4, R6, R3.reuse, 0x1, P1 ;  /* 0x0000000306047211 */ /* 0x081fe400008f0eff */
[----:B------:R-:W4:Y:S04]  /*afe0*/  LDL.LU R6, [R1+0xbc] ;  /* 0x0000bc0001067983 */ /* 0x000f280000300800 */
        /* <DEDUP_REMOVED lines=10> */
[----:B------:R-:W-:Y:S04]  /*b090*/  STL [R1+0x2a8], R0 ;  /* 0x0002a80001007387 */ /* 0x000fe80000100800 */
[----:B------:R0:W-:Y:S02]  /*b0a0*/  STL [R1+0x2d4], R4 ;  /* 0x0002d40401007387 */ /* 0x0001e40000100800 */
[-C--:B0-----:R-:W-:Y:S02]  /*b0b0*/  LEA.HI.X.SX32 R4, R12, R3.reuse, 0x1, P4 ;  /* 0x000000030c047211 */ /* 0x081fe400020f0eff */
[----:B------:R-:W-:Y:S01]  /*b0c0*/  LEA R0, P5, R16, R2, 0x1 ;  /* 0x0000000210007211 */ /* 0x000fe200078a08ff */
        /* <DEDUP_REMOVED lines=24> */
[----:B0-----:R-:W-:Y:S02]  /*b250*/  LEA.HI.X.SX32 R4, R16, R3, 0x1, P5 ;  /* 0x0000000310047211 */ /* 0x001fe400028f0eff */
[----:B------:R-:W2:Y:S04]  /*b260*/  LDL.LU R16, [R1+0xf8] ;  /* 0x0000f80001107983 */ /* 0x000ea80000300800 */
[----:B------:R0:W-:Y:S04]  /*b270*/  STL [R1+0x278], R0 ;  /* 0x0002780001007387 */ /* 0x0001e80000100800 */
[----:B------:R1:W-:Y:S01]  /*b280*/  STL [R1+0x2a4], R4 ;  /* 0x0002a40401007387 */ /* 0x0003e20000100800 */
[----:B0-----:R-:W-:-:S02]  /*b290*/  LEA R0, P5, R14, R2, 0x1 ;  /* 0x000000020e007211 */ /* 0x001fc400078a08ff */
[-C--:B-1----:R-:W-:Y:S02]  /*b2a0*/  LEA.HI.X.SX32 R4, R19, R3.reuse, 0x1, P4 ;  /* 0x0000000313047211 */ /* 0x082fe400020f0eff */
[----:B------:R-:W2:Y:S04]  /*b2b0*/  LDL.LU R19, [R1+0x100] ;  /* 0x0001000001137983 */ /* 0x000ea80000300800 */
[----:B------:R-:W-:Y:S04]  /*b2c0*/  STL [R1+0x270], R0 ;  /* 0x0002700001007387 */ /* 0x000fe80000100800 */
[----:B------:R0:W-:Y:S02]  /*b2d0*/  STL [R1+0x29c], R4 ;  /* 0x00029c0401007387 */ /* 0x0001e40000100800 */
[----:B0-----:R-:W-:-:S02]  /*b2e0*/  LEA.HI.X.SX32 R4, R20, R3, 0x1, P3 ;  /* 0x0000000314047211 */ /* 0x001fc400018f0eff */
[----:B------:R-:W2:Y:S01]  /*b2f0*/  LDL.LU R20, [R1+0x104] ;  /* 0x0001040001147983 */ /* 0x000ea20000300800 */
[----:B------:R-:W-:Y:S02]  /*b300*/  LEA.HI.X.SX32 R5, R5, R3, 0x1, P6 ;  /* 0x0000000305057211 */ /* 0x000fe400030f0eff */
[----:B---3--:R-:W-:-:S05]  /*b310*/  LEA R0, P4, R22, R2, 0x1 ;  /* 0x0000000216007211 */ /* 0x008fca00078808ff */
[----:B------:R-:W-:Y:S04]  /*b320*/  STL [R1+0x268], R0 ;  /* 0x0002680001007387 */ /* 0x000fe80000100800 */
[----:B------:R0:W-:Y:S02]  /*b330*/  STL [R1+0x294], R4 ;  /* 0x0002940401007387 */ /* 0x0001e40000100800 */
[-C--:B0-----:R-:W-:Y:S02]  /*b340*/  LEA.HI.X.SX32 R4, R7, R3.reuse, 0x1, P2 ;  /* 0x0000000307047211 */ /* 0x081fe400010f0eff */
[----:B----4-:R-:W-:Y:S01]  /*b350*/  LEA R0, P3, R6, R2, 0x1 ;  /* 0x0000000206007211 */ /* 0x010fe200078608ff */
[----:B------:R-:W3:Y:S04]  /*b360*/  LDL.LU R7, [R1+0x108] ;  /* 0x0001080001077983 */ /* 0x000ee80000300800 */
[----:B------:R-:W-:Y:S04]  /*b370*/  STL [R1+0x260], R0 ;  /* 0x0002600001007387 */ /* 0x000fe80000100800 */
[----:B------:R0:W-:Y:S02]  /*b380*/  STL [R1+0x28c], R4 ;  /* 0x00028c0401007387 */ /* 0x0001e40000100800 */
[----:B0-----:R-:W-:-:S02]  /*b390*/  LEA.HI.X.SX32 R4, R8, R3, 0x1, P1 ;  /* 0x0000000308047211 */ /* 0x001fc400008f0eff */
[----:B------:R-:W4:Y:S01]  /*b3a0*/  LDL.LU R8, [R1+0x110] ;  /* 0x0001100001087983 */ /* 0x000f220000300800 */
[----:B-----5:R-:W-:-:S05]  /*b3b0*/  LEA R0, P2, R15, R2, 0x1 ;  /* 0x000000020f007211 */ /* 0x020fca00078408ff */
[----:B------:R-:W-:Y:S04]  /*b3c0*/  STL [R1+0x258], R0 ;  /* 0x0002580001007387 */ /* 0x000fe80000100800 */
[----:B------:R0:W-:Y:S04]  /*b3d0*/  STL [R1+0x284], R4 ;  /* 0x0002840401007387 */ /* 0x0001e80000100800 */
[----:B0-----:R-:W5:Y:S01]  /*b3e0*/  LDL.LU R4, [R1+0x11c] ;  /* 0x00011c0001047983 */ /* 0x001f620000300800 */
        /* <DEDUP_REMOVED lines=12> */
[----:B------:R0:W-:Y:S01]  /*b4b0*/  STL [R1+0x26c], R5 ;  /* 0x00026c0501007387 */ /* 0x0001e20000100800 */
[----:B------:R-:W-:-:S03]  /*b4c0*/  LEA.HI.X.SX32 R6, R6, R3, 0x1, P3 ;  /* 0x0000000306067211 */ /* 0x000fc600018f0eff */
        /* <DEDUP_REMOVED lines=8> */
[----:B------:R0:W-:Y:S01]  /*b550*/  STL [R1+0x25c], R6 ;  /* 0x00025c0601007387 */ /* 0x0001e20000100800 */
[-C--:B------:R-:W-:Y:S02]  /*b560*/  LEA.HI.X.SX32 R12, R12, R3.reuse, 0x1, P6 ;  /* 0x000000030c0c7211 */ /* 0x080fe400030f0eff */
[-C--:B0-----:R-:W-:Y:S02]  /*b570*/  LEA.HI.X.SX32 R6, R13, R3.reuse, 0x1, P1 ;  /* 0x000000030d067211 */ /* 0x081fe400008f0eff */
[----:B------:R-:W-:Y:S01]  /*b580*/  LEA R0, P2, R9, R2, 0x1 ;  /* 0x0000000209007211 */ /* 0x000fe200078408ff */
[----:B------:R-:W5:Y:S04]  /*b590*/  LDL.LU R13, [R1+0x14c] ;  /* 0x00014c00010d7983 */ /* 0x000f680000300800 */
[----:B------:R2:W-:Y:S04]  /*b5a0*/  STL [R1+0x228], R0 ;  /* 0x0002280001007387 */ /* 0x0005e80000100800 */
[----:B------:R0:W-:Y:S01]  /*b5b0*/  STL [R1+0x254], R6 ;  /* 0x0002540601007387 */ /* 0x0001e20000100800 */
[----:B------:R-:W-:-:S02]  /*b5c0*/  LEA.HI.X.SX32 R18, R18, R3, 0x1, P5 ;  /* 0x0000000312127211 */ /* 0x000fc400028f0eff */
[----:B--2---:R-:W-:Y:S01]  /*b5d0*/  LEA R0, P1, R16, R2, 0x1 ;  /* 0x0000000210007211 */ /* 0x004fe200078208ff */
[----:B0-----:R-:W2:Y:S04]  /*b5e0*/  LDL.LU R6, [R1+0x150] ;  /* 0x0001500001067983 */ /* 0x001ea80000300800 */
[----:B------:R-:W-:Y:S04]  /*b5f0*/  STL [R1+0x220], R0 ;  /* 0x0002200001007387 */ /* 0x000fe80000100800 */
[----:B------:R0:W-:Y:S01]  /*b600*/  STL [R1+0x24c], R12 ;  /* 0x00024c0c01007387 */ /* 0x0001e20000100800 */
[----:B------:R-:W-:-:S03]  /*b610*/  LEA.HI.X.SX32 R11, R11, R3, 0x1, P4 ;  /* 0x000000030b0b7211 */ /* 0x000fc600020f0eff */
[----:B0-----:R-:W2:Y:S01]  /*b620*/  LDL.LU R12, [R1+0x158] ;  /* 0x00015800010c7983 */ /* 0x001ea20000300800 */
[----:B------:R-:W-:-:S05]  /*b630*/  LEA R0, P6, R19, R2, 0x1 ;  /* 0x0000000213007211 */ /* 0x000fca00078c08ff */
        /* <DEDUP_REMOVED lines=9> */
[-C--:B------:R-:W-:Y:S02]  /*b6d0*/  LEA.HI.X.SX32 R16, R16, R3.reuse, 0x1, P1 ;  /* 0x0000000310107211 */ /* 0x080fe400008f0eff */
[----:B------:R-:W-:Y:S02]  /*b6e0*/  LEA.HI.X.SX32 R21, R19, R3, 0x1, P6 ;  /* 0x0000000313157211 */ /* 0x000fe400030f0eff */
[----:B---3--:R-:W-:-:S05]  /*b6f0*/  LEA R0, P4, R7, R2, 0x1 ;  /* 0x0000000207007211 */ /* 0x008fca00078808ff */
[----:B------:R-:W-:Y:S04]  /*b700*/  STL [R1+0x208], R0 ;  /* 0x0002080001007387 */ /* 0x000fe80000100800 */
[----:B------:R0:W-:Y:S04]  /*b710*/  STL [R1+0x234], R10 ;  /* 0x0002340a01007387 */ /* 0x0001e80000100800 */
[----:B0-----:R-:W3:Y:S01]  /*b720*/  LDL.LU R10, [R1+0x164] ;  /* 0x00016400010a7983 */ /* 0x001ee20000300800 */
[----:B----4-:R-:W-:-:S05]  /*b730*/  LEA R0, P3, R8, R2, 0x1 ;  /* 0x0000000208007211 */ /* 0x010fca00078608ff */
[----:B------:R-:W-:Y:S04]  /*b740*/  STL [R1+0x200], R0 ;  /* 0x0002000001007387 */ /* 0x000fe80000100800 */
[----:B------:R0:W-:Y:S04]  /*b750*/  STL [R1+0x22c], R9 ;  /* 0x00022c0901007387 */ /* 0x0001e80000100800 */
[----:B0-----:R-:W4:Y:S01]  /*b760*/  LDL.LU R9, [R1+0x16c] ;  /* 0x00016c0001097983 */ /* 0x001f220000300800 */
[----:B-----5:R-:W-:-:S05]  /*b770*/  LEA R0, P2, R4, R2, 0x1 ;  /* 0x0000000204007211 */ /* 0x020fca00078408ff */
[----:B------:R-:W-:Y:S04]  /*b780*/  STL [R1+0x1f8], R0 ;  /* 0x0001f80001007387 */ /* 0x000fe80000100800 */
[----:B------:R0:W-:Y:S04]  /*b790*/  STL [R1+0x224], R16 ;  /* 0x0002241001007387 */ /* 0x0001e80000100800 */
[----:B0-----:R-:W5:Y:S01]  /*b7a0*/  LDL.LU R16, [R1+0x170] ;  /* 0x0001700001107983 */ /* 0x001f620000300800 */
[----:B------:R-:W-:-:S05]  /*b7b0*/  LEA R0, P1, R14, R2, 0x1 ;  /* 0x000000020e007211 */ /* 0x000fca00078208ff */
[----:B------:R-:W-:Y:S04]  /*b7c0*/  STL [R1+0x1f0], R0 ;  /* 0x0001f00001007387 */ /* 0x000fe80000100800 */
[----:B------:R-:W5:Y:S04]  /*b7d0*/  LDL.LU R19, [R1+0x178] ;  /* 0x0001780001137983 */ /* 0x000f680000300800 */
[----:B------:R0:W-:Y:S02]  /*b7e0*/  STL [R1+0x21c], R21 ;  /* 0x00021c1501007387 */ /* 0x0001e40000100800 */
[----:B0-----:R-:W-:-:S02]  /*b7f0*/  LEA.HI.X.SX32 R21, R20, R3, 0x1, P5 ;  /* 0x0000000314157211 */ /* 0x001fc400028f0eff */
[----:B------:R-:W-:-:S05]  /*b800*/  LEA R0, P6, R22, R2, 0x1 ;  /* 0x0000000216007211 */ /* 0x000fca00078c08ff */
[----:B------:R0:W-:Y:S04]  /*b810*/  STL [R1+0x1e8], R0 ;  /* 0x0001e80001007387 */ /* 0x0001e80000100800 */
[----:B------:R-:W5:Y:S04]  /*b820*/  LDL.LU R20, [R1+0x180] ;  /* 0x0001800001147983 */ /* 0x000f680000300800 */
[----:B------:R1:W-:Y:S01]  /*b830*/  STL [R1+0x214], R21 ;  /* 0x0002141501007387 */ /* 0x0003e20000100800 */
[----:B0-----:R-:W-:Y:S02]  /*b840*/  LEA R0, P5, R5, R2, 0x1 ;  /* 0x0000000205007211 */ /* 0x001fe400078a08ff */
[----:B-1----:R-:W-:-:S03]  /*b850*/  LEA.HI.X.SX32 R21, R7, R3, 0x1, P4 ;  /* 0x0000000307157211 */ /* 0x002fc600020f0eff */
[----:B------:R0:W-:Y:S04]  /*b860*/  STL [R1+0x1e0], R0 ;  /* 0x0001e00001007387 */ /* 0x0001e80000100800 */
[----:B------:R-:W5:Y:S04]  /*b870*/  LDL.LU R7, [R1+0x188] ;  /* 0x0001880001077983 */ /* 0x000f680000300800 */
[----:B------:R1:W-:Y:S01]  /*b880*/  STL [R1+0x20c], R21 ;  /* 0x00020c1501007387 */ /* 0x0003e20000100800 */
[----:B0-----:R-:W-:Y:S02]  /*b890*/  LEA R0, P4, R15, R2, 0x1 ;  /* 0x000000020f007211 */ /* 0x001fe400078808ff */
[----:B-1----:R-:W-:-:S03]  /*b8a0*/  LEA.HI.X.SX32 R21, R8, R3, 0x1, P3 ;  /* 0x0000000308157211 */ /* 0x002fc600018f0eff */
[----:B------:R-:W-:Y:S04]  /*b8b0*/  STL [R1+0x3a0], R0 ;  /* 0x0003a00001007387 */ /* 0x000fe80000100800 */
[----:B------:R-:W5:Y:S04]  /*b8c0*/  LDL.LU R8, [R1+0x184] ;  /* 0x0001840001087983 */ /* 0x000f680000300800 */
[----:B------:R0:W-:Y:S02]  /*b8d0*/  STL [R1+0x204], R21 ;  /* 0x0002041501007387 */ /* 0x0001e40000100800 */
[----:B0-----:R-:W-:-:S02]  /*b8e0*/  LEA.HI.X.SX32 R21, R4, R3, 0x1, P2 ;  /* 0x0000000304157211 */ /* 0x001fc400010f0eff */
[----:B------:R-:W-:-:S05]  /*b8f0*/  LEA R0, P3, R13, R2, 0x1 ;  /* 0x000000020d007211 */ /* 0x000fca00078608ff */
[----:B------:R0:W-:Y:S04]  /*b900*/  STL [R1+0x3a4], R0 ;  /* 0x0003a40001007387 */ /* 0x0001e80000100800 */
[----:B------:R-:W-:Y:S01]  /*b910*/  STL [R1+0x1fc], R21 ;  /* 0x0001fc1501007387 */ /* 0x000fe20000100800 */
[----:B0-----:R-:W-:-:S03]  /*b920*/  LEA.HI.X.SX32 R0, R14, R3, 0x1, P1 ;  /* 0x000000030e007211 */ /* 0x001fc600008f0eff */
[----:B------:R-:W5:Y:S01]  /*b930*/  LDL.LU R14, [R1+0x17c] ;  /* 0x00017c00010e7983 */ /* 0x000f620000300800 */
[----:B--2---:R-:W-:-:S05]  /*b940*/  LEA R4, P2, R6, R2, 0x1 ;  /* 0x0000000206047211 */ /* 0x004fca00078408ff */
[----:B------:R0:W-:Y:S04]  /*b950*/  STL [R1+0x3a8], R4 ;  /* 0x0003a80401007387 */ /* 0x0001e80000100800 */
[----:B------:R1:W-:Y:S01]  /*b960*/  STL [R1+0x1f4], R0 ;  /* 0x0001f40001007387 */ /* 0x0003e20000100800 */
[----:B0-----:R-:W-:Y:S02]  /*b970*/  LEA R4, P1, R12, R2, 0x1 ;  /* 0x000000020c047211 */ /* 0x001fe400078208ff */
[-C--:B-1----:R-:W-:Y:S02]  /*b980*/  LEA.HI.X.SX32 R0, R22, R3.reuse, 0x1, P6 ;  /* 0x0000000316007211 */ /* 0x082fe400030f0eff */
[----:B------:R-:W2:Y:S04]  /*b990*/  LDL.LU R22, [R1+0x174] ;  /* 0x0001740001167983 */ /* 0x000ea80000300800 */
[----:B------:R0:W-:Y:S01]  /*b9a0*/  STL [R1+0x3ac], R4 ;  /* 0x0003ac0401007387 */ /* 0x0001e20000100800 */
[----:B------:R-:W-:-:S03]  /*b9b0*/  LEA.HI.X.SX32 R5, R5, R3, 0x1, P5 ;  /* 0x0000000305057211 */ /* 0x000fc600028f0eff */
[----:B------:R1:W-:Y:S01]  /*b9c0*/  STL [R1+0x1ec], R0 ;  /* 0x0001ec0001007387 */ /* 0x0003e20000100800 */
[----:B0-----:R-:W-:-:S03]  /*b9d0*/  LEA R4, P6, R18, R2, 0x1 ;  /* 0x0000000212047211 */ /* 0x001fc600078c08ff */
[----:B-1----:R-:W2:Y:S04]  /*b9e0*/  LDL.LU R0, [R1+0x168] ;  /* 0x0001680001007983 */ /* 0x002ea80000300800 */
[----:B------:R0:W-:Y:S04]  /*b9f0*/  STL [R1+0x3b0], R4 ;  /* 0x0003b00401007387 */ /* 0x0001e80000100800 */
[----:B------:R1:W-:Y:S01]  /*ba00*/  STL [R1+0x1e4], R5 ;  /* 0x0001e40501007387 */ /* 0x0003e20000100800 */
[----:B0-----:R-:W-:Y:S02]  /*ba10*/  LEA R4, P5, R11, R2, 0x1 ;  /* 0x000000020b047211 */ /* 0x001fe400078a08ff */
[----:B-1----:R-:W-:-:S02]  /*ba20*/  LEA.HI.X.SX32 R5, R15, R3, 0x1, P4 ;  /* 0x000000030f057211 */ /* 0x002fc400020f0eff */
[----:B------:R-:W2:Y:S04]  /*ba30*/  LDL.LU R15, [R1+0x154] ;  /* 0x00015400010f7983 */ /* 0x000ea80000300800 */
[----:B------:R-:W-:Y:S04]  /*ba40*/  STL [R1+0x3b4], R4 ;  /* 0x0003b40401007387 */ /* 0x000fe80000100800 */
[----:B------:R0:W-:Y:S02]  /*ba50*/  STL [R1+0x1d8], R5 ;  /* 0x0001d80501007387 */ /* 0x0001e40000100800 */
[----:B0-----:R-:W-:-:S02]  /*ba60*/  LEA.HI.X.SX32 R5, R13, R3, 0x1, P3 ;  /* 0x000000030d057211 */ /* 0x001fc400018f0eff */
[----:B------:R-:W2:Y:S01]  /*ba70*/  LDL.LU R13, [R1+0x148] ;  /* 0x00014800010d7983 */ /* 0x000ea20000300800 */
[----:B------:R-:W-:Y:S02]  /*ba80*/  LEA.HI.X.SX32 R6, R6, R3, 0x1, P2 ;  /* 0x0000000306067211 */ /* 0x000fe400010f0eff */
[----:B---3--:R-:W-:-:S05]  /*ba90*/  LEA R4, P4, R10, R2, 0x1 ;  /* 0x000000020a047211 */ /* 0x008fca00078808ff */
[----:B------:R4:W-:Y:S04]  /*baa0*/  STL [R1+0x3b8], R4 ;  /* 0x0003b80401007387 */ /* 0x0009e80000100800 */
[----:B------:R-:W-:Y:S01]  /*bab0*/  STL [R1+0x1d0], R5 ;  /* 0x0001d00501007387 */ /* 0x000fe20000100800 */
[----:B----4-:R-:W-:-:S05]  /*bac0*/  LEA R4, P3, R9, R2, 0x1 ;  /* 0x0000000209047211 */ /* 0x010fca00078608ff */
[----:B------:R0:W-:Y:S04]  /*bad0*/  STL [R1+0x3bc], R4 ;  /* 0x0003bc0401007387 */ /* 0x0001e80000100800 */
[----:B0-----:R-:W3:Y:S01]  /*bae0*/  LDL.LU R4, [R1+0x140] ;  /* 0x0001400001047983 */ /* 0x001ee20000300800 */
[----:B-----5:R-:W-:-:S03]  /*baf0*/  LEA R5, P2, R16, R2, 0x1 ;  /* 0x0000000210057211 */ /* 0x020fc600078408ff */
[----:B------:R0:W-:Y:S04]  /*bb00*/  STL [R1+0x1c8], R6 ;  /* 0x0001c80601007387 */ /* 0x0001e80000100800 */
[----:B------:R1:W-:Y:S01]  /*bb10*/  STL [R1+0x3c0], R5 ;  /* 0x0003c00501007387 */ /* 0x0003e20000100800 */
[----:B0-----:R-:W-:-:S03]  /*bb20*/  LEA.HI.X.SX32 R6, R12, R3, 0x1, P1 ;  /* 0x000000030c067211 */ /* 0x001fc600008f0eff */
[----:B------:R-:W4:Y:S01]  /*bb30*/  LDL.LU R12, [R1+0x134] ;  /* 0x00013400010c7983 */ /* 0x000f220000300800 */
[----:B-1----:R-:W-:-:S03]  /*bb40*/  LEA R5, P1, R19, R2, 0x1 ;  /* 0x0000000213057211 */ /* 0x002fc600078208ff */
[----:B------:R0:W-:Y:S04]  /*bb50*/  STL [R1+0x1c0], R6 ;  /* 0x0001c00601007387 */ /* 0x0001e80000100800 */
[----:B------:R1:W-:Y:S01]  /*bb60*/  STL [R1+0x3c4], R5 ;  /* 0x0003c40501007387 */ /* 0x0003e20000100800 */
[----:B0-----:R-:W-:-:S03]  /*bb70*/  LEA.HI.X.SX32 R6, R18, R3, 0x1, P6 ;  /* 0x0000000312067211 */ /* 0x001fc600030f0eff */
[----:B------:R-:W5:Y:S01]  /*bb80*/  LDL.LU R18, [R1+0x130] ;  /* 0x0001300001127983 */ /* 0x000f620000300800 */
[----:B------:R-:W-:-:S03]  /*bb90*/  LEA.HI.X.SX32 R11, R11, R3, 0x1, P5 ;  /* 0x000000030b0b7211 */ /* 0x000fc600028f0eff */
[----:B------:R-:W-:Y:S01]  /*bba0*/  STL [R1+0x1b8], R6 ;  /* 0x0001b80601007387 */ /* 0x000fe20000100800 */
[----:B------:R-:W-:Y:S02]  /*bbb0*/  LEA.HI.X.SX32 R10, R10, R3, 0x1, P4 ;  /* 0x000000030a0a7211 */ /* 0x000fe400020f0eff */
[----:B-1----:R-:W-:-:S05]  /*bbc0*/  LEA R5, P6, R20, R2, 0x1 ;  /* 0x0000000214057211 */ /* 0x002fca00078c08ff */
[----:B------:R0:W-:Y:S04]  /*bbd0*/  STL [R1+0x3c8], R5 ;  /* 0x0003c80501007387 */ /* 0x0001e80000100800 */
[----:B0-----:R-:W5:Y:S01]  /*bbe0*/  LDL.LU R5, [R1+0x12c] ;  /* 0x00012c0001057983 */ /* 0x001f620000300800 */
[----:B------:R-:W-:-:S03]  /*bbf0*/  LEA R6, P5, R7, R2, 0x1 ;  /* 0x0000000207067211 */ /* 0x000fc600078a08ff */
[----:B------:R0:W-:Y:S04]  /*bc00*/  STL [R1+0x1b0], R11 ;  /* 0x0001b00b01007387 */ /* 0x0001e80000100800 */
[----:B------:R1:W-:Y:S04]  /*bc10*/  STL [R1+0x3cc], R6 ;  /* 0x0003cc0601007387 */ /* 0x0003e80000100800 */
[----:B0-----:R-:W5:Y:S04]  /*bc20*/  LDL.LU R11, [R1+0x128] ;  /* 0x00012800010b7983 */ /* 0x001f680000300800 */
[----:B------:R0:W-:Y:S01]  /*bc30*/  STL [R1+0x1b4], R10 ;  /* 0x0001b40a01007387 */ /* 0x0001e20000100800 */
[----:B-1----:R-:W-:-:S05]  /*bc40*/  LEA R6, P4, R8, R2, 0x1 ;  /* 0x0000000208067211 */ /* 0x002fca00078808ff */
[----:B------:R-:W-:Y:S04]  /*bc50*/  STL [R1+0x3d0], R6 ;  /* 0x0003d00601007387 */ /* 0x000fe80000100800 */
[----:B0-----:R-:W5:Y:S01]  /*bc60*/  LDL.LU R10, [R1+0x124] ;  /* 0x00012400010a7983 */ /* 0x001f620000300800 */
[-C--:B------:R-:W-:Y:S02]  /*bc70*/  LEA.HI.X.SX32 R9, R9, R3.reuse, 0x1, P3 ;  /* 0x0000000309097211 */ /* 0x080fe400018f0eff */
[----:B------:R-:W-:-:S03]  /*bc80*/  LEA.HI.X.SX32 R16, R16, R3, 0x1, P2 ;  /* 0x0000000310107211 */ /* 0x000fc600010f0eff */
[----:B------:R0:W-:Y:S01]  /*bc90*/  STL [R1+0x1bc], R9 ;  /* 0x0001bc0901007387 */ /* 0x0001e20000100800 */
[----:B------:R-:W-:-:S03]  /*bca0*/  LEA.HI.X.SX32 R19, R19, R3, 0x1, P1 ;  /* 0x0000000313137211 */ /* 0x000fc600008f0eff */
[----:B0-----:R-:W5:Y:S01]  /*bcb0*/  LDL.LU R9, [R1+0x118] ;  /* 0x0001180001097983 */ /* 0x001f620000300800 */
[----:B------:R-:W-:-:S05]  /*bcc0*/  LEA R6, P3, R14, R2, 0x1 ;  /* 0x000000020e067211 */ /* 0x000fca00078608ff */
[----:B------:R-:W-:Y:S04]  /*bcd0*/  STL [R1+0x3d4], R6 ;  /* 0x0003d40601007387 */ /* 0x000fe80000100800 */
[----:B------:R0:W-:Y:S01]  /*bce0*/  STL [R1+0x1c4], R16 ;  /* 0x0001c41001007387 */ /* 0x0001e20000100800 */
[----:B------:R-:W-:-:S03]  /*bcf0*/  LEA.HI.X.SX32 R21, R20, R3, 0x1, P6 ;  /* 0x0000000314157211 */ /* 0x000fc600030f0eff */
[----:B0-----:R-:W5:Y:S01]  /*bd00*/  LDL.LU R16, [R1+0x114] ;  /* 0x0001140001107983 */ /* 0x001f620000300800 */
[----:B--2---:R-:W-:-:S05]  /*bd10*/  LEA R6, P2, R22, R2, 0x1 ;  /* 0x0000000216067211 */ /* 0x004fca00078408ff */
[----:B------:R0:W-:Y:S04]  /*bd20*/  STL [R1+0x3d8], R6 ;  /* 0x0003d80601007387 */ /* 0x0001e80000100800 */
[----:B------:R1:W-:Y:S01]  /*bd30*/  STL [R1+0x1cc], R19 ;  /* 0x0001cc1301007387 */ /* 0x0003e20000100800 */
[----:B0-----:R-:W-:-:S03]  /*bd40*/  LEA R6, P1, R0, R2, 0x1 ;  /* 0x0000000200067211 */ /* 0x001fc600078208ff */
[----:B-1----:R-:W2:Y:S04]  /*bd50*/  LDL.LU R19, [R1+0x10c] ;  /* 0x00010c0001137983 */ /* 0x002ea80000300800 */
[----:B------:R0:W-:Y:S04]  /*bd60*/  STL [R1+0x3dc], R6 ;  /* 0x0003dc0601007387 */ /* 0x0001e80000100800 */
[----:B------:R-:W2:Y:S04]  /*bd70*/  LDL.LU R20, [R1+0xfc] ;  /* 0x0000fc0001147983 */ /* 0x000ea80000300800 */
[----:B------:R1:W-:Y:S01]  /*bd80*/  STL [R1+0x1d4], R21 ;  /* 0x0001d41501007387 */ /* 0x0003e20000100800 */
[----:B0-----:R-:W-:-:S02]  /*bd90*/  LEA R6, P6, R15, R2, 0x1 ;  /* 0x000000020f067211 */ /* 0x001fc400078c08ff */
[----:B-1----:R-:W-:-:S03]  /*bda0*/  LEA.HI.X.SX32 R21, R7, R3, 0x1, P5 ;  /* 0x0000000307157211 */ /* 0x002fc600028f0eff */
[----:B------:R0:W-:Y:S01]  /*bdb0*/  STL [R1+0x3e0], R6 ;  /* 0x0003e00601007387 */ /* 0x0001e20000100800 */
[----:B------:R-:W-:-:S03]  /*bdc0*/  LEA.HI.X.SX32 R8, R8, R3, 0x1, P4 ;  /* 0x0000000308087211 */ /* 0x000fc600020f0eff */
[----:B0-----:R-:W2:Y:S01]  /*bdd0*/  LDL.LU R6, [R1+0xf4] ;  /* 0x0000f40001067983 */ /* 0x001ea20000300800 */
[----:B------:R-:W-:-:S03]  /*bde0*/  LEA R7, P5, R13, R2, 0x1 ;  /* 0x000000020d077211 */ /* 0x000fc600078a08ff */
[----:B------:R-:W-:Y:S04]  /*bdf0*/  STL [R1+0x1dc], R21 ;  /* 0x0001dc1501007387 */ /* 0x000fe80000100800 */
[----:B------:R0:W-:Y:S01]  /*be00*/  STL [R1+0x3e4], R7 ;  /* 0x0003e40701007387 */ /* 0x0001e20000100800 */
[----:B------:R-:W-:-:S03]  /*be10*/  LEA.HI.X.SX32 R14, R14, R3, 0x1, P3 ;  /* 0x000000030e0e7211 */ /* 0x000fc600018f0eff */
[----:B0-----:R-:W2:Y:S04]  /*be20*/  LDL.LU R7, [R1+0xf0] ;  /* 0x0000f00001077983 */ /* 0x001ea80000300800 */
[----:B------:R0:W-:Y:S01]  /*be30*/  STL [R1+0x364], R8 ;  /* 0x0003640801007387 */ /* 0x0001e20000100800 */
[----:B------:R-:W-:-:S03]  /*be40*/  LEA.HI.X.SX32 R22, R22, R3, 0x1, P2 ;  /* 0x0000000316167211 */ /* 0x000fc600010f0eff */
[----:B0-----:R-:W2:Y:S01]  /*be50*/  LDL.LU R8, [R1+0xec] ;  /* 0x0000ec0001087983 */ /* 0x001ea20000300800 */
[----:B------:R-:W-:Y:S02]  /*be60*/  LEA.HI.X.SX32 R0, R0, R3, 0x1, P1 ;  /* 0x0000000300007211 */ /* 0x000fe400008f0eff */
[----:B---3--:R-:W-:-:S05]  /*be70*/  LEA R21, P4, R4, R2, 0x1 ;  /* 0x0000000204157211 */ /* 0x008fca00078808ff */
[----:B------:R4:W-:Y:S04]  /*be80*/  STL [R1+0x3ec], R21 ;  /* 0x0003ec1501007387 */ /* 0x0009e80000100800 */
[----:B------:R0:W-:Y:S01]  /*be90*/  STL [R1+0x36c], R14 ;  /* 0x00036c0e01007387 */ /* 0x0001e20000100800 */
[----:B----4-:R-:W-:-:S03]  /*bea0*/  LEA R21, P3, R12, R2, 0x1 ;  /* 0x000000020c157211 */ /* 0x010fc600078608ff */
[----:B0-----:R-:W3:Y:S04]  /*beb0*/  LDL.LU R14, [R1+0xcc] ;  /* 0x0000cc00010e7983 */ /* 0x001ee80000300800 */
[----:B------:R-:W-:Y:S04]  /*bec0*/  STL [R1+0x3f4], R21 ;  /* 0x0003f41501007387 */ /* 0x000fe80000100800 */
[----:B------:R0:W-:Y:S04]  /*bed0*/  STL [R1+0x374], R22 ;  /* 0x0003741601007387 */ /* 0x0001e80000100800 */
[----:B0-----:R-:W4:Y:S01]  /*bee0*/  LDL.LU R22, [R1+0xc8] ;  /* 0x0000c80001167983 */ /* 0x001f220000300800 */
[----:B-----5:R-:W-:-:S05]  /*bef0*/  LEA R21, P2, R18, R2, 0x1 ;  /* 0x0000000212157211 */ /* 0x020fca00078408ff */
[----:B------:R-:W-:Y:S04]  /*bf00*/  STL [R1+0x3fc], R21 ;  /* 0x0003fc1501007387 */ /* 0x000fe80000100800 */
[----:B------:R0:W-:Y:S02]  /*bf10*/  STL [R1+0x37c], R0 ;  /* 0x00037c0001007387 */ /* 0x0001e40000100800 */
[----:B0-----:R-:W-:Y:S02]  /*bf20*/  LEA.HI.X.SX32 R0, R15, R3, 0x1, P6 ;  /* 0x000000030f007211 */ /* 0x001fe400030f0eff */
[----:B------:R-:W5:Y:S01]  /*bf30*/  LDL.LU R15, [R1+0xc4] ;  /* 0x0000c400010f7983 */ /* 0x000f620000300800 */
[----:B------:R-:W-:-:S05]  /*bf40*/  LEA R21, P1, R5, R2, 0x1 ;  /* 0x0000000205157211 */ /* 0x000fca00078208ff */
[----:B------:R0:W-:Y:S04]  /*bf50*/  STL [R1+0x404], R21 ;  /* 0x0004041501007387 */ /* 0x0001e80000100800 */
[----:B------:R1:W-:Y:S01]  /*bf60*/  STL [R1+0x384], R0 ;  /* 0x0003840001007387 */ /* 0x0003e20000100800 */
[----:B------:R-:W-:Y:S02]  /*bf70*/  LEA R25, P6, R11, R2, 0x1 ;  /* 0x000000020b197211 */ /* 0x000fe400078c08ff */
[----:B0-----:R-:W-:-:S03]  /*bf80*/  LEA.HI.X.SX32 R21, R13, R3, 0x1, P5 ;  /* 0x000000030d157211 */ /* 0x001fc600028f0eff */
[----:B------:R-:W-:Y:S04]  /*bf90*/  STL [R1+0x40c], R25 ;  /* 0x00040c1901007387 */ /* 0x000fe80000100800 */
[----:B------:R-:W5:Y:S04]  /*bfa0*/  LDL.LU R13, [R1+0xc0] ;  /* 0x0000c000010d7983 */ /* 0x000f680000300800 */
[----:B------:R0:W-:Y:S01]  /*bfb0*/  STL [R1+0x38c], R21 ;  /* 0x00038c1501007387 */ /* 0x0001e20000100800 */
[----:B-1----:R-:W-:Y:S02]  /*bfc0*/  LEA R0, P5, R10, R2, 0x1 ;  /* 0x000000020a007211 */ /* 0x002fe400078a08ff */
[----:B0-----:R-:W-:-:S03]  /*bfd0*/  LEA.HI.X.SX32 R21, R4, R3, 0x1, P4 ;  /* 0x0000000304157211 */ /* 0x001fc600020f0eff */
[----:B------:R0:W-:Y:S04]  /*bfe0*/  STL [R1+0x414], R0 ;  /* 0x0004140001007387 */ /* 0x0001e80000100800 */
[----:B------:R-:W-:Y:S01]  /*bff0*/  STL [R1+0x394], R21 ;  /* 0x0003941501007387 */ /* 0x000fe20000100800 */
[----:B0-----:R-:W-:-:S03]  /*c000*/  LEA.HI.X.SX32 R0, R12, R3, 0x1, P3 ;  /* 0x000000030c007211 */ /* 0x001fc600018f0eff */
[----:B------:R-:W5:Y:S01]  /*c010*/  LDL.LU R12, [R1+0xb4] ;  /* 0x0000b400010c7983 */ /* 0x000f620000300800 */
[----:B------:R-:W-:Y:S02]  /*c020*/  LEA R4, P4, R9, R2, 0x1 ;  /* 0x0000000209047211 */ /* 0x000fe400078808ff */
[----:B------:R-:W-:-:S03]  /*c030*/  LEA.HI.X.SX32 R5, R5, R3, 0x1, P1 ;  /* 0x0000000305057211 */ /* 0x000fc600008f0eff */
[----:B------:R0:W-:Y:S04]  /*c040*/  STL [R1+0x41c], R4 ;  /* 0x00041c0401007387 */ /* 0x0001e80000100800 */
[----:B------:R2:W-:Y:S01]  /*c050*/  STL [R1+0x3e8], R0 ;  /* 0x0003e80001007387 */ /* 0x0005e20000100800 */
[----:B0-----:R-:W-:Y:S02]  /*c060*/  LEA.HI.X.SX32 R4, R18, R3, 0x1, P2 ;  /* 0x0000000312047211 */ /* 0x001fe400010f0eff */
[----:B------:R-:W-:-:S05]  /*c070*/  LEA R21, P3, R16, R2, 0x1 ;  /* 0x0000000210157211 */ /* 0x000fca00078608ff */
[----:B------:R-:W-:Y:S04]  /*c080*/  STL [R1+0x424], R21 ;  /* 0x0004241501007387 */ /* 0x000fe80000100800 */
[----:B------:R-:W5:Y:S04]  /*c090*/  LDL.LU R18, [R1+0x94] ;  /* 0x0000940001127983 */ /* 0x000f680000300800 */
[----:B------:R0:W-:Y:S01]  /*c0a0*/  STL [R1+0x3f0], R4 ;  /* 0x0003f00401007387 */ /* 0x0001e20000100800 */
[----:B--2---:R-:W-:-:S05]  /*c0b0*/  LEA R0, P2, R19, R2, 0x1 ;  /* 0x0000000213007211 */ /* 0x004fca00078408ff */
[----:B------:R1:W-:Y:S01]  /*c0c0*/  STL [R1+0x42c], R0 ;  /* 0x00042c0001007387 */ /* 0x0003e20000100800 */
[----:B0-----:R-:W-:-:S03]  /*c0d0*/  LEA R4, P1, R20, R2, 0x1 ;  /* 0x0000000214047211 */ /* 0x001fc600078208ff */
[----:B------:R-:W-:Y:S01]  /*c0e0*/  STL [R1+0x3f8], R5 ;  /* 0x0003f80501007387 */ /* 0x000fe20000100800 */
[----:B-1----:R-:W-:-:S03]  /*c0f0*/  LEA.HI.X.SX32 R0, R11, R3, 0x1, P6 ;  /* 0x000000030b007211 */ /* 0x002fc600030f0eff */
[----:B------:R-:W2:Y:S04]  /*c100*/  LDL.LU R11, [R1+0x90] ;  /* 0x00009000010b7983 */ /* 0x000ea80000300800 */
[----:B------:R0:W-:Y:S04]  /*c110*/  STL [R1+0x434], R4 ;  /* 0x0004340401007387 */ /* 0x0001e80000100800 */
[----:B------:R-:W-:Y:S01]  /*c120*/  STL [R1+0x400], R0 ;  /* 0x0004000001007387 */ /* 0x000fe20000100800 */
[----:B0-----:R-:W-:Y:S02]  /*c130*/  LEA.HI.X.SX32 R4, R10, R3, 0x1, P5 ;  /* 0x000000030a047211 */ /* 0x001fe400028f0eff */
[----:B------:R-:W-:-:S05]  /*c140*/  LEA R5, P6, R6, R2, 0x1 ;  /* 0x0000000206057211 */ /* 0x000fca00078c08ff */
[----:B------:R0:W-:Y:S04]  /*c150*/  STL [R1+0x43c], R5 ;  /* 0x00043c0501007387 */ /* 0x0001e80000100800 */
[----:B------:R-:W2:Y:S01]  /*c160*/  LDL.LU R10, [R1+0x8c] ;  /* 0x00008c00010a7983 */ /* 0x000ea20000300800 */
[----:B0-----:R-:W-:-:S03]  /*c170*/  LEA.HI.X.SX32 R5, R9, R3, 0x1, P4 ;  /* 0x0000000309057211 */ /* 0x001fc600020f0eff */
[----:B------:R0:W-:Y:S01]  /*c180*/  STL [R1+0x408], R4 ;  /* 0x0004080401007387 */ /* 0x0001e20000100800 */
[----:B------:R-:W-:-:S05]  /*c190*/  LEA R0, P5, R7, R2, 0x1 ;  /* 0x0000000207007211 */ /* 0x000fca00078a08ff */
[----:B------:R1:W-:Y:S04]  /*c1a0*/  STL [R1+0x444], R0 ;  /* 0x0004440001007387 */ /* 0x0003e80000100800 */
[----:B------:R-:W-:Y:S04]  /*c1b0*/  STL [R1+0x410], R5 ;  /* 0x0004100501007387 */ /* 0x000fe80000100800 */
[----:B------:R-:W2:Y:S01]  /*c1c0*/  LDL.LU R9, [R1+0x84] ;  /* 0x0000840001097983 */ /* 0x000ea20000300800 */
[----:B0-----:R-:W-:Y:S02]  /*c1d0*/  LEA R4, P4, R8, R2, 0x1 ;  /* 0x0000000208047211 */ /* 0x001fe400078808ff */
[----:B-1----:R-:W-:-:S03]  /*c1e0*/  LEA.HI.X.SX32 R0, R16, R3, 0x1, P3 ;  /* 0x0000000310007211 */ /* 0x002fc600018f0eff */
[----:B------:R0:W-:Y:S04]  /*c1f0*/  STL [R1+0x44c], R4 ;  /* 0x00044c0401007387 */ /* 0x0001e80000100800 */
[----:B------:R4:W-:Y:S01]  /*c200*/  STL [R1+0x418], R0 ;  /* 0x0004180001007387 */ /* 0x0009e20000100800 */
[----:B0-----:R-:W-:Y:S02]  /*c210*/  LEA.HI.X.SX32 R4, R19, R3, 0x1, P2 ;  /* 0x0000000313047211 */ /* 0x001fe400010f0eff */
[----:B---3--:R-:W-:-:S05]  /*c220*/  LEA R5, P3, R14, R2, 0x1 ;  /* 0x000000020e057211 */ /* 0x008fca00078608ff */
[----:B------:R-:W-:Y:S04]  /*c230*/  STL [R1+0x454], R5 ;  /* 0x0004540501007387 */ /* 0x000fe80000100800 */
[----:B------:R-:W3:Y:S04]  /*c240*/  LDL.LU R16, [R1+0x7c] ;  /* 0x00007c0001107983 */ /* 0x000ee80000300800 */
[----:B------:R0:W-:Y:S01]  /*c250*/  STL [R1+0x420], R4 ;  /* 0x0004200401007387 */ /* 0x0001e20000100800 */
[----:B----4-:R-:W-:-:S05]  /*c260*/  LEA R0, P2, R22, R2, 0x1 ;  /* 0x0000000216007211 */ /* 0x010fca00078408ff */
[----:B------:R5:W-:Y:S01]  /*c270*/  STL [R1+0x45c], R0 ;  /* 0x00045c0001007387 */ /* 0x000be20000100800 */
[----:B0-----:R-:W-:-:S03]  /*c280*/  LEA.HI.X.SX32 R4, R20, R3, 0x1, P1 ;  /* 0x0000000314047211 */ /* 0x001fc600008f0eff */
[----:B------:R-:W4:Y:S04]  /*c290*/  LDL.LU R19, [R1+0x78] ;  /* 0x0000780001137983 */ /* 0x000f280000300800 */
[----:B------:R0:W-:Y:S04]  /*c2a0*/  STL [R1+0x428], R4 ;  /* 0x0004280401007387 */ /* 0x0001e80000100800 */
[----:B------:R-:W4:Y:S01]  /*c2b0*/  LDL.LU R20, [R1+0x74] ;  /* 0x0000740001147983 */ /* 0x000f220000300800 */
[----:B-----5:R-:W-:Y:S02]  /*c2c0*/  LEA R0, P1, R15, R2, 0x1 ;  /* 0x000000020f007211 */ /* 0x020fe400078208ff */
[----:B0-----:R-:W-:-:S03]  /*c2d0*/  LEA.HI.X.SX32 R4, R6, R3, 0x1, P6 ;  /* 0x0000000306047211 */ /* 0x001fc600030f0eff */
[----:B------:R-:W-:Y:S04]  /*c2e0*/  STL [R1+0x464], R0 ;  /* 0x0004640001007387 */ /* 0x000fe80000100800 */
[----:B------:R-:W5:Y:S04]  /*c2f0*/  LDL.LU R29, [R1+0x70] ;  /* 0x00007000011d7983 */ /* 0x000f680000300800 */
[----:B------:R0:W-:Y:S04]  /*c300*/  STL [R1+0x430], R4 ;  /* 0x0004300401007387 */ /* 0x0001e80000100800 */
[----:B------:R-:W5:Y:S01]  /*c310*/  LDL.LU R28, [R1+0x44] ;  /* 0x00004400011c7983 */ /* 0x000f620000300800 */
[----:B0-----:R-:W-:-:S02]  /*c320*/  LEA.HI.X.SX32 R4, R7, R3, 0x1, P5 ;  /* 0x0000000307047211 */ /* 0x001fc400028f0eff */
[----:B------:R-:W-:-:S05]  /*c330*/  LEA R0, P6, R13, R2, 0x1 ;  /* 0x000000020d007211 */ /* 0x000fca00078c08ff */
[----:B------:R0:W-:Y:S04]  /*c340*/  STL [R1+0x46c], R0 ;  /* 0x00046c0001007387 */ /* 0x0001e80000100800 */
[----:B------:R-:W5:Y:S04]  /*c350*/  LDL.LU R25, [R1+0x40] ;  /* 0x0000400001197983 */ /* 0x000f680000300800 */
[----:B------:R1:W-:Y:S04]  /*c360*/  STL [R1+0x438], R4 ;  /* 0x0004380401007387 */ /* 0x0003e80000100800 */
[----:B------:R-:W5:Y:S01]  /*c370*/  LDL.LU R21, [R1+0x34] ;  /* 0x0000340001157983 */ /* 0x000f620000300800 */
[----:B0-----:R-:W-:-:S02]  /*c380*/  LEA R0, P5, R12, R2, 0x1 ;  /* 0x000000020c007211 */ /* 0x001fc400078a08ff */
[----:B-1----:R-:W-:-:S03]  /*c390*/  LEA.HI.X.SX32 R4, R8, R3, 0x1, P4 ;  /* 0x0000000308047211 */ /* 0x002fc600020f0eff */
[----:B------:R0:W-:Y:S04]  /*c3a0*/  STL [R1+0x474], R0 ;  /* 0x0004740001007387 */ /* 0x0001e80000100800 */
[----:B0-----:R-:W5:Y:S04]  /*c3b0*/  LDL.LU R0, [R1+0x30] ;  /* 0x0000300001007983 */ /* 0x001f680000300800 */
[----:B------:R0:W-:Y:S04]  /*c3c0*/  STL [R1+0x440], R4 ;  /* 0x0004400401007387 */ /* 0x0001e80000100800 */
[----:B0-----:R-:W5:Y:S01]  /*c3d0*/  LDL.LU R4, [R1+0x24] ;  /* 0x0000240001047983 */ /* 0x001f620000300800 */
[----:B------:R-:W-:-:S02]  /*c3e0*/  LEA.HI.X.SX32 R6, R14, R3, 0x1, P3 ;  /* 0x000000030e067211 */ /* 0x000fc400018f0eff */
[----:B------:R-:W-:Y:S02]  /*c3f0*/  LEA R5, P4, R18, R2, 0x1 ;  /* 0x0000000212057211 */ /* 0x000fe400078808ff */
[----:B------:R-:W-:-:S03]  /*c400*/  LEA.HI.X.SX32 R7, R22, R3, 0x1, P2 ;  /* 0x0000000316077211 */ /* 0x000fc600010f0eff */
[----:B------:R0:W-:Y:S01]  /*c410*/  STL [R1+0x47c], R5 ;  /* 0x00047c0501007387 */ /* 0x0001e20000100800 */
[----:B------:R-:W-:-:S03]  /*c420*/  LEA.HI.X.SX32 R14, R15, R3, 0x1, P1 ;  /* 0x000000030f0e7211 */ /* 0x000fc600008f0eff */
[----:B0-----:R-:W5:Y:S04]  /*c430*/  LDL.LU R5, [R1+0x18] ;  /* 0x0000180001057983 */ /* 0x001f680000300800 */
[----:B------:R0:W-:Y:S01]  /*c440*/  STL [R1+0x448], R6 ;  /* 0x0004480601007387 */ /* 0x0001e20000100800 */
[----:B------:R-:W-:-:S03]  /*c450*/  LEA.HI.X.SX32 R13, R13, R3, 0x1, P6 ;  /* 0x000000030d0d7211 */ /* 0x000fc600030f0eff */
[----:B0-----:R-:W5:Y:S01]  /*c460*/  LDL.LU R6, [R1+0x14] ;  /* 0x0000140001067983 */ /* 0x001f620000300800 */
[----:B--2---:R-:W-:-:S05]  /*c470*/  LEA R8, P3, R11, R2, 0x1 ;  /* 0x000000020b087211 */ /* 0x004fca00078608ff */
[----:B------:R-:W-:Y:S04]  /*c480*/  STL [R1+0x484], R8 ;  /* 0x0004840801007387 */ /* 0x000fe80000100800 */
[----:B------:R-:W2:Y:S04]  /*c490*/  LDL.LU R22, [R1+0x10] ;  /* 0x0000100001167983 */ /* 0x000ea80000300800 */
[----:B------:R0:W-:Y:S04]  /*c4a0*/  STL [R1+0x450], R7 ;  /* 0x0004500701007387 */ /* 0x0001e80000100800 */
[----:B0-----:R-:W2:Y:S01]  /*c4b0*/  LDL.LU R7, [R1+0xc] ;  /* 0x00000c0001077983 */ /* 0x001ea20000300800 */
[----:B------:R-:W-:-:S05]  /*c4c0*/  LEA R8, P2, R10, R2, 0x1 ;  /* 0x000000020a087211 */ /* 0x000fca00078408ff */
[----:B------:R0:W-:Y:S01]  /*c4d0*/  STL [R1+0x48c], R8 ;  /* 0x00048c0801007387 */ /* 0x0001e20000100800 */
[----:B------:R-:W-:-:S03]  /*c4e0*/  LEA.HI.X.SX32 R12, R12, R3, 0x1, P5 ;  /* 0x000000030c0c7211 */ /* 0x000fc600028f0eff */
[----:B0-----:R-:W2:Y:S04]  /*c4f0*/  LDL.LU R8, [R1+0x8] ;  /* 0x0000080001087983 */ /* 0x001ea80000300800 */
[----:B------:R0:W-:Y:S01]  /*c500*/  STL [R1+0x458], R14 ;  /* 0x0004580e01007387 */ /* 0x0001e20000100800 */
[----:B------:R-:W-:-:S03]  /*c510*/  LEA R15, P1, R9, R2, 0x1 ;  /* 0x00000002090f7211 */ /* 0x000fc600078208ff */
[----:B0-----:R-:W2:Y:S04]  /*c520*/  LDL.LU R14, [R1+0x4] ;  /* 0x00000400010e7983 */ /* 0x001ea80000300800 */
[----:B------:R0:W-:Y:S04]  /*c530*/  STL [R1+0x494], R15 ;  /* 0x0004940f01007387 */ /* 0x0001e80000100800 */
[----:B0-----:R-:W2:Y:S04]  /*c540*/  LDL.LU R15, [R1] ;  /* 0x00000000010f7983 */ /* 0x001ea80000300800 */
[----:B------:R3:W-:Y:S01]  /*c550*/  STL [R1+0x460], R13 ;  /* 0x0004600d01007387 */ /* 0x0007e20000100800 */
[----:B------:R-:W-:-:S02]  /*c560*/  LEA.HI.X.SX32 R18, R18, R3, 0x1, P4 ;  /* 0x0000000312127211 */ /* 0x000fc400020f0eff */
[-C--:B------:R-:W-:Y:S02]  /*c570*/  LEA.HI.X.SX32 R11, R11, R3.reuse, 0x1, P3 ;  /* 0x000000030b0b7211 */ /* 0x080fe400018f0eff */
[-C--:B------:R-:W-:Y:S02]  /*c580*/  LEA.HI.X.SX32 R10, R10, R3.reuse, 0x1, P2 ;  /* 0x000000030a0a7211 */ /* 0x080fe400010f0eff */
[----:B------:R-:W-:Y:S02]  /*c590*/  LEA.HI.X.SX32 R9, R9, R3, 0x1, P1 ;  /* 0x0000000309097211 */ /* 0x000fe400008f0eff */
[----:B---3--:R-:W-:-:S05]  /*c5a0*/  LEA R13, P6, R16, R2, 0x1 ;  /* 0x00000002100d7211 */ /* 0x008fca00078c08ff */
[----:B------:R0:W-:Y:S04]  /*c5b0*/  STL [R1+0x49c], R13 ;  /* 0x00049c0d01007387 */ /* 0x0001e80000100800 */
[----:B0-----:R-:W3:Y:S04]  /*c5c0*/  LDL.LU R13, [R1+0x6f8] ;  /* 0x0006f800010d7983 */ /* 0x001ee80000300800 */
[----:B------:R4:W-:Y:S02]  /*c5d0*/  STL [R1+0x468], R12 ;  /* 0x0004680c01007387 */ /* 0x0009e40000100800 */
[----:B----4-:R-:W-:-:S05]  /*c5e0*/  LEA R12, P5, R19, R2, 0x1 ;  /* 0x00000002130c7211 */ /* 0x010fca00078a08ff */
[----:B------:R0:W-:Y:S04]  /*c5f0*/  STL [R1+0x4a4], R12 ;  /* 0x0004a40c01007387 */ /* 0x0001e80000100800 */
[----:B0-----:R-:W4:Y:S04]  /*c600*/  LDL.LU R12, [R1+0x6f4] ;  /* 0x0006f400010c7983 */ /* 0x001f280000300800 */
[----:B------:R0:W-:Y:S02]  /*c610*/  STL [R1+0x470], R18 ;  /* 0x0004701201007387 */ /* 0x0001e40000100800 */
[----:B0-----:R-:W-:-:S05]  /*c620*/  LEA R18, P4, R20, R2, 0x1 ;  /* 0x0000000214127211 */ /* 0x001fca00078808ff */
[----:B------:R0:W-:Y:S04]  /*c630*/  STL [R1+0x4ac], R18 ;  /* 0x0004ac1201007387 */ /* 0x0001e80000100800 */
[----:B0-----:R-:W3:Y:S04]  /*c640*/  LDL.LU R18, [R1+0x6f0] ;  /* 0x0006f00001127983 */ /* 0x001ee80000300800 */
[----:B------:R5:W-:Y:S02]  /*c650*/  STL [R1+0x478], R11 ;  /* 0x0004780b01007387 */ /* 0x000be40000100800 */
[----:B-----5:R-:W-:-:S05]  /*c660*/  LEA R11, P3, R29, R2, 0x1 ;  /* 0x000000021d0b7211 */ /* 0x020fca00078608ff */
[----:B------:R0:W-:Y:S04]  /*c670*/  STL [R1+0x4b4], R11 ;  /* 0x0004b40b01007387 */ /* 0x0001e80000100800 */
[----:B0-----:R-:W5:Y:S04]  /*c680*/  LDL.LU R11, [R1+0x6ec] ;  /* 0x0006ec00010b7983 */ /* 0x001f680000300800 */
[----:B------:R0:W-:Y:S02]  /*c690*/  STL [R1+0x480], R10 ;  /* 0x0004800a01007387 */ /* 0x0001e40000100800 */
[----:B0-----:R-:W-:-:S05]  /*c6a0*/  LEA R10, P2, R28, R2, 0x1 ;  /* 0x000000021c0a7211 */ /* 0x001fca00078408ff */
[----:B------:R0:W-:Y:S01]  /*c6b0*/  STL [R1+0x4bc], R10 ;  /* 0x0004bc0a01007387 */ /* 0x0001e20000100800 */
[----:B------:R-:W-:-:S03]  /*c6c0*/  LEA.HI.X.SX32 R16, R16, R3, 0x1, P6 ;  /* 0x0000000310107211 */ /* 0x000fc600030f0eff */
[----:B0-----:R-:W4:Y:S04]  /*c6d0*/  LDL.LU R10, [R1+0x6e8] ;  /* 0x0006e800010a7983 */ /* 0x001f280000300800 */
[----:B------:R0:W-:Y:S02]  /*c6e0*/  STL [R1+0x488], R9 ;  /* 0x0004880901007387 */ /* 0x0001e40000100800 */
[----:B0-----:R-:W-:-:S05]  /*c6f0*/  LEA R9, P1, R25, R2, 0x1 ;  /* 0x0000000219097211 */ /* 0x001fca00078208ff */
[----:B------:R0:W-:Y:S01]  /*c700*/  STL [R1+0x4c4], R9 ;  /* 0x0004c40901007387 */ /* 0x0001e20000100800 */
[----:B------:R-:W-:-:S03]  /*c710*/  LEA.HI.X.SX32 R19, R19, R3, 0x1, P5 ;  /* 0x0000000313137211 */ /* 0x000fc600028f0eff */
[----:B0-----:R-:W3:Y:S04]  /*c720*/  LDL.LU R9, [R1+0x6e4] ;  /* 0x0006e40001097983 */ /* 0x001ee80000300800 */
[----:B------:R0:W-:Y:S02]  /*c730*/  STL [R1+0x490], R16 ;  /* 0x0004901001007387 */ /* 0x0001e40000100800 */
[----:B0-----:R-:W-:-:S05]  /*c740*/  LEA R16, P6, R21, R2, 0x1 ;  /* 0x0000000215107211 */ /* 0x001fca00078c08ff */
[----:B------:R0:W-:Y:S01]  /*c750*/  STL [R1+0x4cc], R16 ;  /* 0x0004cc1001007387 */ /* 0x0001e20000100800 */
[----:B------:R-:W-:-:S03]  /*c760*/  LEA.HI.X.SX32 R20, R20, R3, 0x1, P4 ;  /* 0x0000000314147211 */ /* 0x000fc600020f0eff */
[----:B0-----:R-:W5:Y:S04]  /*c770*/  LDL.LU R16, [R1+0x6e0] ;  /* 0x0006e00001107983 */ /* 0x001f680000300800 */
[----:B------:R0:W-:Y:S02]  /*c780*/  STL [R1+0x498], R19 ;  /* 0x0004981301007387 */ /* 0x0001e40000100800 */
[----:B0-----:R-:W-:-:S05]  /*c790*/  LEA R19, P5, R0, R2, 0x1 ;  /* 0x0000000200137211 */ /* 0x001fca00078a08ff */
[----:B------:R0:W-:Y:S04]  /*c7a0*/  STL [R1+0x4d4], R19 ;  /* 0x0004d41301007387 */ /* 0x0001e80000100800 */
[----:B0-----:R-:W4:Y:S04]  /*c7b0*/  LDL.LU R19, [R1+0x6dc] ;  /* 0x0006dc0001137983 */ /* 0x001f280000300800 */
[----:B------:R0:W-:Y:S02]  /*c7c0*/  STL [R1+0x4a0], R20 ;  /* 0x0004a01401007387 */ /* 0x0001e40000100800 */
[----:B0-----:R-:W-:-:S05]  /*c7d0*/  LEA R20, P4, R4, R2, 0x1 ;  /* 0x0000000204147211 */ /* 0x001fca00078808ff */
[----:B------:R0:W-:Y:S04]  /*c7e0*/  STL [R1+0x4dc], R20 ;  /* 0x0004dc1401007387 */ /* 0x0001e80000100800 */
[----:B0-----:R-:W3:Y:S01]  /*c7f0*/  LDL.LU R20, [R1+0x6d8] ;  /* 0x0006d80001147983 */ /* 0x001ee20000300800 */
[-C--:B------:R-:W-:Y:S02]  /*c800*/  LEA.HI.X.SX32 R29, R29, R3.reuse, 0x1, P3 ;  /* 0x000000031d1d7211 */ /* 0x080fe400018f0eff */
[----:B------:R-:W-:-:S03]  /*c810*/  LEA.HI.X.SX32 R28, R28, R3, 0x1, P2 ;  /* 0x000000031c1c7211 */ /* 0x000fc600010f0eff */
[----:B------:R0:W-:Y:S01]  /*c820*/  STL [R1+0x4a8], R29 ;  /* 0x0004a81d01007387 */ /* 0x0001e20000100800 */
[----:B------:R-:W-:Y:S02]  /*c830*/  LEA.HI.X.SX32 R21, R21, R3, 0x1, P6 ;  /* 0x0000000315157211 */ /* 0x000fe400030f0eff */
[----:B0-----:R-:W-:-:S05]  /*c840*/  LEA R29, P3, R5, R2, 0x1 ;  /* 0x00000002051d7211 */ /* 0x001fca00078608ff */
[----:B------:R0:W-:Y:S04]  /*c850*/  STL [R1+0x4e4], R29 ;  /* 0x0004e41d01007387 */ /* 0x0001e80000100800 */
[----:B------:R1:W-:Y:S01]  /*c860*/  STL [R1+0x4b0], R28 ;  /* 0x0004b01c01007387 */ /* 0x0003e20000100800 */
[-C--:B0-----:R-:W-:Y:S02]  /*c870*/  LEA R29, P2, R6, R2.reuse, 0x1 ;  /* 0x00000002061d7211 */ /* 0x081fe400078408ff */
[----:B-1----:R-:W-:Y:S02]  /*c880*/  LEA.HI.X.SX32 R28, R25, R3, 0x1, P1 ;  /* 0x00000003191c7211 */ /* 0x002fe400008f0eff */
[-C--:B--2---:R-:W-:Y:S01]  /*c890*/  LEA R25, P1, R22, R2.reuse, 0x1 ;  /* 0x0000000216197211 */ /* 0x084fe200078208ff */
[----:B------:R-:W-:Y:S04]  /*c8a0*/  STL [R1+0x4ec], R29 ;  /* 0x0004ec1d01007387 */ /* 0x000fe80000100800 */
[----:B------:R0:W-:Y:S04]  /*c8b0*/  STL [R1+0x4b8], R28 ;  /* 0x0004b81c01007387 */ /* 0x0001e80000100800 */
[----:B------:R1:W-:Y:S04]  /*c8c0*/  STL [R1+0x4f4], R25 ;  /* 0x0004f41901007387 */ /* 0x0003e80000100800 */
[----:B------:R2:W-:Y:S01]  /*c8d0*/  STL [R1+0x4c0], R21 ;  /* 0x0004c01501007387 */ /* 0x0005e20000100800 */
[----:B0-----:R-:W-:-:S02]  /*c8e0*/  LEA R28, P6, R7, R2, 0x1 ;  /* 0x00000002071c7211 */ /* 0x001fc400078c08ff */
[-C--:B-1----:R-:W-:Y:S02]  /*c8f0*/  LEA.HI.X.SX32 R25, R0, R3.reuse, 0x1, P5 ;  /* 0x0000000300197211 */ /* 0x082fe400028f0eff */
[-C--:B------:R-:W-:Y:S02]  /*c900*/  LEA.HI.X.SX32 R0, R4, R3.reuse, 0x1, P4 ;  /* 0x0000000304007211 */ /* 0x080fe400020f0eff */
[-C--:B--2---:R-:W-:Y:S01]  /*c910*/  LEA R21, P5, R8, R2.reuse, 0x1 ;  /* 0x0000000208157211 */ /* 0x084fe200078a08ff */
[----:B------:R-:W-:Y:S01]  /*c920*/  STL [R1+0x4fc], R28 ;  /* 0x0004fc1c01007387 */ /* 0x000fe20000100800 */
[-C--:B------:R-:W-:Y:S02]  /*c930*/  LEA R4, P4, R14, R2.reuse, 0x1 ;  /* 0x000000020e047211 */ /* 0x080fe400078808ff */
[----:B------:R-:W-:Y:S01]  /*c940*/  LEA.HI.X.SX32 R5, R5, R3, 0x1, P3 ;  /* 0x0000000305057211 */ /* 0x000fe200018f0eff */
[----:B------:R-:W-:Y:S04]  /*c950*/  STL [R1+0x4c8], R25 ;  /* 0x0004c81901007387 */ /* 0x000fe80000100800 */
[----:B------:R-:W-:Y:S04]  /*c960*/  STL [R1+0x504], R21 ;  /* 0x0005041501007387 */ /* 0x000fe80000100800 */
[----:B------:R0:W-:Y:S04]  /*c970*/  STL [R1+0x4d0], R0 ;  /* 0x0004d00001007387 */ /* 0x0001e80000100800 */
[----:B------:R1:W-:Y:S04]  /*c980*/  STL [R1+0x50c], R4 ;  /* 0x00050c0401007387 */ /* 0x0003e80000100800 */
[----:B------:R-:W-:Y:S01]  /*c990*/  STL [R1+0x4d8], R5 ;  /* 0x0004d80501007387 */ /* 0x000fe20000100800 */
[----:B0-----:R-:W-:-:S02]  /*c9a0*/  LEA R0, P3, R15, R2, 0x1 ;  /* 0x000000020f007211 */ /* 0x001fc400078608ff */
[----:B-1----:R-:W-:-:S03]  /*c9b0*/  LEA.HI.X.SX32 R4, R6, R3, 0x1, P2 ;  /* 0x0000000306047211 */ /* 0x002fc600010f0eff */
[----:B------:R0:W-:Y:S04]  /*c9c0*/  STL [R1+0x514], R0 ;  /* 0x0005140001007387 */ /* 0x0001e80000100800 */
[----:B------:R4:W-:Y:S01]  /*c9d0*/  STL [R1+0x4e0], R4 ;  /* 0x0004e00401007387 */ /* 0x0009e20000100800 */
[----:B0-----:R-:W-:Y:S02]  /*c9e0*/  LEA.HI.X.SX32 R0, R22, R3, 0x1, P1 ;  /* 0x0000000316007211 */ /* 0x001fe400008f0eff */
[----:B---3--:R-:W-:-:S05]  /*c9f0*/  LEA R5, P2, R20, R2, 0x1 ;  /* 0x0000000214057211 */ /* 0x008fca00078408ff */
[----:B------:R0:W-:Y:S04]  /*ca00*/  STL [R1+0x51c], R5 ;  /* 0x00051c0501007387 */ /* 0x0001e80000100800 */
[----:B------:R-:W2:Y:S01]  /*ca10*/  LDL.LU R22, [R1+0x5a0] ;  /* 0x0005a00001167983 */ /* 0x000ea20000300800 */
[----:B----4-:R-:W-:-:S03]  /*ca20*/  LEA R4, P1, R19, R2, 0x1 ;  /* 0x0000000213047211 */ /* 0x010fc600078208ff */
[----:B------:R1:W-:Y:S01]  /*ca30*/  STL [R1+0x4e8], R0 ;  /* 0x0004e80001007387 */ /* 0x0003e20000100800 */
[----:B0-----:R-:W-:-:S03]  /*ca40*/  LEA.HI.X.SX32 R5, R8, R3, 0x1, P5 ;  /* 0x0000000308057211 */ /* 0x001fc600028f0eff */
[----:B------:R5:W-:Y:S01]  /*ca50*/  STL [R1+0x524], R4 ;  /* 0x0005240401007387 */ /* 0x000be20000100800 */
[----:B-1----:R-:W-:Y:S02]  /*ca60*/  LEA.HI.X.SX32 R0, R7, R3, 0x1, P6 ;  /* 0x0000000307007211 */ /* 0x002fe400030f0eff */
[----:B-----5:R-:W-:-:S03]  /*ca70*/  LEA R4, P6, R16, R2, 0x1 ;  /* 0x0000000210047211 */ /* 0x020fc600078c08ff */
[----:B------:R0:W-:Y:S04]  /*ca80*/  STL [R1+0x4f0], R0 ;  /* 0x0004f00001007387 */ /* 0x0001e80000100800 */
[----:B------:R1:W-:Y:S01]  /*ca90*/  STL [R1+0x52c], R4 ;  /* 0x00052c0401007387 */ /* 0x0003e20000100800 */
[----:B0-----:R-:W-:-:S03]  /*caa0*/  LEA R0, P5, R9, R2, 0x1 ;  /* 0x0000000209007211 */ /* 0x001fc600078a08ff */
[----:B------:R0:W-:Y:S01]  /*cab0*/  STL [R1+0x4f8], R5 ;  /* 0x0004f80501007387 */ /* 0x0001e20000100800 */
[----:B-1----:R-:W-:-:S03]  /*cac0*/  LEA.HI.X.SX32 R4, R14, R3, 0x1, P4 ;  /* 0x000000030e047211 */ /* 0x002fc600020f0eff */
[----:B------:R1:W-:Y:S01]  /*cad0*/  STL [R1+0x534], R0 ;  /* 0x0005340001007387 */ /* 0x0003e20000100800 */
[----:B0-----:R-:W-:-:S03]  /*cae0*/  LEA R5, P4, R10, R2, 0x1 ;  /* 0x000000020a057211 */ /* 0x001fc600078808ff */
[----:B------:R0:W-:Y:S01]  /*caf0*/  STL [R1+0x500], R4 ;  /* 0x0005000401007387 */ /* 0x0001e20000100800 */
[----:B-1----:R-:W-:-:S03]  /*cb00*/  LEA.HI.X.SX32 R0, R15, R3, 0x1, P3 ;  /* 0x000000030f007211 */ /* 0x002fc600018f0eff */
[----:B------:R1:W-:Y:S04]  /*cb10*/  STL [R1+0x53c], R5 ;  /* 0x00053c0501007387 */ /* 0x0003e80000100800 */
[----:B------:R3:W-:Y:S01]  /*cb20*/  STL [R1+0x508], R0 ;  /* 0x0005080001007387 */ /* 0x0007e20000100800 */
[----:B0-----:R-:W-:Y:S02]  /*cb30*/  LEA R4, P3, R11, R2, 0x1 ;  /* 0x000000020b047211 */ /* 0x001fe400078608ff */
[----:B-1----:R-:W-:-:S03]  /*cb40*/  LEA.HI.X.SX32 R5, R20, R3, 0x1, P2 ;  /* 0x0000000314057211 */ /* 0x002fc600010f0eff */
[----:B------:R0:W-:Y:S01]  /*cb50*/  STL [R1+0x544], R4 ;  /* 0x0005440401007387 */ /* 0x0001e20000100800 */
[----:B---3--:R-:W-:-:S03]  /*cb60*/  LEA R0, P2, R18, R2, 0x1 ;  /* 0x0000000212007211 */ /* 0x008fc600078408ff */
[----:B------:R1:W-:Y:S04]  /*cb70*/  STL [R1+0x510], R5 ;  /* 0x0005100501007387 */ /* 0x0003e80000100800 */
[----:B------:R3:W-:Y:S01]  /*cb80*/  STL [R1+0x54c], R0 ;  /* 0x00054c0001007387 */ /* 0x0007e20000100800 */
[----:B0-----:R-:W-:Y:S02]  /*cb90*/  LEA.HI.X.SX32 R4, R19, R3, 0x1, P1 ;  /* 0x0000000313047211 */ /* 0x001fe400008f0eff */
[----:B-1----:R-:W-:-:S03]  /*cba0*/  LEA R5, P1, R12, R2, 0x1 ;  /* 0x000000020c057211 */ /* 0x002fc600078208ff */
[----:B------:R0:W-:Y:S01]  /*cbb0*/  STL [R1+0x518], R4 ;  /* 0x0005180401007387 */ /* 0x0001e20000100800 */
[----:B---3--:R-:W-:-:S03]  /*cbc0*/  LEA.HI.X.SX32 R0, R16, R3, 0x1, P6 ;  /* 0x0000000310007211 */ /* 0x008fc600030f0eff */
[----:B------:R1:W-:Y:S01]  /*cbd0*/  STL [R1+0x550], R5 ;  /* 0x0005500501007387 */ /* 0x0003e20000100800 */
[----:B------:R-:W-:-:S03]  /*cbe0*/  IMAD R27, R27, UR4, RZ ;  /* 0x000000041b1b7c24 */ /* 0x000fc6000f8e02ff */
[----:B------:R3:W-:Y:S01]  /*cbf0*/  STL [R1+0x520], R0 ;  /* 0x0005200001007387 */ /* 0x0007e20000100800 */
[----:B0-----:R-:W-:Y:S02]  /*cc00*/  LEA R4, P6, R13, R2, 0x1 ;  /* 0x000000020d047211 */ /* 0x001fe400078c08ff */
[----:B-1----:R-:W-:-:S03]  /*cc10*/  LEA.HI.X.SX32 R5, R9, R3, 0x1, P5 ;  /* 0x0000000309057211 */ /* 0x002fc600028f0eff */
[----:B------:R0:W-:Y:S01]  /*cc20*/  STL [R1+0x554], R4 ;  /* 0x0005540401007387 */ /* 0x0001e20000100800 */
[----:B---3--:R-:W-:-:S03]  /*cc30*/  LEA R0, P5, R17, R2, 0x1 ;  /* 0x0000000211007211 */ /* 0x008fc600078a08ff */
[----:B------:R1:W-:Y:S01]  /*cc40*/  STL [R1+0x528], R5 ;  /* 0x0005280501007387 */ /* 0x0003e20000100800 */
[----:B------:R-:W-:-:S03]  /*cc50*/  IMAD R26, R26, UR4, RZ ;  /* 0x000000041a1a7c24 */ /* 0x000fc6000f8e02ff */
[----:B------:R3:W-:Y:S01]  /*cc60*/  STL [R1+0x558], R0 ;  /* 0x0005580001007387 */ /* 0x0007e20000100800 */
[----:B0-----:R-:W-:Y:S01]  /*cc70*/  LEA.HI.X.SX32 R4, R10, R3, 0x1, P4 ;  /* 0x000000030a047211 */ /* 0x001fe200020f0eff */
[----:B------:R-:W-:Y:S01]  /*cc80*/  IMAD R24, R24, UR4, RZ ;  /* 0x0000000418187c24 */ /* 0x000fe2000f8e02ff */
[----:B-1----:R-:W-:-:S03]  /*cc90*/  LEA R5, P4, R27, R2, 0x1 ;  /* 0x000000021b057211 */ /* 0x002fc600078808ff */
[----:B------:R0:W-:Y:S01]  /*cca0*/  STL [R1+0x530], R4 ;  /* 0x0005300401007387 */ /* 0x0001e20000100800 */
[----:B---3--:R-:W-:-:S03]  /*ccb0*/  LEA.HI.X.SX32 R0, R11, R3, 0x1, P3 ;  /* 0x000000030b007211 */ /* 0x008fc600018f0eff */
[----:B------:R1:W-:Y:S01]  /*ccc0*/  STL [R1+0x568], R5 ;  /* 0x0005680501007387 */ /* 0x0003e20000100800 */
[----:B------:R-:W-:Y:S01]  /*ccd0*/  IMAD R23, R23, UR4, RZ ;  /* 0x0000000417177c24 */ /* 0x000fe2000f8e02ff */
[----:B------:R-:W-:Y:S02]  /*cce0*/  ULDC UR4, c[0x0][0x23c] ;  /* 0x00008f0000047ab9 */ /* 0x000fe40000000800 */
[----:B------:R3:W-:Y:S01]  /*ccf0*/  STL [R1+0x538], R0 ;  /* 0x0005380001007387 */ /* 0x0007e20000100800 */
[----:B0-----:R-:W-:Y:S02]  /*cd00*/  LEA R4, P3, R26, R2, 0x1 ;  /* 0x000000021a047211 */ /* 0x001fe400078608ff */
[----:B-1----:R-:W-:-:S03]  /*cd10*/  LEA.HI.X.SX32 R5, R18, R3, 0x1, P2 ;  /* 0x0000000312057211 */ /* 0x002fc600010f0eff */
[----:B------:R0:W-:Y:S01]  /*cd20*/  STL [R1+0x570], R4 ;  /* 0x0005700401007387 */ /* 0x0001e20000100800 */
[----:B---3--:R-:W-:-:S03]  /*cd30*/  LEA R0, P2, R24, R2, 0x1 ;  /* 0x0000000218007211 */ /* 0x008fc600078408ff */
[----:B------:R-:W-:Y:S04]  /*cd40*/  STL [R1+0x540], R5 ;  /* 0x0005400501007387 */ /* 0x000fe80000100800 */
[----:B------:R1:W-:Y:S01]  /*cd50*/  STL [R1+0x578], R0 ;  /* 0x0005780001007387 */ /* 0x0003e20000100800 */
[----:B0-----:R-:W-:Y:S02]  /*cd60*/  LEA.HI.X.SX32 R4, R12, R3, 0x1, P1 ;  /* 0x000000030c047211 */ /* 0x001fe400008f0eff */
[----:B------:R-:W-:-:S03]  /*cd70*/  LEA R2, P1, R23, R2, 0x1 ;  /* 0x0000000217027211 */ /* 0x000fc600078208ff */
[----:B------:R0:W-:Y:S01]  /*cd80*/  STL [R1+0x548], R4 ;  /* 0x0005480401007387 */ /* 0x0001e20000100800 */
[----:B-1----:R-:W-:-:S03]  /*cd90*/  LEA.HI.X.SX32 R0, R13, R3, 0x1, P6 ;  /* 0x000000030d007211 */ /* 0x002fc600030f0eff */
[----:B------:R1:W-:Y:S04]  /*cda0*/  STL [R1+0x580], R2 ;  /* 0x0005800201007387 */ /* 0x0003e80000100800 */
[----:B------:R3:W-:Y:S01]  /*cdb0*/  STL [R1+0x198], R0 ;  /* 0x0001980001007387 */ /* 0x0007e20000100800 */
[-C--:B0-----:R-:W-:Y:S01]  /*cdc0*/  LEA.HI.X.SX32 R4, R17, R3.reuse, 0x1, P5 ;  /* 0x0000000311047211 */ /* 0x081fe200028f0eff */
[----:B------:R-:W0:Y:S01]  /*cdd0*/  S2R R15, SR_TID.X ;  /* 0x00000000000f7919 */ /* 0x000e220000002100 */
[-C--:B-1----:R-:W-:Y:S02]  /*cde0*/  LEA.HI.X.SX32 R2, R27, R3.reuse, 0x1, P4 ;  /* 0x000000031b027211 */ /* 0x082fe400020f0eff */
[-C--:B---3--:R-:W-:Y:S01]  /*cdf0*/  LEA.HI.X.SX32 R0, R26, R3.reuse, 0x1, P3 ;  /* 0x000000031a007211 */ /* 0x088fe200018f0eff */
[----:B------:R1:W-:Y:S04]  /*ce00*/  STL [R1+0x19c], R4 ;  /* 0x00019c0401007387 */ /* 0x0003e80000100800 */
[----:B------:R3:W-:Y:S04]  /*ce10*/  STL [R1+0x1a0], R2 ;  /* 0x0001a00201007387 */ /* 0x0007e80000100800 */
[----:B------:R2:W-:Y:S01]  /*ce20*/  STL [R1+0x1a4], R0 ;  /* 0x0001a40001007387 */ /* 0x0005e20000100800 */
[----:B-1----:R-:W-:-:S02]  /*ce30*/  LEA.HI.X.SX32 R4, R24, R3, 0x1, P2 ;  /* 0x0000000318047211 */ /* 0x002fc400010f0eff */
[----:B---3--:R-:W-:-:S03]  /*ce40*/  LEA.HI.X.SX32 R2, R23, R3, 0x1, P1 ;  /* 0x0000000317027211 */ /* 0x008fc600008f0eff */
[----:B------:R-:W-:Y:S04]  /*ce50*/  STL [R1+0x1a8], R4 ;  /* 0x0001a80401007387 */ /* 0x000fe80000100800 */
[----:B------:R1:W-:Y:S01]  /*ce60*/  STL [R1+0x1ac], R2 ;  /* 0x0001ac0201007387 */ /* 0x0003e20000100800 */
[----:B0-----:R-:W-:-:S04]  /*ce70*/  SHF.R.U32.HI R14, RZ, 0x5, R15 ;  /* 0x00000005ff0e7819 */ /* 0x001fc8000001160f */
[----:B------:R-:W-:-:S04]  /*ce80*/  SGXT.U32 R14, R14, 0x2 ;  /* 0x000000020e0e781a */ /* 0x000fc80000000000 */
[C---:B------:R-:W-:Y:S02]  /*ce90*/  LOP3.LUT R8, R14.reuse, 0x6c, RZ, 0xfc, !PT ;  /* 0x0000006c0e087812 */ /* 0x040fe400078efcff */
[----:B------:R-:W-:Y:S02]  /*cea0*/  LOP3.LUT R14, R14, 0x68, RZ, 0xfc, !PT ;  /* 0x000000680e0e7812 */ /* 0x000fe400078efcff */
[----:B--2---:R-:W-:Y:S01]  /*ceb0*/  LEA.HI.X.SX32 R0, R22, UR11, 0x1, P0 ;  /* 0x0000000b16007c11 */ /* 0x004fe200080f0eff */
[----:B------:R-:W-:Y:S01]  /*cec0*/  ULDC UR11, c[0x0][0x238] ;  /* 0x00008e00000b7ab9 */ /* 0x000fe20000000800 */
[----:B------:R-:W1:Y:S03]  /*ced0*/  S2R R22, SR_TID.X ;  /* 0x0000000000167919 */ /* 0x000e660000002100 */
[----:B------:R-:W-:Y:S04]  /*cee0*/  STL [R1+0x620], R0 ;  /* 0x0006200001007387 */ /* 0x000fe80000100800 */
[----:B------:R-:W-:Y:S01]  /*cef0*/  STL [R1+0x610], RZ ;  /* 0x000610ff01007387 */ /* 0x000fe20000100800 */
[----:B-1----:R-:W-:-:S05]  /*cf00*/  IMAD.SHL.U32 R2, R22, 0x8, RZ ;  /* 0x0000000816027824 */ /* 0x002fca00078e00ff */
[----:B------:R0:W-:Y:S02]  /*cf10*/  STL [R1+0x670], R2 ;  /* 0x0006700201007387 */ /* 0x0001e40000100800 */
[----:B0-----:R-:W-:Y:S02]  /*cf20*/  IMAD R2, R8, UR5, RZ ;  /* 0x0000000508027c24 */ /* 0x001fe4000f8e02ff */
[----:B------:R-:W-:Y:S02]  /*cf30*/  IMAD R2, R14, UR6, RZ ;  /* 0x000000060e027c24 */ /* 0x000fe4000f8e02ff */
[----:B------:R-:W0:Y:S01]  /*cf40*/  S2R R14, SR_TID.X ;  /* 0x00000000000e7919 */ /* 0x000e220000002100 */
[----:B------:R-:W-:-:S04]  /*cf50*/  SHF.R.U32.HI R8, RZ, 0x5, R15 ;  /* 0x00000005ff087819 */ /* 0x000fc8000001160f */
[----:B------:R-:W-:Y:S02]  /*cf60*/  SGXT.U32 R8, R8, 0x2 ;  /* 0x000000020808781a */ /* 0x000fe40000000000 */
[----:B------:R-:W-:Y:S02]  /*cf70*/  SHF.R.U32.HI R15, RZ, 0x5, R15 ;  /* 0x00000005ff0f7819 */ /* 0x000fe4000001160f */
[C---:B------:R-:W-:Y:S02]  /*cf80*/  LOP3.LUT R6, R8.reuse, 0x64, RZ, 0xfc, !PT ;  /* 0x0000006408067812 */ /* 0x040fe400078efcff */
[C---:B------:R-:W-:Y:S02]  /*cf90*/  LOP3.LUT R7, R8.reuse, 0x60, RZ, 0xfc, !PT ;  /* 0x0000006008077812 */ /* 0x040fe400078efcff */
[----:B------:R-:W-:Y:S02]  /*cfa0*/  LOP3.LUT R8, R8, 0x5c, RZ, 0xfc, !PT ;  /* 0x0000005c08087812 */ /* 0x000fe400078efcff */
[----:B------:R-:W-:Y:S01]  /*cfb0*/  SGXT.U32 R15, R15, 0x2 ;  /* 0x000000020f0f781a */ /* 0x000fe20000000000 */
[----:B------:R-:W-:-:S02]  /*cfc0*/  IMAD R3, R7, UR11, RZ ;  /* 0x0000000b07037c24 */ /* 0x000fc4000f8e02ff */
[----:B------:R-:W-:Y:S01]  /*cfd0*/  IMAD R2, R8, UR12, RZ ;  /* 0x0000000c08027c24 */ /* 0x000fe2000f8e02ff */
[C---:B------:R-:W-:Y:S02]  /*cfe0*/  LOP3.LUT R7, R15.reuse, 0x58, RZ, 0xfc, !PT ;  /* 0x000000580f077812 */ /* 0x040fe400078efcff */
[----:B------:R-:W-:-:S03]  /*cff0*/  LOP3.LUT R8, R15, 0x54, RZ, 0xfc, !PT ;  /* 0x000000540f087812 */ /* 0x000fc600078efcff */
[----:B------:R-:W-:Y:S01]  /*d000*/  IMAD R3, R7, UR13, RZ ;  /* 0x0000000d07037c24 */ /* 0x000fe2000f8e02ff */
[----:B0-----:R-:W-:-:S04]  /*d010*/  SHF.R.U32.HI R15, RZ, 0x5, R14 ;  /* 0x00000005ff0f7819 */ /* 0x001fc8000001160e */
[----:B------:R-:W-:Y:S01]  /*d020*/  SGXT.U32 R15, R15, 0x2 ;  /* 0x000000020f0f781a */ /* 0x000fe20000000000 */
[----:B------:R-:W-:-:S03]  /*d030*/  IMAD R2, R8, UR14, RZ ;  /* 0x0000000e08027c24 */ /* 0x000fc6000f8e02ff */
[C---:B------:R-:W-:Y:S02]  /*d040*/  LOP3.LUT R7, R15.reuse, 0x50, RZ, 0xfc, !PT ;  /* 0x000000500f077812 */ /* 0x040fe400078efcff */
[----:B------:R-:W-:Y:S02]  /*d050*/  LOP3.LUT R8, R15, 0x4c, RZ, 0xfc, !PT ;  /* 0x0000004c0f087812 */ /* 0x000fe400078efcff */
[----:B------:R-:W0:Y:S01]  /*d060*/  S2R R15, SR_TID.X ;  /* 0x00000000000f7919 */ /* 0x000e220000002100 */
[----:B------:R-:W-:Y:S01]  /*d070*/  SHF.R.U32.HI R14, RZ, 0x5, R14 ;  /* 0x00000005ff0e7819 */ /* 0x000fe2000001160e */
[----:B------:R-:W-:Y:S02]  /*d080*/  IMAD R2, R7, UR15, RZ ;  /* 0x0000000f07027c24 */ /* 0x000fe4000f8e02ff */
[----:B------:R-:W1:Y:S01]  /*d090*/  LDC R7, c[0x0][0x230] ;  /* 0x00008c00ff077b82 */ /* 0x000e620000000800 */
[----:B------:R-:W-:Y:S01]  /*d0a0*/  SGXT.U32 R14, R14, 0x2 ;  /* 0x000000020e0e781a */ /* 0x000fe20000000000 */
[----:B------:R-:W-:Y:S01]  /*d0b0*/  IMAD R3, R8, UR16, RZ ;  /* 0x0000001008037c24 */ /* 0x000fe2000f8e02ff */
[----:B------:R-:W-:-:S02]  /*d0c0*/  LOP3.LUT R0, R22, 0x7f, RZ, 0xc0, !PT ;  /* 0x0000007f16007812 */ /* 0x000fc400078ec0ff */
[----:B------:R-:W-:-:S03]  /*d0d0*/  LOP3.LUT R8, R14, 0x48, RZ, 0xfc, !PT ;  /* 0x000000480e087812 */ /* 0x000fc600078efcff */
[----:B------:R-:W-:Y:S02]  /*d0e0*/  IMAD R2, R0, UR4, RZ ;  /* 0x0000000400027c24 */ /* 0x000fe4000f8e02ff */
[----:B------:R-:W-:Y:S01]  /*d0f0*/  IMAD R0, R8, UR17, RZ ;  /* 0x0000001108007c24 */ /* 0x000fe2000f8e02ff */
[--C-:B0-----:R-:W-:Y:S02]  /*d100*/  SHF.R.U32.HI R14, RZ, 0x5, R15.reuse ;  /* 0x00000005ff0e7819 */ /* 0x101fe4000001160f */
[----:B------:R-:W-:Y:S02]  /*d110*/  SHF.R.U32.HI R15, RZ, 0x5, R15 ;  /* 0x00000005ff0f7819 */ /* 0x000fe4000001160f */
[----:B------:R-:W-:Y:S02]  /*d120*/  SGXT.U32 R14, R14, 0x2 ;  /* 0x000000020e0e781a */ /* 0x000fe40000000000 */
[----:B------:R-:W-:Y:S02]  /*d130*/  SGXT.U32 R15, R15, 0x2 ;  /* 0x000000020f0f781a */ /* 0x000fe40000000000 */
[----:B------:R-:W-:Y:S01]  /*d140*/  LOP3.LUT R8, R14, 0x44, RZ, 0xfc, !PT ;  /* 0x000000440e087812 */ /* 0x000fe200078efcff */
[----:B-1----:R-:W-:Y:S01]  /*d150*/  VIADD R7, R7, 0x7f ;  /* 0x0000007f07077836 */ /* 0x002fe20000000000 */
[----:B------:R-:W0:Y:S03]  /*d160*/  S2R R14, SR_TID.X ;  /* 0x00000000000e7919 */ /* 0x000e260000002100 */
[----:B------:R-:W-:Y:S01]  /*d170*/  IMAD R0, R8, UR18, RZ ;  /* 0x0000001208007c24 */ /* 0x000fe2000f8e02ff */
[----:B------:R-:W-:-:S02]  /*d180*/  LOP3.LUT R8, R15, 0x40, RZ, 0xfc, !PT ;  /* 0x000000400f087812 */ /* 0x000fc400078efcff */
[----:B------:R-:W-:-:S05]  /*d190*/  LOP3.LUT R15, R15, 0x3c, RZ, 0xfc, !PT ;  /* 0x0000003c0f0f7812 */ /* 0x000fca00078efcff */
[----:B------:R-:W-:Y:S01]  /*d1a0*/  IMAD R0, R15, UR20, RZ ;  /* 0x000000140f007c24 */ /* 0x000fe2000f8e02ff */
[----:B------:R-:W-:-:S04]  /*d1b0*/  SHF.R.S32.HI R15, RZ, 0x1f, R7 ;  /* 0x0000001fff0f7819 */ /* 0x000fc80000011407 */
[----:B------:R-:W-:Y:S01]  /*d1c0*/  LEA.HI R15, R15, R7, RZ, 0x7 ;  /* 0x000000070f0f7211 */ /* 0x000fe200078f38ff */
[----:B------:R-:W-:-:S03]  /*d1d0*/  IMAD R3, R8, UR19, RZ ;  /* 0x0000001308037c24 */ /* 0x000fc6000f8e02ff */
[----:B------:R-:W-:Y:S02]  /*d1e0*/  SHF.R.S32.HI R3, RZ, 0x7, R15 ;  /* 0x00000007ff037819 */ /* 0x000fe4000001140f */
[----:B------:R-:W1:Y:S01]  /*d1f0*/  S2R R15, SR_TID.X ;  /* 0x00000000000f7919 */ /* 0x000e620000002100 */
[----:B------:R-:W-:Y:S04]  /*d200*/  STL [R1+0x614], RZ ;  /* 0x000614ff01007387 */ /* 0x000fe80000100800 */
[----:B------:R-:W-:Y:S01]  /*d210*/  STL [R1+0x618], RZ ;  /* 0x000618ff01007387 */ /* 0x000fe20000100800 */
[----:B0-----:R-:W-:-:S03]  /*d220*/  SHF.R.U32.HI R14, RZ, 0x5, R14 ;  /* 0x00000005ff0e7819 */ /* 0x001fc6000001160e */
[----:B------:R-:W-:Y:S01]  /*d230*/  STL [R1+0x61c], RZ ;  /* 0x00061cff01007387 */ /* 0x000fe20000100800 */
[----:B------:R-:W-:-:S03]  /*d240*/  SGXT.U32 R14, R14, 0x2 ;  /* 0x000000020e0e781a */ /* 0x000fc60000000000 */
[----:B------:R-:W-:Y:S04]  /*d250*/  STL [R1+0x600], RZ ;  /* 0x000600ff01007387 */ /* 0x000fe80000100800 */
[----:B------:R-:W-:Y:S01]  /*d260*/  STL [R1+0x604], RZ ;  /* 0x000604ff01007387 */ /* 0x000fe20000100800 */
[----:B------:R-:W-:-:S03]  /*d270*/  LOP3.LUT R8, R14, 0x38, RZ, 0xfc, !PT ;  /* 0x000000380e087812 */ /* 0x000fc600078efcff */
[----:B------:R-:W-:Y:S01]  /*d280*/  STL [R1+0x608], RZ ;  /* 0x000608ff01007387 */ /* 0x000fe20000100800 */
[----:B------:R-:W-:-:S03]  /*d290*/  LOP3.LUT R14, R14, 0x34, RZ, 0xfc, !PT ;  /* 0x000000340e0e7812 */ /* 0x000fc600078efcff */
[----:B------:R-:W-:Y:S04]  /*d2a0*/  STL [R1+0x60c], RZ ;  /* 0x00060cff01007387 */ /* 0x000fe80000100800 */
[----:B------:R-:W-:Y:S04]  /*d2b0*/  STL [R1+0x5f0], RZ ;  /* 0x0005f0ff01007387 */ /* 0x000fe80000100800 */
[----:B------:R-:W-:Y:S01]  /*d2c0*/  STL [R1+0x5f4], RZ ;  /* 0x0005f4ff01007387 */ /* 0x000fe20000100800 */
[----:B------:R-:W-:Y:S01]  /*d2d0*/  IMAD R4, R6, UR10, RZ ;  /* 0x0000000a06047c24 */ /* 0x000fe2000f8e02ff */
[----:B------:R-:W-:-:S02]  /*d2e0*/  SHF.R.S32.HI R0, RZ, 0x1f, R2 ;  /* 0x0000001fff007819 */ /* 0x000fc40000011402 */
[----:B------:R-:W-:Y:S01]  /*d2f0*/  STL [R1+0x5f8], RZ ;  /* 0x0005f8ff01007387 */ /* 0x000fe20000100800 */
[----:B------:R-:W-:Y:S01]  /*d300*/  IMAD R4, R14, UR22, RZ ;  /* 0x000000160e047c24 */ /* 0x000fe2000f8e02ff */
[----:B------:R-:W-:Y:S02]  /*d310*/  ULDC UR10, c[0x0][0x238] ;  /* 0x00008e00000a7ab9 */ /* 0x000fe40000000800 */
[----:B------:R-:W-:Y:S01]  /*d320*/  STL [R1+0x5fc], RZ ;  /* 0x0005fcff01007387 */ /* 0x000fe20000100800 */
[----:B-1----:R-:W-:-:S03]  /*d330*/  SHF.R.U32.HI R14, RZ, 0x5, R15 ;  /* 0x00000005ff0e7819 */ /* 0x002fc6000001160f */
[----:B------:R-:W-:Y:S04]  /*d340*/  STL [R1+0x5e0], RZ ;  /* 0x0005e0ff01007387 */ /* 0x000fe80000100800 */
[----:B------:R-:W-:Y:S04]  /*d350*/  STL [R1+0x5e4], RZ ;  /* 0x0005e4ff01007387 */ /* 0x000fe80000100800 */
[----:B------:R-:W-:Y:S04]  /*d360*/  STL [R1+0x5e8], RZ ;  /* 0x0005e8ff01007387 */ /* 0x000fe80000100800 */
[----:B------:R-:W-:Y:S01]  /*d370*/  STL [R1+0x5ec], RZ ;  /* 0x0005ecff01007387 */ /* 0x000fe20000100800 */
[----:B------:R-:W-:-:S03]  /*d380*/  SGXT.U32 R14, R14, 0x2 ;  /* 0x000000020e0e781a */ /* 0x000fc60000000000 */
[----:B------:R-:W-:Y:S04]  /*d390*/  STL [R1+0x5d0], RZ ;  /* 0x0005d0ff01007387 */ /* 0x000fe80000100800 */
[----:B------:R-:W-:Y:S04]  /*d3a0*/  STL [R1+0x5d4], RZ ;  /* 0x0005d4ff01007387 */ /* 0x000fe80000100800 */
[----:B------:R-:W-:Y:S01]  /*d3b0*/  STL [R1+0x5d8], RZ ;  /* 0x0005d8ff01007387 */ /* 0x000fe20000100800 */
[----:B------:R-:W-:-:S03]  /*d3c0*/  IMAD R5, R8, UR21, RZ ;  /* 0x0000001508057c24 */ /* 0x000fc6000f8e02ff */
[----:B------:R-:W-:Y:S01]  /*d3d0*/  STL [R1+0x5dc], RZ ;  /* 0x0005dcff01007387 */ /* 0x000fe20000100800 */
[----:B------:R-:W-:-:S03]  /*d3e0*/  SHF.R.U32.HI R15, RZ, 0x5, R15 ;  /* 0x00000005ff0f7819 */ /* 0x000fc6000001160f */
[----:B------:R0:W-:Y:S01]  /*d3f0*/  STL [R1+0x628], R3 ;  /* 0x0006280301007387 */ /* 0x0001e20000100800 */
[----:B------:R-:W-:-:S03]  /*d400*/  LOP3.LUT R7, R14, 0x30, RZ, 0xfc, !PT ;  /* 0x000000300e077812 */ /* 0x000fc600078efcff */
[----:B------:R1:W-:Y:S01]  /*d410*/  STL [R1+0x5c0], RZ ;  /* 0x0005c0ff01007387 */ /* 0x0003e20000100800 */
[----:B------:R-:W-:-:S03]  /*d420*/  LOP3.LUT R8, R14, 0x2c, RZ, 0xfc, !PT ;  /* 0x0000002c0e087812 */ /* 0x000fc600078efcff */
[----:B------:R1:W-:Y:S01]  /*d430*/  STL [R1+0x5c4], RZ ;  /* 0x0005c4ff01007387 */ /* 0x0003e20000100800 */
[----:B------:R-:W-:-:S03]  /*d440*/  LOP3.LUT R14, R14, 0x28, RZ, 0xfc, !PT ;  /* 0x000000280e0e7812 */ /* 0x000fc600078efcff */
[----:B------:R1:W-:Y:S01]  /*d450*/  STL [R1+0x5c8], RZ ;  /* 0x0005c8ff01007387 */ /* 0x0003e20000100800 */
[----:B------:R-:W-:-:S03]  /*d460*/  SGXT.U32 R15, R15, 0x2 ;  /* 0x000000020f0f781a */ /* 0x000fc60000000000 */
[----:B------:R1:W-:Y:S04]  /*d470*/  STL [R1+0x5cc], RZ ;  /* 0x0005ccff01007387 */ /* 0x0003e80000100800 */
[----:B------:R1:W-:Y:S01]  /*d480*/  STL [R1+0x5b0], RZ ;  /* 0x0005b0ff01007387 */ /* 0x0003e20000100800 */
[----:B------:R-:W-:-:S03]  /*d490*/  IMAD R4, R8, UR24, RZ ;  /* 0x0000001808047c24 */ /* 0x000fc6000f8e02ff */
[----:B------:R1:W-:Y:S01]  /*d4a0*/  STL [R1+0x5b4], RZ ;  /* 0x0005b4ff01007387 */ /* 0x0003e20000100800 */
[----:B0-----:R-:W-:-:S03]  /*d4b0*/  IMAD R3, R14, UR25, RZ ;  /* 0x000000190e037c24 */ /* 0x001fc6000f8e02ff */
[----:B------:R1:W-:Y:S01]  /*d4c0*/  STL [R1+0x5b8], RZ ;  /* 0x0005b8ff01007387 */ /* 0x0003e20000100800 */
[----:B------:R-:W-:-:S03]  /*d4d0*/  LOP3.LUT R8, R15, 0x24, RZ, 0xfc, !PT ;  /* 0x000000240f087812 */ /* 0x000fc600078efcff */
[----:B------:R1:W-:Y:S01]  /*d4e0*/  STL [R1+0x5bc], RZ ;  /* 0x0005bcff01007387 */ /* 0x0003e20000100800 */
[----:B------:R-:W-:-:S03]  /*d4f0*/  LOP3.LUT R14, R15, 0x20, RZ, 0xfc, !PT ;  /* 0x000000200f0e7812 */ /* 0x000fc600078efcff */
[----:B------:R1:W-:Y:S01]  /*d500*/  STL [R1+0x5a0], RZ ;  /* 0x0005a0ff01007387 */ /* 0x0003e20000100800 */
[----:B------:R-:W-:-:S03]  /*d510*/  SHF.R.U32.HI R15, RZ, 0x5, R22 ;  /* 0x00000005ff0f7819 */ /* 0x000fc60000011616 */
[----:B------:R1:W-:Y:S04]  /*d520*/  STL [R1+0x5a4], RZ ;  /* 0x0005a4ff01007387 */ /* 0x0003e80000100800 */
[----:B------:R1:W-:Y:S01]  /*d530*/  STL [R1+0x5a8], RZ ;  /* 0x0005a8ff01007387 */ /* 0x0003e20000100800 */
[----:B------:R-:W-:-:S03]  /*d540*/  SGXT.U32 R15, R15, 0x2 ;  /* 0x000000020f0f781a */ /* 0x000fc60000000000 */
[----:B------:R1:W-:Y:S01]  /*d550*/  STL [R1+0x5ac], RZ ;  /* 0x0005acff01007387 */ /* 0x0003e20000100800 */
[----:B------:R-:W-:Y:S01]  /*d560*/  IMAD R4, R8, UR26, RZ ;  /* 0x0000001a08047c24 */ /* 0x000fe2000f8e02ff */
[----:B------:R-:W-:Y:S01]  /*d570*/  SHF.R.U32.HI R22, RZ, 0x5, R22 ;  /* 0x00000005ff167819 */ /* 0x000fe20000011616 */
[----:B------:R-:W-:Y:S01]  /*d580*/  IMAD R3, R14, UR27, RZ ;  /* 0x0000001b0e037c24 */ /* 0x000fe2000f8e02ff */
[C---:B------:R-:W-:Y:S02]  /*d590*/  LOP3.LUT R8, R15.reuse, 0x1c, RZ, 0xfc, !PT ;  /* 0x0000001c0f087812 */ /* 0x040fe400078efcff */
[C---:B------:R-:W-:Y:S02]  /*d5a0*/  LOP3.LUT R14, R15.reuse, 0x18, RZ, 0xfc, !PT ;  /* 0x000000180f0e7812 */ /* 0x040fe400078efcff */
[----:B------:R-:W-:Y:S02]  /*d5b0*/  LOP3.LUT R15, R15, 0x14, RZ, 0xfc, !PT ;  /* 0x000000140f0f7812 */ /* 0x000fe400078efcff */
[----:B------:R-:W-:Y:S01]  /*d5c0*/  SGXT.U32 R22, R22, 0x2 ;  /* 0x000000021616781a */ /* 0x000fe20000000000 */
[----:B------:R-:W-:-:S02]  /*d5d0*/  IMAD R5, R7, UR23, RZ ;  /* 0x0000001707057c24 */ /* 0x000fc4000f8e02ff */
[----:B------:R-:W-:Y:S01]  /*d5e0*/  IMAD R5, R8, UR28, RZ ;  /* 0x0000001c08057c24 */ /* 0x000fe2000f8e02ff */
[----:B------:R-:W-:Y:S01]  /*d5f0*/  LOP3.LUT R8, R22, 0x10, RZ, 0xfc, !PT ;  /* 0x0000001016087812 */ /* 0x000fe200078efcff */
[----:B------:R-:W-:Y:S01]  /*d600*/  IMAD R4, R14, UR29, RZ ;  /* 0x0000001d0e047c24 */ /* 0x000fe2000f8e02ff */
[C---:B------:R-:W-:Y:S01]  /*d610*/  LOP3.LUT R14, R22.reuse, 0xc, RZ, 0xfc, !PT ;  /* 0x0000000c160e7812 */ /* 0x040fe200078efcff */
[----:B------:R-:W-:Y:S01]  /*d620*/  IMAD R3, R15, UR30, RZ ;  /* 0x0000001e0f037c24 */ /* 0x000fe2000f8e02ff */
[C---:B------:R-:W-:Y:S02]  /*d630*/  LOP3.LUT R15, R22.reuse, 0x8, RZ, 0xfc, !PT ;  /* 0x00000008160f7812 */ /* 0x040fe400078efcff */
[----:B------:R-:W-:Y:S01]  /*d640*/  LOP3.LUT R22, R22, 0x4, RZ, 0xfc, !PT ;  /* 0x0000000416167812 */ /* 0x000fe200078efcff */
[----:B------:R-:W-:Y:S01]  /*d650*/  IMAD R3, R8, UR31, RZ ;  /* 0x0000001f08037c24 */ /* 0x000fe2000f8e02ff */
[C---:B------:R-:W-:Y:S01]  /*d660*/  SHF.L.U64.HI R0, R2.reuse, 0x1, R0 ;  /* 0x0000000102007819 */ /* 0x040fe20000010200 */
[----:B------:R-:W-:-:S02]  /*d670*/  IMAD.SHL.U32 R2, R2, 0x2, RZ ;  /* 0x0000000202027824 */ /* 0x000fc400078e00ff */
[----:B------:R-:W-:Y:S02]  /*d680*/  IMAD R5, R14, UR32, RZ ;  /* 0x000000200e057c24 */ /* 0x000fe4000f8e02ff */
[----:B------:R-:W-:Y:S02]  /*d690*/  IMAD R4, R15, UR33, RZ ;  /* 0x000000210f047c24 */ /* 0x000fe4000f8e02ff */
[----:B-1----:R-:W-:-:S07]  /*d6a0*/  IMAD R3, R22, UR34, RZ ;  /* 0x0000002216037c24 */ /* 0x002fce000f8e02ff */
.L_x_2:
[----:B------:R-:W2:Y:S01]  /*d6b0*/  LDL.LU R4, [R1+0x620] ;  /* 0x0006200001047983 */ /* 0x000ea20000300800 */
[----:B------:R-:W-:Y:S01]  /*d6c0*/  ULDC UR4, c[0x0][0x238] ;  /* 0x00008e0000047ab9 */ /* 0x000fe20000000800 */
[----:B------:R-:W0:Y:S01]  /*d6d0*/  S2R R5, SR_TID.X ;  /* 0x0000000000057919 */ /* 0x000e220000002100 */
[----:B------:R-:W1:Y:S01]  /*d6e0*/  S2R R19, SR_TID.X ;  /* 0x0000000000137919 */ /* 0x000e620000002100 */
[----:B------:R-:W3:Y:S01]  /*d6f0*/  S2R R6, SR_TID.X ;  /* 0x0000000000067919 */ /* 0x000ee20000002100 */
[----:B------:R-:W-:Y:S01]  /*d700*/  PRMT R9, RZ, 0x7610, R9 ;  /* 0x00007610ff097816 */ /* 0x000fe20000000009 */
[----:B------:R-:W-:Y:S01]  /*d710*/  ULDC UR5, c[0x0][0x238] ;  /* 0x00008e0000057ab9 */ /* 0x000fe20000000800 */
[----:B------:R-:W-:Y:S01]  /*d720*/  PRMT R10, RZ, 0x7610, R10 ;  /* 0x00007610ff0a7816 */ /* 0x000fe2000000000a */
[----:B------:R-:W4:Y:S01]  /*d730*/  LDL.LU R3, [R1+0x624] ;  /* 0x0006240001037983 */ /* 0x000f220000300800 */
[----:B------:R-:W4:Y:S01]  /*d740*/  S2R R13, SR_TID.X ;  /* 0x00000000000d7919 */ /* 0x000f220000002100 */
[----:B------:R-:W-:Y:S01]  /*d750*/  PRMT R24, RZ, 0x7610, R24 ;  /* 0x00007610ff187816 */ /* 0x000fe20000000018 */
[----:B------:R-:W-:Y:S01]  /*d760*/  ULDC UR6, c[0x0][0x238] ;  /* 0x00008e0000067ab9 */ /* 0x000fe20000000800 */
[----:B------:R-:W-:Y:S01]  /*d770*/  PRMT R17, RZ, 0x7610, R17 ;  /* 0x00007610ff117816 */ /* 0x000fe20000000011 */
[----:B------:R-:W-:Y:S01]  /*d780*/  STL [R1+0x1150], R26 ;  /* 0x0011501a01007387 */ /* 0x000fe20000100800 */
[----:B------:R-:W-:Y:S01]  /*d790*/  PRMT R27, RZ, 0x7610, R27 ;  /* 0x00007610ff1b7816 */ /* 0x000fe2000000001b */
[----:B------:R-:W-:-:S02]  /*d7a0*/  ULDC UR11, c[0x0][0x238] ;  /* 0x00008e00000b7ab9 */ /* 0x000fc40000000800 */
[----:B------:R-:W-:Y:S04]  /*d7b0*/  STL [R1+0x114c], R28 ;  /* 0x00114c1c01007387 */ /* 0x000fe80000100800 */
[----:B------:R-:W-:Y:S04]  /*d7c0*/  STL [R1+0x1148], R23 ;  /* 0x0011481701007387 */ /* 0x000fe80000100800 */
[----:B------:R-:W-:Y:S01]  /*d7d0*/  STL [R1+0x1144], R22 ;  /* 0x0011441601007387 */ /* 0x000fe20000100800 */
[----:B0-----:R-:W-:-:S03]  /*d7e0*/  SHF.R.U32.HI R5, RZ, 0x5, R5 ;  /* 0x00000005ff057819 */ /* 0x001fc60000011605 */
[----:B-----5:R-:W-:Y:S01]  /*d7f0*/  STL [R1+0x113c], R2 ;  /* 0x00113c0201007387 */ /* 0x020fe20000100800 */
[----:B------:R-:W-:-:S03]  /*d800*/  SGXT.U32 R5, R5, 0x2 ;  /* 0x000000020505781a */ /* 0x000fc60000000000 */
[----:B------:R-:W-:Y:S01]  /*d810*/  STL [R1+0x1138], R0 ;  /* 0x0011380001007387 */ /* 0x000fe20000100800 */
[----:B------:R-:W-:Y:S02]  /*d820*/  LOP3.LUT R5, R5, 0x4, RZ, 0xfc, !PT ;  /* 0x0000000405057812 */ /* 0x000fe400078efcff */
[--C-:B---3--:R-:W-:Y:S01]  /*d830*/  SHF.R.U32.HI R11, RZ, 0x5, R6.reuse ;  /* 0x00000005ff0b7819 */ /* 0x108fe20000011606 */
[----:B------:R-:W-:Y:S01]  /*d840*/  STL [R1+0x1140], R0 ;  /* 0x0011400001007387 */ /* 0x000fe20000100800 */
[----:B------:R-:W-:Y:S02]  /*d850*/  ISETP.GE.AND P4, PT, R5, UR7, PT ;  /* 0x0000000705007c0c */ /* 0x000fe4000bf86270 */
[----:B------:R-:W-:Y:S01]  /*d860*/  SHF.R.U32.HI R5, RZ, 0x5, R6 ;  /* 0x00000005ff057819 */ /* 0x000fe20000011606 */
[----:B------:R-:W-:Y:S01]  /*d870*/  STL [R1+0x10c4], R29 ;  /* 0x0010c41d01007387 */ /* 0x000fe20000100800 */
[----:B------:R-:W-:Y:S02]  /*d880*/  SGXT.U32 R11, R11, 0x2 ;  /* 0x000000020b0b781a */ /* 0x000fe40000000000 */
[----:B------:R-:W-:Y:S01]  /*d890*/  SGXT.U32 R5, R5, 0x2 ;  /* 0x000000020505781a */ /* 0x000fe20000000000 */
[----:B------:R-:W-:Y:S01]  /*d8a0*/  STL [R1+0x10c8], R29 ;  /* 0x0010c81d01007387 */ /* 0x000fe20000100800 */
[----:B------:R-:W-:-:S02]  /*d8b0*/  LOP3.LUT R12, R11, 0x8, RZ, 0xfc, !PT ;  /* 0x000000080b0c7812 */ /* 0x000fc400078efcff */
[----:B------:R-:W-:Y:S01]  /*d8c0*/  LOP3.LUT R6, R5, 0x4, RZ, 0xfc, !PT ;  /* 0x0000000405067812 */ /* 0x000fe200078efcff */
[----:B------:R-:W-:Y:S01]  /*d8d0*/  STL [R1+0x10cc], R29 ;  /* 0x0010cc1d01007387 */ /* 0x000fe20000100800 */
[----:B------:R-:W-:-:S03]  /*d8e0*/  ISETP.GE.AND P0, PT, R12, UR7, PT ;  /* 0x000000070c007c0c */ /* 0x000fc6000bf06270 */
[----:B------:R-:W-:Y:S01]  /*d8f0*/  STL [R1+0x10d0], R29 ;  /* 0x0010d01d01007387 */ /* 0x000fe20000100800 */
[----:B------:R-:W-:Y:S01]  /*d900*/  IMAD R6, R6, UR4, RZ ;  /* 0x0000000406067c24 */ /* 0x000fe2000f8e02ff */
[----:B------:R-:W-:Y:S02]  /*d910*/  ULDC UR4, c[0x0][0x238] ;  /* 0x00008e0000047ab9 */ /* 0x000fe40000000800 */
        /* <DEDUP_REMOVED lines=17> */
[----:B------:R1:W-:Y:S01]  /*da30*/  STL [R1+0x1128], R29 ;  /* 0x0011281d01007387 */ /* 0x0003e20000100800 */
[----:B------:R-:W0:Y:S01]  /*da40*/  S2R R11, SR_TID.X ;  /* 0x00000000000b7919 */ /* 0x000e220000002100 */
[----:B-1----:R-:W-:-:S04]  /*da50*/  SHF.R.U32.HI R29, RZ, 0x5, R19 ;  /* 0x00000005ff1d7819 */ /* 0x002fc80000011613 */
[----:B------:R-:W-:-:S04]  /*da60*/  SGXT.U32 R29, R29, 0x2 ;  /* 0x000000021d1d781a */ /* 0x000fc80000000000 */
[C---:B------:R-:W-:Y:S02]  /*da70*/  ISETP.GE.AND P3, PT, R29.reuse, UR7, PT ;  /* 0x000000071d007c0c */ /* 0x040fe4000bf66270 */
[----:B------:R-:W-:-:S04]  /*da80*/  LOP3.LUT R8, R29, 0x38, RZ, 0xfc, !PT ;  /* 0x000000381d087812 */ /* 0x000fc800078efcff */
[----:B------:R-:W-:Y:S02]  /*da90*/  ISETP.GE.AND P1, PT, R8, UR7, PT ;  /* 0x0000000708007c0c */ /* 0x000fe4000bf26270 */
[----:B0-----:R-:W-:Y:S01]  /*daa0*/  SHF.R.U32.HI R12, RZ, 0x5, R11 ;  /* 0x00000005ff0c7819 */ /* 0x001fe2000001160b */
[----:B--2---:R-:W-:-:S03]  /*dab0*/  IMAD.MOV.U32 R21, RZ, RZ, R4 ;  /* 0x000000ffff157224 */ /* 0x004fc600078e0004 */
[----:B------:R-:W-:Y:S01]  /*dac0*/  SGXT.U32 R12, R12, 0x2 ;  /* 0x000000020c0c781a */ /* 0x000fe20000000000 */
[C---:B------:R-:W-:Y:S02]  /*dad0*/  IMAD R4, R29.reuse, UR10, RZ ;  /* 0x0000000a1d047c24 */ /* 0x040fe4000f8e02ff */
[----:B----4-:R-:W-:Y:S01]  /*dae0*/  IMAD.MOV.U32 R20, RZ, RZ, R3 ;  /* 0x000000ffff147224 */ /* 0x010fe200078e0003 */
[----:B------:R-:W-:Y:S02]  /*daf0*/  SHF.R.U32.HI R11, RZ, 0x5, R11 ;  /* 0x00000005ff0b7819 */ /* 0x000fe4000001160b */
[----:B------:R-:W-:Y:S01]  /*db00*/  LOP3.LUT R12, R12, 0xc, RZ, 0xfc, !PT ;  /* 0x0000000c0c0c7812 */ /* 0x000fe200078efcff */
[----:B------:R-:W-:Y:S01]  /*db10*/  IMAD.WIDE R4, R4, 0x2, R20 ;  /* 0x0000000204047825 */ /* 0x000fe200078e0214 */
[----:B------:R-:W-:Y:S02]  /*db20*/  SHF.R.U32.HI R16, RZ, 0x5, R13 ;  /* 0x00000005ff107819 */ /* 0x000fe4000001160d */
[----:B------:R-:W-:Y:S01]  /*db30*/  LOP3.LUT R3, R29, 0x34, RZ, 0xfc, !PT ;  /* 0x000000341d037812 */ /* 0x000fe200078efcff */
[----:B------:R-:W-:Y:S01]  /*db40*/  IMAD.WIDE R6, R6, 0x2, R20 ;  /* 0x0000000206067825 */ /* 0x000fe200078e0214 */
[----:B------:R0:W2:Y:S01]  /*db50*/  @!P3 LDG.E.U16 R9, desc[UR8][R4.64] ;  /* 0x000000080409b981 */ /* 0x0000a2000c1e1500 */
[----:B------:R-:W-:-:S02]  /*db60*/  SGXT.U32 R11, R11, 0x2 ;  /* 0x000000020b0b781a */ /* 0x000fc40000000000 */
[----:B------:R-:W-:Y:S01]  /*db70*/  ISETP.GE.AND P5, PT, R12, UR7, PT ;  /* 0x000000070c007c0c */ /* 0x000fe2000bfa6270 */
[----:B------:R-:W3:Y:S01]  /*db80*/  @!P4 LDG.E.U16 R10, desc[UR8][R6.64] ;  /* 0x00000008060ac981 */ /* 0x000ee2000c1e1500 */
[----:B------:R-:W-:Y:S02]  /*db90*/  LOP3.LUT R12, R11, 0x10, RZ, 0xfc, !PT ;  /* 0x000000100b0c7812 */ /* 0x000fe400078efcff */
[----:B------:R-:W-:Y:S02]  /*dba0*/  SGXT.U32 R16, R16, 0x2 ;  /* 0x000000021010781a */ /* 0x000fe40000000000 */
[----:B------:R-:W-:Y:S02]  /*dbb0*/  ISETP.GE.AND P6, PT, R12, UR7, PT ;  /* 0x000000070c007c0c */ /* 0x000fe4000bfc6270 */
[----:B------:R-:W-:Y:S02]  /*dbc0*/  SHF.R.U32.HI R12, RZ, 0x5, R13 ;  /* 0x00000005ff0c7819 */ /* 0x000fe4000001160d */
[----:B------:R-:W-:-:S02]  /*dbd0*/  ISETP.GE.AND P2, PT, R3, UR7, PT ;  /* 0x0000000703007c0c */ /* 0x000fc4000bf46270 */
[----:B------:R-:W-:Y:S02]  /*dbe0*/  SGXT.U32 R12, R12, 0x2 ;  /* 0x000000020c0c781a */ /* 0x000fe40000000000 */
[----:B------:R-:W-:Y:S02]  /*dbf0*/  LOP3.LUT R11, R11, 0x14, RZ, 0xfc, !PT ;  /* 0x000000140b0b7812 */ /* 0x000fe400078efcff */
[----:B------:R-:W-:Y:S02]  /*dc00*/  LOP3.LUT R8, R12, 0xc, RZ, 0xfc, !PT ;  /* 0x0000000c0c087812 */ /* 0x000fe400078efcff */
[----:B------:R-:W-:Y:S02]  /*dc10*/  ISETP.GE.AND P4, PT, R11, UR7, PT ;  /* 0x000000070b007c0c */ /* 0x000fe4000bf86270 */
[----:B0-----:R-:W-:Y:S01]  /*dc20*/  PRMT R4, RZ, 0x7610, R4 ;  /* 0x00007610ff047816 */ /* 0x001fe20000000004 */
[----:B------:R-:W-:Y:S01]  /*dc30*/  IMAD R8, R8, UR5, RZ ;  /* 0x0000000508087c24 */ /* 0x000fe2000f8e02ff */
[----:B------:R-:W-:Y:S01]  /*dc40*/  PRMT R5, RZ, 0x7610, R5 ;  /* 0x00007610ff057816 */ /* 0x000fe20000000005 */
[----:B------:R-:W-:Y:S01]  /*dc50*/  ULDC UR5, c[0x0][0x238] ;  /* 0x00008e0000057ab9 */ /* 0x000fe20000000800 */
[----:B------:R-:W-:Y:S01]  /*dc60*/  LOP3.LUT R14, R12, 0x10, RZ, 0xfc, !PT ;  /* 0x000000100c0e7812 */ /* 0x000fe200078efcff */
[----:B------:R-:W-:-:S05]  /*dc70*/  IMAD.WIDE R12, R8, 0x2, R20 ;  /* 0x00000002080c7825 */ /* 0x000fca00078e0214 */
[----:B------:R-:W4:Y:S04]  /*dc80*/  @!P5 LDG.E.U16 R5, desc[UR8][R12.64] ;  /* 0x000000080c05d981 */ /* 0x000f28000c1e1500 */
[----:B--2---:R-:W-:Y:S04]  /*dc90*/  STL [R1+0x110c], R9 ;  /* 0x00110c0901007387 */ /* 0x004fe80000100800 */
[----:B---3--:R0:W-:Y:S02]  /*dca0*/  STL [R1], R10 ;  /* 0x0000000a01007387 */ /* 0x0081e40000100800 */
[----:B0-----:R-:W0:Y:S02]  /*dcb0*/  S2R R10, SR_TID.X ;  /* 0x00000000000a7919 */ /* 0x001e240000002100 */
[----:B0-----:R-:W-:-:S04]  /*dcc0*/  SHF.R.U32.HI R10, RZ, 0x5, R10 ;  /* 0x00000005ff0a7819 */ /* 0x001fc8000001160a */
[----:B------:R-:W-:-:S04]  /*dcd0*/  SGXT.U32 R10, R10, 0x2 ;  /* 0x000000020a0a781a */ /* 0x000fc80000000000 */
[----:B------:R-:W-:-:S05]  /*dce0*/  LOP3.LUT R10, R10, 0x8, RZ, 0xfc, !PT ;  /* 0x000000080a0a7812 */ /* 0x000fca00078efcff */
[----:B------:R-:W-:Y:S01]  /*dcf0*/  IMAD R10, R10, UR4, RZ ;  /* 0x000000040a0a7c24 */ /* 0x000fe2000f8e02ff */
[----:B------:R-:W-:Y:S01]  /*dd00*/  LOP3.LUT R8, R16, 0x18, RZ, 0xfc, !PT ;  /* 0x0000001810087812 */ /* 0x000fe200078efcff */
[----:B------:R-:W-:Y:S02]  /*dd10*/  ULDC UR4, c[0x0][0x238] ;  /* 0x00008e0000047ab9 */ /* 0x000fe40000000800 */
[----:B------:R-:W-:-:S05]  /*dd20*/  IMAD.WIDE R10, R10, 0x2, R20 ;  /* 0x000000020a0a7825 */ /* 0x000fca00078e0214 */
[----:B------:R-:W2:Y:S01]  /*dd30*/  @!P0 LDG.E.U16 R4, desc[UR8][R10.64] ;  /* 0x000000080a048981 */ /* 0x000ea2000c1e1500 */
[----:B------:R-:W-:Y:S01]  /*dd40*/  ISETP.GE.AND P3, PT, R8, UR7, PT ;  /* 0x0000000708007c0c */ /* 0x000fe2000bf66270 */
[----:B------:R-:W0:Y:S01]  /*dd50*/  S2R R16, SR_TID.X ;  /* 0x0000000000107919 */ /* 0x000e220000002100 */
[----:B------:R-:W1:Y:S01]  /*dd60*/  S2R R8, SR_TID.X ;  /* 0x0000000000087919 */ /* 0x000e620000002100 */
[----:B------:R-:W-:Y:S01]  /*dd70*/  IMAD R14, R14, UR4, RZ ;  /* 0x000000040e0e7c24 */ /* 0x000fe2000f8e02ff */
[----:B------:R-:W-:Y:S01]  /*dd80*/  LOP3.LUT R3, R29, 0x3c, RZ, 0xfc, !PT ;  /* 0x0000003c1d037812 */ /* 0x000fe200078efcff */
[----:B------:R-:W-:Y:S01]  /*dd90*/  ULDC UR4, c[0x0][0x238] ;  /* 0x00008e0000047ab9 */ /* 0x000fe20000000800 */
[----:B------:R-:W-:Y:S01]  /*dda0*/  PRMT R6, RZ, 0x7610, R6 ;  /* 0x00007610ff067816 */ /* 0x000fe20000000006 */
[----:B------:R-:W-:Y:S01]  /*ddb0*/  IMAD.WIDE R14, R14, 0x2, R20 ;  /* 0x000000020e0e7825 */ /* 0x000fe200078e0214 */
[----:B------:R-:W-:Y:S02]  /*ddc0*/  ISETP.GE.AND P0, PT, R3, UR7, PT ;  /* 0x0000000703007c0c */ /* 0x000fe4000bf06270 */
[----:B------:R-:W-:-:S02]  /*ddd0*/  PRMT R3, RZ, 0x7610, R3 ;  /* 0x00007610ff037816 */ /* 0x000fc40000000003 */
[----:B------:R3:W4:Y:S02]  /*dde0*/  @!P6 LDG.E.U16 R6, desc[UR8][R14.64] ;  /* 0x000000080e06e981 */ /* 0x000724000c1e1500 */
[----:B---3--:R-:W-:Y:S02]  /*ddf0*/  PRMT R14, RZ, 0x7610, R14 ;  /* 0x00007610ff0e7816 */ /* 0x008fe4000000000e */
[----:B--2---:R-:W-:Y:S04]  /*de00*/  STL [R1+0x1114], R4 ;  /* 0x0011140401007387 */ /* 0x004fe80000100800 */
[----:B------:R-:W-:Y:S04]  /*de10*/  STL [R1+0x112c], R4 ;  /* 0x00112c0401007387 */ /* 0x000fe80000100800 */
[----:B----4-:R0:W-:Y:S02]  /*de20*/  STL [R1+0xc], R5 ;  /* 0x00000c0501007387 */ /* 0x0101e40000100800 */
[----:B0-----:R-:W-:-:S02]  /*de30*/  SHF.R.U32.HI R5, RZ, 0x5, R16 ;  /* 0x00000005ff057819 */ /* 0x001fc40000011610 */
[--C-:B-1----:R-:W-:Y:S02]  /*de40*/  SHF.R.U32.HI R16, RZ, 0x5, R8.reuse ;  /* 0x00000005ff107819 */ /* 0x102fe40000011608 */
[----:B------:R-:W-:Y:S02]  /*de50*/  SGXT.U32 R5, R5, 0x2 ;  /* 0x000000020505781a */ /* 0x000fe40000000000 */
[----:B------:R-:W-:Y:S02]  /*de60*/  SHF.R.U32.HI R8, RZ, 0x5, R8 ;  /* 0x00000005ff087819 */ /* 0x000fe40000011608 */
[----:B------:R-:W-:Y:S02]  /*de70*/  LOP3.LUT R5, R5, 0x1c, RZ, 0xfc, !PT ;  /* 0x0000001c05057812 */ /* 0x000fe400078efcff */
[----:B------:R-:W-:Y:S02]  /*de80*/  SGXT.U32 R8, R8, 0x2 ;  /* 0x000000020808781a */ /* 0x000fe40000000000 */
[----:B------:R-:W-:-:S02]  /*de90*/  ISETP.GE.AND P5, PT, R5, UR7, PT ;  /* 0x0000000705007c0c */ /* 0x000fc4000bfa6270 */
[C---:B------:R-:W-:Y:S02]  /*dea0*/  LOP3.LUT R5, R8.reuse, 0x14, RZ, 0xfc, !PT ;  /* 0x0000001408057812 */ /* 0x040fe400078efcff */
[----:B------:R-:W-:-:S05]  /*deb0*/  LOP3.LUT R8, R8, 0x18, RZ, 0xfc, !PT ;  /* 0x0000001808087812 */ /* 0x000fca00078efcff */
[----:B------:R-:W-:Y:S01]  /*dec0*/  IMAD R8, R8, UR4, RZ ;  /* 0x0000000408087c24 */ /* 0x000fe2000f8e02ff */
[----:B------:R-:W-:Y:S01]  /*ded0*/  SGXT.U32 R16, R16, 0x2 ;  /* 0x000000021010781a */ /* 0x000fe20000000000 */
[----:B------:R-:W-:Y:S01]  /*dee0*/  IMAD R5, R5, UR5, RZ ;  /* 0x0000000505057c24 */ /* 0x000fe2000f8e02ff */
[----:B------:R-:W-:Y:S01]  /*def0*/  STL [R1+0x111c], R6 ;  /* 0x00111c0601007387 */ /* 0x000fe20000100800 */
[----:B------:R-:W-:Y:S01]  /*df00*/  IMAD.WIDE R12, R8, 0x2, R20 ;  /* 0x00000002080c7825 */ /* 0x000fe200078e0214 */
[----:B------:R-:W-:Y:S01]  /*df10*/  ULDC UR4, c[0x0][0x238] ;  /* 0x00008e0000047ab9 */ /* 0x000fe20000000800 */
[----:B------:R-:W-:Y:S01]  /*df20*/  PRMT R26, RZ, 0x7610, R26 ;  /* 0x00007610ff1a7816 */ /* 0x000fe2000000001a */
[----:B------:R-:W-:Y:S01]  /*df30*/  ULDC UR5, c[0x0][0x238] ;  /* 0x00008e0000057ab9 */ /* 0x000fe20000000800 */
[----:B------:R-:W-:Y:S01]  /*df40*/  IMAD.WIDE R10, R5, 0x2, R20 ;  /* 0x00000002050a7825 */ /* 0x000fe200078e0214 */
[----:B------:R-:W2:Y:S04]  /*df50*/  @!P3 LDG.E.U16 R3, desc[UR8][R12.64] ;  /* 0x000000080c03b981 */ /* 0x000ea8000c1e1500 */
[----:B------:R-:W3:Y:S01]  /*df60*/  @!P4 LDG.E.U16 R14, desc[UR8][R10.64] ;  /* 0x000000080a0ec981 */ /* 0x000ee2000c1e1500 */
[----:B------:R-:W-:-:S02]  /*df70*/  LOP3.LUT R5, R16, 0x20, RZ, 0xfc, !PT ;  /* 0x0000002010057812 */ /* 0x000fc400078efcff */
[----:B------:R-:W-:Y:S02]  /*df80*/  LOP3.LUT R8, R16, 0x24, RZ, 0xfc, !PT ;  /* 0x0000002410087812 */ /* 0x000fe400078efcff */
[----:B------:R-:W0:Y:S02]  /*df90*/  S2R R16, SR_TID.X ;  /* 0x0000000000107919 */ /* 0x000e240000002100 */
[----:B------:R-:W-:Y:S02]  /*dfa0*/  ISETP.GE.AND P4, PT, R8, UR7, PT ;  /* 0x0000000708007c0c */ /* 0x000fe4000bf86270 */
[----:B------:R-:W1:Y:S01]  /*dfb0*/  S2R R8, SR_TID.X ;  /* 0x0000000000087919 */ /* 0x000e620000002100 */
[----:B------:R-:W-:Y:S01]  /*dfc0*/  STL [R1+0x1130], R6 ;  /* 0x0011300601007387 */ /* 0x000fe20000100800 */
[----:B0-----:R-:W-:-:S04]  /*dfd0*/  SHF.R.U32.HI R15, RZ, 0x5, R16 ;  /* 0x00000005ff0f7819 */ /* 0x001fc80000011610 */
[----:B------:R-:W-:Y:S02]  /*dfe0*/  SGXT.U32 R15, R15, 0x2 ;  /* 0x000000020f0f781a */ /* 0x000fe40000000000 */
[----:B------:R-:W-:-:S04]  /*dff0*/  SHF.R.U32.HI R16, RZ, 0x5, R16 ;  /* 0x00000005ff107819 */ /* 0x000fc80000011610 */
[----:B------:R-:W-:Y:S02]  /*e000*/  SGXT.U32 R16, R16, 0x2 ;  /* 0x000000021010781a */ /* 0x000fe40000000000 */
[----:B------:R-:W-:Y:S02]  /*e010*/  ISETP.GE.AND P6, PT, R5, UR7, PT ;  /* 0x0000000705007c0c */ /* 0x000fe4000bfc6270 */
[----:B------:R-:W-:Y:S02]  /*e020*/  PRMT R7, RZ, 0x7610, R7 ;  /* 0x00007610ff077816 */ /* 0x000fe40000000007 */
[----:B------:R-:W-:Y:S02]  /*e030*/  PRMT R28, RZ, 0x7610, R28 ;  /* 0x00007610ff1c7816 */ /* 0x000fe4000000001c */
[----:B------:R-:W-:Y:S02]  /*e040*/  PRMT R23, RZ, 0x7610, R23 ;  /* 0x00007610ff177816 */ /* 0x000fe40000000017 */
[----:B------:R-:W-:-:S04]  /*e050*/  LOP3.LUT R5, R29, 0x40, RZ, 0xfc, !PT ;  /* 0x000000401d057812 */ /* 0x000fc800078efcff */
[----:B------:R-:W-:Y:S02]  /*e060*/  ISETP.GE.AND P3, PT, R5, UR7, PT ;  /* 0x0000000705007c0c */ /* 0x000fe4000bf66270 */
[----:B------:R-:W-:Y:S01]  /*e070*/  PRMT R5, RZ, 0x7610, R5 ;  /* 0x00007610ff057816 */ /* 0x000fe20000000005 */
[----:B--2---:R-:W-:Y:S04]  /*e080*/  STL [R1+0x10c0], R3 ;  /* 0x0010c00301007387 */ /* 0x004fe80000100800 */
[----:B------:R-:W-:Y:S04]  /*e090*/  STL [R1+0x1124], R3 ;  /* 0x0011240301007387 */ /* 0x000fe80000100800 */
[----:B------:R-:W-:Y:S04]  /*e0a0*/  STL [R1+0x1134], R3 ;  /* 0x0011340301007387 */ /* 0x000fe80000100800 */
[----:B---3--:R0:W-:Y:S02]  /*e0b0*/  STL [R1+0x20], R14 ;  /* 0x0000200e01007387 */ /* 0x0081e40000100800 */
[----:B0-----:R-:W-:-:S05]  /*e0c0*/  LOP3.LUT R14, R15, 0x1c, RZ, 0xfc, !PT ;  /* 0x0000001c0f0e7812 */ /* 0x001fca00078efcff */
[----:B------:R-:W-:Y:S01]  /*e0d0*/  IMAD R14, R14, UR4, RZ ;  /* 0x000000040e0e7c24 */ /* 0x000fe2000f8e02ff */
[----:B------:R-:W-:-:S03]  /*e0e0*/  ULDC UR4, c[0x0][0x238] ;  /* 0x00008e0000047ab9 */ /* 0x000fc60000000800 */
[----:B------:R-:W-:Y:S01]  /*e0f0*/  IMAD.WIDE R10, R14, 0x2, R20 ;  /* 0x000000020e0a7825 */ /* 0x000fe200078e0214 */
[----:B------:R-:W-:Y:S02]  /*e100*/  LOP3.LUT R14, R16, 0x20, RZ, 0xfc, !PT ;  /* 0x00000020100e7812 */ /* 0x000fe400078efcff */
[--C-:B-1----:R-:W-:Y:S02]  /*e110*/  SHF.R.U32.HI R16, RZ, 0x5, R8.reuse ;  /* 0x00000005ff107819 */ /* 0x102fe40000011608 */
[----:B------:R0:W2:Y:S01]  /*e120*/  @!P5 LDG.E.U16 R26, desc[UR8][R10.64] ;  /* 0x000000080a1ad981 */ /* 0x0000a2000c1e1500 */
[----:B------:R-:W-:Y:S01]  /*e130*/  IMAD R14, R14, UR4, RZ ;  /* 0x000000040e0e7c24 */ /* 0x000fe2000f8e02ff */
[----:B------:R-:W-:Y:S01]  /*e140*/  SGXT.U32 R16, R16, 0x2 ;  /* 0x000000021010781a */ /* 0x000fe20000000000 */
[----:B------:R-:W-:Y:S01]  /*e150*/  ULDC UR4, c[0x0][0x238] ;  /* 0x00008e0000047ab9 */ /* 0x000fe20000000800 */
[----:B------:R-:W-:Y:S01]  /*e160*/  SHF.R.U32.HI R8, RZ, 0x5, R8 ;  /* 0x00000005ff087819 */ /* 0x000fe20000011608 */
[----:B------:R-:W-:Y:S01]  /*e170*/  IMAD.WIDE R12, R14, 0x2, R20 ;  /* 0x000000020e0c7825 */ /* 0x000fe200078e0214 */
[----:B------:R-:W-:-:S02]  /*e180*/  LOP3.LUT R14, R16, 0x24, RZ, 0xfc, !PT ;  /* 0x00000024100e7812 */ /* 0x000fc400078efcff */
[----:B------:R-:W-:Y:S02]  /*e190*/  LOP3.LUT R16, R16, 0x28, RZ, 0xfc, !PT ;  /* 0x0000002810107812 */ /* 0x000fe400078efcff */
[----:B------:R-:W-:Y:S01]  /*e1a0*/  SGXT.U32 R8, R8, 0x2 ;  /* 0x000000020808781a */ /* 0x000fe20000000000 */
[----:B------:R-:W3:Y:S01]  /*e1b0*/  @!P6 LDG.E.U16 R7, desc[UR8][R12.64] ;  /* 0x000000080c07e981 */ /* 0x000ee2000c1e1500 */
[----:B------:R-:W-:Y:S02]  /*e1c0*/  ISETP.GE.AND P5, PT, R16, UR7, PT ;  /* 0x0000000710007c0c */ /* 0x000fe4000bfa6270 */
[----:B------:R-:W-:-:S04]  /*e1d0*/  LOP3.LUT R16, R8, 0x2c, RZ, 0xfc, !PT ;  /* 0x0000002c08107812 */ /* 0x000fc800078efcff */
[----:B------:R-:W-:Y:S02]  /*e1e0*/  ISETP.GE.AND P6, PT, R16, UR7, PT ;  /* 0x0000000710007c0c */ /* 0x000fe4000bfc6270 */
[----:B------:R-:W1:Y:S01]  /*e1f0*/  S2R R16, SR_TID.X ;  /* 0x0000000000107919 */ /* 0x000e620000002100 */
[----:B------:R-:W-:Y:S01]  /*e200*/  IMAD R14, R14, UR4, RZ ;  /* 0x000000040e0e7c24 */ /* 0x000fe2000f8e02ff */
[----:B------:R-:W-:Y:S01]  /*e210*/  LOP3.LUT R8, R8, 0x30, RZ, 0xfc, !PT ;  /* 0x0000003008087812 */ /* 0x000fe200078efcff */
[----:B------:R-:W-:Y:S02]  /*e220*/  ULDC UR4, c[0x0][0x238] ;  /* 0x00008e0000047ab9 */ /* 0x000fe40000000800 */
[----:B------:R-:W-:-:S05]  /*e230*/  IMAD.WIDE R14, R14, 0x2, R20 ;  /* 0x000000020e0e7825 */ /* 0x000fca00078e0214 */
[----:B------:R-:W4:Y:S01]  /*e240*/  @!P4 LDG.E.U16 R28, desc[UR8][R14.64] ;  /* 0x000000080e1cc981 */ /* 0x000f22000c1e1500 */
[----:B------:R-:W-:Y:S02]  /*e250*/  ISETP.GE.AND P4, PT, R8, UR7, PT ;  /* 0x0000000708007c0c */ /* 0x000fe4000bf86270 */
[----:B------:R-:W0:Y:S01]  /*e260*/  S2R R8, SR_TID.X ;  /* 0x0000000000087919 */ /* 0x000e220000002100 */
[----:B-1----:R-:W-:-:S04]  /*e270*/  SHF.R.U32.HI R16, RZ, 0x5, R16 ;  /* 0x00000005ff107819 */ /* 0x002fc80000011610 */
[----:B------:R-:W-:-:S04]  /*e280*/  SGXT.U32 R16, R16, 0x2 ;  /* 0x000000021010781a */ /* 0x000fc80000000000 */
[----:B------:R-:W-:-:S05]  /*e290*/  LOP3.LUT R16, R16, 0x28, RZ, 0xfc, !PT ;  /* 0x0000002810107812 */ /* 0x000fca00078efcff */
[----:B------:R-:W-:Y:S01]  /*e2a0*/  IMAD R16, R16, UR4, RZ ;  /* 0x0000000410107c24 */ /* 0x000fe2000f8e02ff */
[----:B0-----:R-:W-:Y:S01]  /*e2b0*/  SHF.R.U32.HI R8, RZ, 0x5, R8 ;  /* 0x00000005ff087819 */ /* 0x001fe20000011608 */
[----:B------:R-:W-:Y:S02]  /*e2c0*/  ULDC UR4, c[0x0][0x238] ;  /* 0x00008e0000047ab9 */ /* 0x000fe40000000800 */
[----:B------:R-:W-:-:S05]  /*e2d0*/  IMAD.WIDE R10, R16, 0x2, R20 ;  /* 0x00000002100a7825 */ /* 0x000fca00078e0214 */
[----:B------:R0:W4:Y:S02]  /*e2e0*/  @!P5 LDG.E.U16 R24, desc[UR8][R10.64] ;  /* 0x000000080a18d981 */ /* 0x000124000c1e1500 */
[----:B0-----:R-:W0:Y:S01]  /*e2f0*/  S2R R11, SR_TID.X ;  /* 0x00000000000b7919 */ /* 0x001e220000002100 */
[----:B------:R-:W-:-:S04]  /*e300*/  SGXT.U32 R8, R8, 0x2 ;  /* 0x000000020808781a */ /* 0x000fc80000000000 */
[C---:B------:R-:W-:Y:S02]  /*e310*/  LOP3.LUT R16, R8.reuse, 0x2c, RZ, 0xfc, !PT ;  /* 0x0000002c08107812 */ /* 0x040fe400078efcff */
[----:B------:R-:W-:-:S03]  /*e320*/  LOP3.LUT R15, R8, 0x30, RZ, 0xfc, !PT ;  /* 0x00000030080f7812 */ /* 0x000fc600078efcff */
[----:B------:R-:W-:Y:S01]  /*e330*/  IMAD R16, R16, UR5, RZ ;  /* 0x0000000510107c24 */ /* 0x000fe2000f8e02ff */
[----:B------:R-:W-:Y:S01]  /*e340*/  ULDC UR5, c[0x0][0x238] ;  /* 0x00008e0000057ab9 */ /* 0x000fe20000000800 */
[----:B------:R-:W-:Y:S01]  /*e350*/  IMAD R15, R15, UR4, RZ ;  /* 0x000000040f0f7c24 */ /* 0x000fe2000f8e02ff */
[----:B------:R-:W-:Y:S01]  /*e360*/  ULDC UR4, c[0x0][0x238] ;  /* 0x00008e0000047ab9 */ /* 0x000fe20000000800 */
[----:B------:R-:W-:Y:S01]  /*e370*/  IMAD.WIDE R12, R16, 0x2, R20 ;  /* 0x00000002100c7825 */ /* 0x000fe200078e0214 */
[----:B0-----:R-:W-:-:S04]  /*e380*/  SHF.R.U32.HI R10, RZ, 0x5, R11 ;  /* 0x00000005ff0a7819 */ /* 0x001fc8000001160b */
[----:B------:R0:W4:Y:S01]  /*e390*/  @!P6 LDG.E.U16 R23, desc[UR8][R12.64] ;  /* 0x000000080c17e981 */ /* 0x000122000c1e1500 */
[----:B------:R-:W-:-:S04]  /*e3a0*/  SGXT.U32 R10, R10, 0x2 ;  /* 0x000000020a0a781a */ /* 0x000fc80000000000 */
[----:B------:R-:W-:Y:S01]  /*e3b0*/  LOP3.LUT R11, R10, 0x34, RZ, 0xfc, !PT ;  /* 0x000000340a0b7812 */ /* 0x000fe200078efcff */
[----:B------:R-:W-:-:S04]  /*e3c0*/  IMAD.WIDE R14, R15, 0x2, R20 ;  /* 0x000000020f0e7825 */ /* 0x000fc800078e0214 */
[----:B------:R-:W-:Y:S01]  /*e3d0*/  IMAD R11, R11, UR5, RZ ;  /* 0x000000050b0b7c24 */ /* 0x000fe2000f8e02ff */
[----:B0-----:R-:W-:Y:S01]  /*e3e0*/  LOP3.LUT R13, R10, 0x38, RZ, 0xfc, !PT ;  /* 0x000000380a0d7812 */ /* 0x001fe200078efcff */
[----:B------:R-:W4:Y:S01]  /*e3f0*/  @!P4 LDG.E.U16 R5, desc[UR8][R14.64] ;  /* 0x000000080e05c981 */ /* 0x000f22000c1e1500 */
[----:B------:R-:W-:Y:S01]  /*e400*/  LOP3.LUT R16, R29, 0x48, RZ, 0xfc, !PT ;  /* 0x000000481d107812 */ /* 0x000fe200078efcff */
[----:B------:R-:W-:Y:S01]  /*e410*/  IMAD.WIDE R10, R11, 0x2, R20 ;  /* 0x000000020b0a7825 */ /* 0x000fe200078e0214 */
[----:B------:R-:W-:Y:S01]  /*e420*/  LOP3.LUT R8, R29, 0x44, RZ, 0xfc, !PT ;  /* 0x000000441d087812 */ /* 0x000fe200078efcff */
[----:B------:R-:W-:-:S03]  /*e430*/  ULDC UR5, c[0x0][0x238] ;  /* 0x00008e0000057ab9 */ /* 0x000fc60000000800 */
[----:B------:R-:W4:Y:S01]  /*e440*/  @!P2 LDG.E.U16 R17, desc[UR8][R10.64] ;  /* 0x000000080a11a981 */ /* 0x000f22000c1e1500 */
[----:B------:R-:W-:Y:S02]  /*e450*/  ISETP.GE.AND P6, PT, R16, UR7, PT ;  /* 0x0000000710007c0c */ /* 0x000fe4000bfc6270 */
[----:B------:R-:W0:Y:S01]  /*e460*/  S2R R16, SR_TID.X ;  /* 0x0000000000107919 */ /* 0x000e220000002100 */
[----:B------:R-:W-:Y:S01]  /*e470*/  IMAD R13, R13, UR4, RZ ;  /* 0x000000040d0d7c24 */ /* 0x000fe2000f8e02ff */
[----:B------:R-:W-:Y:S01]  /*e480*/  ULDC UR4, c[0x0][0x238] ;  /* 0x00008e0000047ab9 */ /* 0x000fe20000000800 */
[----:B------:R-:W-:Y:S02]  /*e490*/  ISETP.GE.AND P5, PT, R8, UR7, PT ;  /* 0x0000000708007c0c */ /* 0x000fe4000bfa6270 */
[----:B------:R-:W-:Y:S01]  /*e4a0*/  PRMT R8, RZ, 0x7610, R8 ;  /* 0x00007610ff087816 */ /* 0x000fe20000000008 */
[----:B------:R-:W-:Y:S01]  /*e4b0*/  IMAD.WIDE R12, R13, 0x2, R20 ;  /* 0x000000020d0c7825 */ /* 0x000fe200078e0214 */
[----:B------:R-:W-:-:S04]  /*e4c0*/  PRMT R18, RZ, 0x7610, R18 ;  /* 0x00007610ff127816 */ /* 0x000fc80000000012 */
[----:B------:R-:W4:Y:S01]  /*e4d0*/  @!P1 LDG.E.U16 R8, desc[UR8][R12.64] ;  /* 0x000000080c089981 */ /* 0x000f22000c1e1500 */
[----:B0-----:R-:W-:-:S04]  /*e4e0*/  SHF.R.U32.HI R16, RZ, 0x5, R16 ;  /* 0x00000005ff107819 */ /* 0x001fc80000011610 */
[----:B------:R-:W-:Y:S01]  /*e4f0*/  SGXT.U32 R16, R16, 0x2 ;  /* 0x000000021010781a */ /* 0x000fe20000000000 */
[----:B--2---:R0:W-:Y:S04]  /*e500*/  STL [R1+0x40], R26 ;  /* 0x0000401a01007387 */ /* 0x0041e80000100800 */
[----:B0-----:R-:W2:Y:S04]  /*e510*/  LDL.LU R26, [R1+0x1150] ;  /* 0x00115000011a7983 */ /* 0x001ea80000300800 */
[----:B---3--:R-:W-:Y:S04]  /*e520*/  STL [R1+0x10bc], R7 ;  /* 0x0010bc0701007387 */ /* 0x008fe80000100800 */
[----:B----4-:R0:W-:Y:S04]  /*e530*/  STL [R1+0x44], R28 ;  /* 0x0000441c01007387 */ /* 0x0101e80000100800 */
[----:B0-----:R-:W3:Y:S04]  /*e540*/  LDL.LU R28, [R1+0x114c] ;  /* 0x00114c00011c7983 */ /* 0x001ee80000300800 */
[----:B------:R-:W-:Y:S04]  /*e550*/  STL [R1+0x10b8], R24 ;  /* 0x0010b81801007387 */ /* 0x000fe80000100800 */
[----:B------:R0:W-:Y:S04]  /*e560*/  STL [R1+0x38], R23 ;  /* 0x0000381701007387 */ /* 0x0001e80000100800 */
[----:B0-----:R-:W4:Y:S04]  /*e570*/  LDL.LU R23, [R1+0x1148] ;  /* 0x0011480001177983 */ /* 0x001f280000300800 */
[----:B------:R-:W-:Y:S04]  /*e580*/  STL [R1+0x10b4], R5 ;  /* 0x0010b40501007387 */ /* 0x000fe80000100800 */
[----:B------:R0:W-:Y:S02]  /*e590*/  STL [R1+0x30], R17 ;  /* 0x0000301101007387 */ /* 0x0001e40000100800 */
[----:B0-----:R-:W0:Y:S02]  /*e5a0*/  S2R R17, SR_TID.X ;  /* 0x0000000000117919 */ /* 0x001e240000002100 */
[----:B0-----:R-:W-:-:S04]  /*e5b0*/  SHF.R.U32.HI R17, RZ, 0x5, R17 ;  /* 0x00000005ff117819 */ /* 0x001fc80000011611 */
[----:B------:R-:W-:-:S04]  /*e5c0*/  SGXT.U32 R17, R17, 0x2 ;  /* 0x000000021111781a */ /* 0x000fc80000000000 */
[----:B------:R-:W-:-:S05]  /*e5d0*/  LOP3.LUT R17, R17, 0x3c, RZ, 0xfc, !PT ;  /* 0x0000003c11117812 */ /* 0x000fca00078efcff */
[----:B------:R-:W-:Y:S01]  /*e5e0*/  IMAD R17, R17, UR4, RZ ;  /* 0x0000000411117c24 */ /* 0x000fe2000f8e02ff */
[----:B------:R-:W-:Y:S01]  /*e5f0*/  STL [R1+0x10b0], R8 ;  /* 0x0010b00801007387 */ /* 0x000fe20000100800 */
[----:B------:R-:W-:Y:S01]  /*e600*/  LOP3.LUT R14, R29, 0x50, RZ, 0xfc, !PT ;  /* 0x000000501d0e7812 */ /* 0x000fe200078efcff */
[----:B------:R-:W-:Y:S01]  /*e610*/  ULDC UR4, c[0x0][0x238] ;  /* 0x00008e0000047ab9 */ /* 0x000fe20000000800 */
[----:B------:R-:W-:Y:S01]  /*e620*/  IMAD.WIDE R10, R17, 0x2, R20 ;  /* 0x00000002110a7825 */ /* 0x000fe200078e0214 */
[----:B------:R-:W-:-:S04]  /*e630*/  LOP3.LUT R17, R16, 0x40, RZ, 0xfc, !PT ;  /* 0x0000004010117812 */ /* 0x000fc800078efcff */
[----:B------:R-:W2:Y:S01]  /*e640*/  @!P0 LDG.E.U16 R18, desc[UR8][R10.64] ;  /* 0x000000080a128981 */ /* 0x000ea2000c1e1500 */
[----:B------:R-:W-:Y:S01]  /*e650*/  IMAD R17, R17, UR5, RZ ;  /* 0x0000000511117c24 */ /* 0x000fe2000f8e02ff */
[----:B------:R-:W-:Y:S01]  /*e660*/  ISETP.GE.AND P2, PT, R14, UR7, PT ;  /* 0x000000070e007c0c */ /* 0x000fe2000bf46270 */
[----:B------:R-:W-:Y:S02]  /*e670*/  ULDC UR5, c[0x0][0x238] ;  /* 0x00008e0000057ab9 */ /* 0x000fe40000000800 */
[----:B------:R-:W-:-:S05]  /*e680*/  IMAD.WIDE R12, R17, 0x2, R20 ;  /* 0x00000002110c7825 */ /* 0x000fca00078e0214 */
[----:B------:R-:W3:Y:S01]  /*e690*/  @!P3 LDG.E.U16 R27, desc[UR8][R12.64] ;  /* 0x000000080c1bb981 */ /* 0x000ee2000c1e1500 */
[----:B------:R-:W-:Y:S02]  /*e6a0*/  LOP3.LUT R15, R29, 0x4c, RZ, 0xfc, !PT ;  /* 0x0000004c1d0f7812 */ /* 0x000fe400078efcff */
[----:B------:R-:W-:Y:S02]  /*e6b0*/  LOP3.LUT R14, R16, 0x44, RZ, 0xfc, !PT ;  /* 0x00000044100e7812 */ /* 0x000fe400078efcff */
[----:B------:R-:W-:Y:S02]  /*e6c0*/  ISETP.GE.AND P4, PT, R15, UR7, PT ;  /* 0x000000070f007c0c */ /* 0x000fe4000bf86270 */
[C---:B------:R-:W-:Y:S01]  /*e6d0*/  LOP3.LUT R15, R29.reuse, 0x54, RZ, 0xfc, !PT ;  /* 0x000000541d0f7812 */ /* 0x040fe200078efcff */
[----:B------:R-:W-:Y:S01]  /*e6e0*/  IMAD R14, R14, UR4, RZ ;  /* 0x000000040e0e7c24 */ /* 0x000fe2000f8e02ff */
[----:B------:R-:W-:Y:S01]  /*e6f0*/  LOP3.LUT R16, R29, 0x58, RZ, 0xfc, !PT ;  /* 0x000000581d107812 */ /* 0x000fe200078efcff */
[----:B------:R-:W-:Y:S01]  /*e700*/  ULDC UR4, c[0x0][0x238] ;  /* 0x00008e0000047ab9 */ /* 0x000fe20000000800 */
[----:B------:R-:W-:Y:S01]  /*e710*/  ISETP.GE.AND P1, PT, R15, UR7, PT ;  /* 0x000000070f007c0c */ /* 0x000fe2000bf26270 */
[----:B------:R-:W-:Y:S01]  /*e720*/  IMAD.WIDE R14, R14, 0x2, R20 ;  /* 0x000000020e0e7825 */ /* 0x000fe200078e0214 */
[----:B------:R-:W-:-:S02]  /*e730*/  PRMT R22, RZ, 0x7610, R22 ;  /* 0x00007610ff167816 */ /* 0x000fc40000000016 */
[----:B------:R-:W-:Y:S02]  /*e740*/  ISETP.GE.AND P0, PT, R16, UR7, PT ;  /* 0x0000000710007c0c */ /* 0x000fe4000bf06270 */
[----:B------:R-:W-:Y:S02]  /*e750*/  PRMT R16, RZ, 0x7610, R16 ;  /* 0x00007610ff107816 */ /* 0x000fe40000000010 */
[----:B------:R-:W4:Y:S04]  /*e760*/  @!P5 LDG.E.U16 R22, desc[UR8][R14.64] ;  /* 0x000000080e16d981 */ /* 0x000f28000c1e1500 */
[----:B---3--:R-:W-:Y:S04]  /*e770*/  STL [R1+0x10ac], R27 ;  /* 0x0010ac1b01007387 */ /* 0x008fe80000100800 */
[----:B--2---:R0:W-:Y:S02]  /*e780*/  STL [R1+0x24], R18 ;  /* 0x0000241201007387 */ /* 0x0041e40000100800 */
[----:B0-----:R-:W0:Y:S02]  /*e790*/  S2R R18, SR_TID.X ;  /* 0x0000000000127919 */ /* 0x001e240000002100 */
[----:B0-----:R-:W-:-:S04]  /*e7a0*/  SHF.R.U32.HI R18, RZ, 0x5, R18 ;  /* 0x00000005ff127819 */ /* 0x001fc80000011612 */
[----:B------:R-:W-:-:S04]  /*e7b0*/  SGXT.U32 R18, R18, 0x2 ;  /* 0x000000021212781a */ /* 0x000fc80000000000 */
[C---:B------:R-:W-:Y:S02]  /*e7c0*/  LOP3.LUT R11, R18.reuse, 0x48, RZ, 0xfc, !PT ;  /* 0x00000048120b7812 */ /* 0x040fe400078efcff */
[----:B------:R-:W-:-:S05]  /*e7d0*/  LOP3.LUT R18, R18, 0x4c, RZ, 0xfc, !PT ;  /* 0x0000004c12127812 */ /* 0x000fca00078efcff */
[----:B------:R-:W-:Y:S01]  /*e7e0*/  IMAD R18, R18, UR4, RZ ;  /* 0x0000000412127c24 */ /* 0x000fe2000f8e02ff */
[----:B----4-:R0:W-:Y:S01]  /*e7f0*/  STL [R1+0x2c], R22 ;  /* 0x00002c1601007387 */ /* 0x0101e20000100800 */
[----:B------:R-:W-:Y:S01]  /*e800*/  IMAD R11, R11, UR5, RZ ;  /* 0x000000050b0b7c24 */ /* 0x000fe2000f8e02ff */
[----:B------:R-:W-:Y:S01]  /*e810*/  PRMT R25, RZ, 0x7610, R25 ;  /* 0x00007610ff197816 */ /* 0x000fe20000000019 */
[----:B------:R-:W-:Y:S01]  /*e820*/  IMAD.WIDE R12, R18, 0x2, R20 ;  /* 0x00000002120c7825 */ /* 0x000fe200078e0214 */
[----:B------:R-:W-:Y:S01]  /*e830*/  LOP3.LUT R14, R29, 0x64, RZ, 0xfc, !PT ;  /* 0x000000641d0e7812 */ /* 0x000fe200078efcff */
[----:B------:R-:W-:Y:S01]  /*e840*/  ULDC UR4, c[0x0][0x238] ;  /* 0x00008e0000047ab9 */ /* 0x000fe20000000800 */
[----:B------:R-:W-:Y:S01]  /*e850*/  PRMT R0, RZ, 0x7610, R0 ;  /* 0x00007610ff007816 */ /* 0x000fe20000000000 */
[----:B------:R-:W-:Y:S01]  /*e860*/  ULDC UR5, c[0x0][0x238] ;  /* 0x00008e0000057ab9 */ /* 0x000fe20000000800 */
[----:B------:R-:W2:Y:S01]  /*e870*/  @!P4 LDG.E.U16 R16, desc[UR8][R12.64] ;  /* 0x000000080c10c981 */ /* 0x000ea2000c1e1500 */
[----:B------:R-:W1:Y:S03]  /*e880*/  S2R R18, SR_TID.X ;  /* 0x0000000000127919 */ /* 0x000e660000002100 */
[----:B0-----:R-:W3:Y:S01]  /*e890*/  LDL.LU R22, [R1+0x1144] ;  /* 0x0011440001167983 */ /* 0x001ee20000300800 */
[----:B------:R-:W-:-:S05]  /*e8a0*/  IMAD.WIDE R10, R11, 0x2, R20 ;  /* 0x000000020b0a7825 */ /* 0x000fca00078e0214 */
[----:B------:R0:W4:Y:S01]  /*e8b0*/  @!P6 LDG.E.U16 R25, desc[UR8][R10.64] ;  /* 0x000000080a19e981 */ /* 0x000122000c1e1500 */
[----:B------:R-:W-:-:S03]  /*e8c0*/  ISETP.GE.AND P6, PT, R14, UR7, PT ;  /* 0x000000070e007c0c */ /* 0x000fc6000bfc6270 */
[----:B--2---:R1:W-:Y:S02]  /*e8d0*/  STL [R1+0x18], R16 ;  /* 0x0000181001007387 */ /* 0x0043e40000100800 */
[--C-:B-1----:R-:W-:Y:S02]  /*e8e0*/  SHF.R.U32.HI R16, RZ, 0x5, R18.reuse ;  /* 0x00000005ff107819 */ /* 0x102fe40000011612 */
[----:B------:R-:W-:-:S04]  /*e8f0*/  SHF.R.U32.HI R18, RZ, 0x5, R18 ;  /* 0x00000005ff127819 */ /* 0x000fc80000011612 */
[----:B------:R-:W-:-:S04]  /*e900*/  SGXT.U32 R18, R18, 0x2 ;  /* 0x000000021212781a */ /* 0x000fc80000000000 */
[----:B------:R-:W-:-:S05]  /*e910*/  LOP3.LUT R14, R18, 0x54, RZ, 0xfc, !PT ;  /* 0x00000054120e7812 */ /* 0x000fca00078efcff */
[----:B------:R-:W-:Y:S01]  /*e920*/  IMAD R14, R14, UR6, RZ ;  /* 0x000000060e0e7c24 */ /* 0x000fe2000f8e02ff */
[----:B------:R-:W-:Y:S01]  /*e930*/  SGXT.U32 R16, R16, 0x2 ;  /* 0x000000021010781a */ /* 0x000fe20000000000 */
[----:B------:R-:W-:Y:S02]  /*e940*/  ULDC UR6, c[0x0][0x238] ;  /* 0x00008e0000067ab9 */ /* 0x000fe40000000800 */
[----:B------:R-:W-:-:S05]  /*e950*/  IMAD.WIDE R12, R14, 0x2, R20 ;  /* 0x000000020e0c7825 */ /* 0x000fca00078e0214 */
[----:B------:R-:W2:Y:S01]  /*e960*/  @!P1 LDG.E.U16 R0, desc[UR8][R12.64] ;  /* 0x000000080c009981 */ /* 0x000ea2000c1e1500 */
[----:B------:R-:W-:Y:S02]  /*e970*/  LOP3.LUT R16, R16, 0x50, RZ, 0xfc, !PT ;  /* 0x0000005010107812 */ /* 0x000fe400078efcff */
[----:B------:R-:W-:-:S03]  /*e980*/  PRMT R26, RZ, 0x7610, R26 ;  /* 0x00007610ff1a7816 */ /* 0x000fc6000000001a */
[----:B------:R-:W-:Y:S01]  /*e990*/  IMAD R16, R16, UR4, RZ ;  /* 0x0000000410107c24 */ /* 0x000fe2000f8e02ff */
[----:B------:R-:W-:Y:S01]  /*e9a0*/  LOP3.LUT R17, R29, 0x5c, RZ, 0xfc, !PT ;  /* 0x0000005c1d117812 */ /* 0x000fe200078efcff */
[----:B------:R-:W-:Y:S02]  /*e9b0*/  ULDC UR4, c[0x0][0x238] ;  /* 0x00008e0000047ab9 */ /* 0x000fe40000000800 */
[----:B0-----:R-:W-:-:S05]  /*e9c0*/  IMAD.WIDE R10, R16, 0x2, R20 ;  /* 0x00000002100a7825 */ /* 0x001fca00078e0214 */
[----:B------:R0:W4:Y:S01]  /*e9d0*/  @!P2 LDG.E.U16 R26, desc[UR8][R10.64] ;  /* 0x000000080a1aa981 */ /* 0x000122000c1e1500 */
[----:B------:R-:W-:Y:S02]  /*e9e0*/  ISETP.GE.AND P3, PT, R17, UR7, PT ;  /* 0x0000000711007c0c */ /* 0x000fe4000bf66270 */
[----:B------:R-:W-:Y:S02]  /*e9f0*/  LOP3.LUT R15, R29, 0x60, RZ, 0xfc, !PT ;  /* 0x000000601d0f7812 */ /* 0x000fe400078efcff */
[C---:B------:R-:W-:Y:S02]  /*ea00*/  LOP3.LUT R17, R18.reuse, 0x58, RZ, 0xfc, !PT ;  /* 0x0000005812117812 */ /* 0x040fe400078efcff */
[----:B0-----:R-:W-:Y:S02]  /*ea10*/  SHF.R.U32.HI R11, RZ, 0x5, R19 ;  /* 0x00000005ff0b7819 */ /* 0x001fe40000011613 */
[----:B------:R-:W-:Y:S02]  /*ea20*/  LOP3.LUT R16, R18, 0x5c, RZ, 0xfc, !PT ;  /* 0x0000005c12107812 */ /* 0x000fe400078efcff */
[----:B------:R-:W-:-:S02]  /*ea30*/  SGXT.U32 R11, R11, 0x2 ;  /* 0x000000020b0b781a */ /* 0x000fc40000000000 */
[----:B------:R-:W-:Y:S02]  /*ea40*/  ISETP.GE.AND P5, PT, R15, UR7, PT ;  /* 0x000000070f007c0c */ /* 0x000fe4000bfa6270 */
[----:B------:R-:W-:Y:S01]  /*ea50*/  LOP3.LUT R13, R11, 0x64, RZ, 0xfc, !PT ;  /* 0x000000640b0d7812 */ /* 0x000fe200078efcff */
[----:B------:R-:W-:Y:S01]  /*ea60*/  IMAD R17, R17, UR5, RZ ;  /* 0x0000000511117c24 */ /* 0x000fe2000f8e02ff */
[----:B------:R-:W-:Y:S01]  /*ea70*/  LOP3.LUT R15, R29, 0x68, RZ, 0xfc, !PT ;  /* 0x000000681d0f7812 */ /* 0x000fe200078efcff */
[----:B--2---:R0:W-:Y:S01]  /*ea80*/  STL [R1+0x10], R0 ;  /* 0x0000100001007387 */ /* 0x0041e20000100800 */
[----:B------:R-:W-:Y:S02]  /*ea90*/  IMAD R16, R16, UR4, RZ ;  /* 0x0000000410107c24 */ /* 0x000fe4000f8e02ff */
[----:B------:R-:W-:Y:S01]  /*eaa0*/  ISETP.GE.AND P4, PT, R15, UR7, PT ;  /* 0x000000070f007c0c */ /* 0x000fe2000bf86270 */
[----:B------:R-:W-:Y:S01]  /*eab0*/  IMAD R13, R13, UR6, RZ ;  /* 0x000000060d0d7c24 */ /* 0x000fe2000f8e02ff */
[----:B------:R-:W-:Y:S01]  /*eac0*/  PRMT R28, RZ, 0x7610, R28 ;  /* 0x00007610ff1c7816 */ /* 0x000fe2000000001c */
[----:B------:R-:W-:Y:S01]  /*ead0*/  ULDC UR5, c[0x0][0x238] ;  /* 0x00008e0000057ab9 */ /* 0x000fe20000000800 */
[----:B0-----:R-:W2:Y:S01]  /*eae0*/  LDL.LU R0, [R1+0x1140] ;  /* 0x0011400001007983 */ /* 0x001ea20000300800 */
[----:B------:R-:W-:Y:S01]  /*eaf0*/  PRMT R2, RZ, 0x7610, R2 ;  /* 0x00007610ff027816 */ /* 0x000fe20000000002 */
[----:B------:R-:W-:Y:S01]  /*eb00*/  IMAD.WIDE R14, R17, 0x2, R20 ;  /* 0x00000002110e7825 */ /* 0x000fe200078e0214 */
[----:B------:R-:W-:Y:S01]  /*eb10*/  PRMT R9, RZ, 0x7610, R9 ;  /* 0x00007610ff097816 */ /* 0x000fe20000000009 */
[----:B------:R-:W-:-:S02]  /*eb20*/  ULDC UR4, c[0x0][0x238] ;  /* 0x00008e0000047ab9 */ /* 0x000fc40000000800 */
[--C-:B------:R-:W-:Y:S01]  /*eb30*/  IMAD.WIDE R16, R16, 0x2, R20.reuse ;  /* 0x0000000210107825 */ /* 0x100fe200078e0214 */
[----:B------:R-:W3:Y:S03]  /*eb40*/  @!P0 LDG.E.U16 R28, desc[UR8][R14.64] ;  /* 0x000000080e1c8981 */ /* 0x000ee6000c1e1500 */
[----:B------:R-:W-:Y:S01]  /*eb50*/  IMAD.WIDE R12, R13, 0x2, R20 ;  /* 0x000000020d0c7825 */ /* 0x000fe200078e0214 */
[----:B------:R0:W4:Y:S04]  /*eb60*/  @!P3 LDG.E.U16 R2, desc[UR8][R16.64] ;  /* 0x000000081002b981 */ /* 0x000128000c1e1500 */
[----:B------:R-:W4:Y:S01]  /*eb70*/  @!P6 LDG.E.U16 R9, desc[UR8][R12.64] ;  /* 0x000000080c09e981 */ /* 0x000f22000c1e1500 */
[----:B------:R-:W-:-:S02]  /*eb80*/  LOP3.LUT R18, R29, 0x6c, RZ, 0xfc, !PT ;  /* 0x0000006c1d127812 */ /* 0x000fc400078efcff */
[----:B------:R-:W-:Y:S02]  /*eb90*/  LOP3.LUT R10, R29, 0x7c, RZ, 0xfc, !PT ;  /* 0x0000007c1d0a7812 */ /* 0x000fe400078efcff */
[----:B------:R-:W-:Y:S02]  /*eba0*/  LOP3.LUT R19, R11, 0x6c, RZ, 0xfc, !PT ;  /* 0x0000006c0b137812 */ /* 0x000fe400078efcff */
[----:B------:R-:W-:Y:S02]  /*ebb0*/  ISETP.GE.AND P2, PT, R18, UR7, PT ;  /* 0x0000000712007c0c */ /* 0x000fe4000bf46270 */
[C---:B------:R-:W-:Y:S01]  /*ebc0*/  ISETP.GE.AND P0, PT, R10.reuse, UR7, PT ;  /* 0x000000070a007c0c */ /* 0x040fe2000bf06270 */
[----:B------:R-:W-:Y:S02]  /*ebd0*/  IMAD R19, R19, UR4, RZ ;  /* 0x0000000413137c24 */ /* 0x000fe4000f8e02ff */
[----:B------:R-:W-:Y:S01]  /*ebe0*/  IMAD R18, R10, UR10, RZ ;  /* 0x0000000a0a127c24 */ /* 0x000fe2000f8e02ff */
[----:B------:R-:W-:Y:S01]  /*ebf0*/  PRMT R6, RZ, 0x7610, R6 ;  /* 0x00007610ff067816 */ /* 0x000fe20000000006 */
[----:B0-----:R-:W-:-:S04]  /*ec00*/  IMAD.WIDE R16, R19, 0x2, R20 ;  /* 0x0000000213107825 */ /* 0x001fc800078e0214 */
[----:B------:R-:W-:-:S05]  /*ec10*/  IMAD.WIDE R18, R18, 0x2, R20 ;  /* 0x0000000212127825 */ /* 0x000fca00078e0214 */
[----:B------:R-:W4:Y:S01]  /*ec20*/  @!P0 LDG.E.U16 R6, desc[UR8][R18.64] ;  /* 0x0000000812068981 */ /* 0x000f22000c1e1500 */
[----:B--2---:R-:W-:-:S06]  /*ec30*/  PRMT R0, RZ, 0x7610, R0 ;  /* 0x00007610ff007816 */ /* 0x004fcc0000000000 */
[----:B------:R-:W2:Y:S04]  /*ec40*/  @!P2 LDG.E.U16 R0, desc[UR8][R16.64] ;  /* 0x000000081000a981 */ /* 0x000ea8000c1e1500 */
[----:B---3--:R-:W-:Y:S04]  /*ec50*/  STL [R1+0x10a8], R28 ;  /* 0x0010a81c01007387 */ /* 0x008fe80000100800 */
[----:B----4-:R0:W-:Y:S04]  /*ec60*/  STL [R1+0x28], R2 ;  /* 0x0000280201007387 */ /* 0x0101e80000100800 */
[----:B0-----:R-:W3:Y:S04]  /*ec70*/  LDL.LU R2, [R1+0x113c] ;  /* 0x00113c0001027983 */ /* 0x001ee80000300800 */
[----:B------:R0:W-:Y:S02]  /*ec80*/  STL [R1+0x8], R9 ;  /* 0x0000080901007387 */ /* 0x0001e40000100800 */
[----:B0-----:R-:W0:Y:S01]  /*ec90*/  S2R R9, SR_TID.X ;  /* 0x0000000000097919 */ /* 0x001e220000002100 */
[----:B------:R-:W-:-:S02]  /*eca0*/  LOP3.LUT R15, R11, 0x68, RZ, 0xfc, !PT ;  /* 0x000000680b0f7812 */ /* 0x000fc400078efcff */
[----:B------:R-:W-:Y:S02]  /*ecb0*/  LOP3.LUT R11, R11, 0x60, RZ, 0xfc, !PT ;  /* 0x000000600b0b7812 */ /* 0x000fe400078efcff */
[----:B------:R-:W-:-:S03]  /*ecc0*/  PRMT R23, RZ, 0x7610, R23 ;  /* 0x00007610ff177816 */ /* 0x000fc60000000017 */
[----:B------:R-:W-:-:S04]  /*ecd0*/  IMAD R11, R11, UR11, RZ ;  /* 0x0000000b0b0b7c24 */ /* 0x000fc8000f8e02ff */
[----:B------:R-:W-:-:S05]  /*ece0*/  IMAD.WIDE R10, R11, 0x2, R20 ;  /* 0x000000020b0a7825 */ /* 0x000fca00078e0214 */
[----:B------:R1:W4:Y:S01]  /*ecf0*/  @!P5 LDG.E.U16 R23, desc[UR8][R10.64] ;  /* 0x000000080a17d981 */ /* 0x000322000c1e1500 */
[----:B------:R-:W-:Y:S01]  /*ed00*/  IMAD R15, R15, UR5, RZ ;  /* 0x000000050f0f7c24 */ /* 0x000fe2000f8e02ff */
[----:B------:R-:W-:Y:S02]  /*ed10*/  PRMT R22, RZ, 0x7610, R22 ;  /* 0x00007610ff167816 */ /* 0x000fe40000000016 */
[----:B-1----:R-:W-:Y:S01]  /*ed20*/  LOP3.LUT R11, R29, 0x74, RZ, 0xfc, !PT ;  /* 0x000000741d0b7812 */ /* 0x002fe200078efcff */
[----:B------:R-:W-:-:S03]  /*ed30*/  IMAD.WIDE R14, R15, 0x2, R20 ;  /* 0x000000020f0e7825 */ /* 0x000fc600078e0214 */
[----:B------:R-:W-:Y:S02]  /*ed40*/  ISETP.GE.AND P3, PT, R11, UR7, PT ;  /* 0x000000070b007c0c */ /* 0x000fe4000bf66270 */
[----:B0-----:R-:W-:Y:S01]  /*ed50*/  LOP3.LUT R9, R9, 0x7f, RZ, 0xc0, !PT ;  /* 0x0000007f09097812 */ /* 0x001fe200078ec0ff */
[----:B------:R-:W-:Y:S01]  /*ed60*/  IMAD R11, R11, UR10, RZ ;  /* 0x0000000a0b0b7c24 */ /* 0x000fe2000f8e02ff */
[----:B------:R0:W4:Y:S01]  /*ed70*/  @!P4 LDG.E.U16 R22, desc[UR8][R14.64] ;  /* 0x000000080e16c981 */ /* 0x000122000c1e1500 */
[----:B------:R-:W-:Y:S02]  /*ed80*/  PRMT R3, RZ, 0x7610, R3 ;  /* 0x00007610ff037816 */ /* 0x000fe40000000003 */
[----:B------:R-:W-:Y:S01]  /*ed90*/  ISETP.GE.AND P0, PT, R9, UR7, PT ;  /* 0x0000000709007c0c */ /* 0x000fe2000bf06270 */
[----:B0-----:R-:W-:-:S05]  /*eda0*/  IMAD.WIDE R14, R11, 0x2, R20 ;  /* 0x000000020b0e7825 */ /* 0x001fca00078e0214 */
[----:B------:R-:W3:Y:S04]  /*edb0*/  @!P3 LDG.E.U16 R3, desc[UR8][R14.64] ;  /* 0x000000080e03b981 */ /* 0x000ee8000c1e1500 */
[----:B--2---:R0:W-:Y:S04]  /*edc0*/  STL [R1+0x14], R0 ;  /* 0x0000140001007387 */ /* 0x0041e80000100800 */
[----:B0-----:R-:W2:Y:S04]  /*edd0*/  LDL.LU R0, [R1+0x1138] ;  /* 0x0011380001007983 */ /* 0x001ea80000300800 */
[----:B------:R0:W-:Y:S04]  /*ede0*/  STL [R1+0x34], R6 ;  /* 0x0000340601007387 */ /* 0x0001e80000100800 */
[----:B------:R-:W2:Y:S04]  /*edf0*/  LDL R9, [R1+0x1e4] ;  /* 0x0001e40001097983 */ /* 0x000ea80000100800 */
[----:B0-----:R-:W4:Y:S01]  /*ee00*/  LDL R6, [R1+0x1e0] ;  /* 0x0001e00001067983 */ /* 0x001f220000100800 */
[----:B------:R-:W-:-:S02]  /*ee10*/  LOP3.LUT R12, R29, 0x78, RZ, 0xfc, !PT ;  /* 0x000000781d0c7812 */ /* 0x000fc400078efcff */
[----:B------:R-:W-:Y:S02]  /*ee20*/  LOP3.LUT R13, R29, 0x70, RZ, 0xfc, !PT ;  /* 0x000000701d0d7812 */ /* 0x000fe400078efcff */
[C---:B------:R-:W-:Y:S01]  /*ee30*/  ISETP.GE.AND P4, PT, R12.reuse, UR7, PT ;  /* 0x000000070c007c0c */ /* 0x040fe2000bf86270 */
[----:B------:R-:W2:Y:S01]  /*ee40*/  LDL R29, [R1+0x1e8] ;  /* 0x0001e800011d7983 */ /* 0x000ea20000100800 */
[C---:B------:R-:W-:Y:S01]  /*ee50*/  ISETP.GE.AND P2, PT, R13.reuse, UR7, PT ;  /* 0x000000070d007c0c */ /* 0x040fe2000bf46270 */
[----:B------:R-:W-:Y:S02]  /*ee60*/  IMAD R12, R12, UR10, RZ ;  /* 0x0000000a0c0c7c24 */ /* 0x000fe4000f8e02ff */
[----:B------:R-:W-:Y:S01]  /*ee70*/  IMAD R16, R13, UR10, RZ ;  /* 0x0000000a0d107c24 */ /* 0x000fe2000f8e02ff */
[----:B------:R-:W-:Y:S01]  /*ee80*/  PRMT R10, RZ, 0x7610, R10 ;  /* 0x00007610ff0a7816 */ /* 0x000fe2000000000a */
[----:B------:R-:W-:Y:S01]  /*ee90*/  IMAD.WIDE R12, R12, 0x2, R20 ;  /* 0x000000020c0c7825 */ /* 0x000fe200078e0214 */
[----:B------:R-:W-:-:S03]  /*eea0*/  PRMT R11, RZ, 0x7610, R11 ;  /* 0x00007610ff0b7816 */ /* 0x000fc6000000000b */
[----:B------:R-:W-:Y:S02]  /*eeb0*/  IMAD.WIDE R16, R16, 0x2, R20 ;  /* 0x0000000210107825 */ /* 0x000fe400078e0214 */
[----:B------:R0:W2:Y:S04]  /*eec0*/  @!P4 LDG.E.U16 R10, desc[UR8][R12.64] ;  /* 0x000000080c0ac981 */ /* 0x0000a8000c1e1500 */
[----:B------:R-:W2:Y:S01]  /*eed0*/  @!P2 LDG.E.U16 R11, desc[UR8][R16.64] ;  /* 0x00000008100ba981 */ /* 0x000ea2000c1e1500 */
[----:B------:R-:W-:-:S03]  /*eee0*/  PRMT R4, RZ, 0x7610, R4 ;  /* 0x00007610ff047816 */ /* 0x000fc60000000004 */
[----:B------:R-:W-:Y:S04]  /*eef0*/  STL [R1+0xc64], R20 ;  /* 0x000c641401007387 */ /* 0x000fe80000100800 */
[----:B------:R-:W-:Y:S04]  /*ef00*/  STL [R1+0x1094], R20 ;  /* 0x0010941401007387 */ /* 0x000fe80000100800 */
[----:B------:R-:W-:Y:S04]  /*ef10*/  STL [R1+0x1098], R20 ;  /* 0x0010981401007387 */ /* 0x000fe80000100800 */
[----:B------:R-:W-:Y:S04]  /*ef20*/  STL [R1+0x109c], R20 ;  /* 0x00109c1401007387 */ /* 0x000fe80000100800 */
[----:B------:R-:W-:Y:S04]  /*ef30*/  STL [R1+0x10a0], R20 ;  /* 0x0010a01401007387 */ /* 0x000fe80000100800 */
[----:B------:R-:W-:Y:S04]  /*ef40*/  STL [R1+0x10a4], R20 ;  /* 0x0010a41401007387 */ /* 0x000fe80000100800 */
[----:B------:R-:W-:Y:S04]  /*ef50*/  STL [R1+0xc60], R21 ;  /* 0x000c601501007387 */ /* 0x000fe80000100800 */
[----:B---3--:R1:W-:Y:S04]  /*ef60*/  STL [R1+0x4], R3 ;  /* 0x0000040301007387 */ /* 0x0083e80000100800 */
[----:B-1----:R-:W3:Y:S04]  /*ef70*/  LDL.LU R3, [R1+0x1134] ;  /* 0x0011340001037983 */ /* 0x002ee80000300800 */
[----:B------:R-:W3:Y:S04]  /*ef80*/  LDL R14, [R1+0x1ec] ;  /* 0x0001ec00010e7983 */ /* 0x000ee80000100800 */
[----:B------:R-:W3:Y:S01]  /*ef90*/  LDL R15, [R1+0x1f0] ;  /* 0x0001f000010f7983 */ /* 0x000ee20000100800 */
[----:B------:R-:W-:Y:S01]  /*efa0*/  BAR.SYNC.DEFER_BLOCKING 0x0 ;  /* 0x0000000000007b1d */ /* 0x000fe20000010000 */
[C---:B----4-:R-:W-:Y:S01]  /*efb0*/  IADD3 RZ, P1, R6.reuse, R2, RZ ;  /* 0x0000000206ff7210 */ /* 0x050fe20007f3e0ff */
[----:B0-----:R-:W-:-:S04]  /*efc0*/  IMAD.IADD R12, R6, 0x1, R2 ;  /* 0x00000001060c7824 */ /* 0x001fc800078e0202 */
[----:B------:R-:W4:Y:S01]  /*efd0*/  LDL.LU R6, [R1+0x1130] ;  /* 0x0011300001067983 */ /* 0x000f220000300800 */
[----:B--2---:R-:W-:Y:S01]  /*efe0*/  IMAD.X R13, R9, 0x1, R0, P1 ;  /* 0x00000001090d7824 */ /* 0x004fe200008e0600 */
[C---:B------:R-:W-:Y:S02]  /*eff0*/  IADD3 RZ, P2, R29.reuse, R2, RZ ;  /* 0x000000021dff7210 */ /* 0x040fe40007f5e0ff */
[----:B------:R-:W2:Y:S04]  /*f000*/  LDL R9, [R1+0x1fc] ;  /* 0x0001fc0001097983 */ /* 0x000ea80000100800 */
[----:B------:R0:W4:Y:S02]  /*f010*/  @!P0 LDG.E.U16 R4, desc[UR8][R12.64] ;  /* 0x000000080c048981 */ /* 0x000124000c1e1500 */
[----:B0-----:R-:W-:-:S02]  /*f020*/  IMAD.IADD R12, R29, 0x1, R2 ;  /* 0x000000011d0c7824 */ /* 0x001fc400078e0202 */
[----:B---3--:R-:W-:Y:S01]  /*f030*/  IMAD.X R13, R14, 0x1, R0, P2 ;  /* 0x000000010e0d7824 */ /* 0x008fe200010e0600 */
[CC--:B------:R-:W-:Y:S02]  /*f040*/  IADD3 RZ, P1, R15.reuse, R2.reuse, RZ ;  /* 0x000000020fff7210 */ /* 0x0c0fe40007f3e0ff */
[----:B------:R-:W-:Y:S01]  /*f050*/  IADD3 R14, R15, R2, RZ ;  /* 0x000000020f0e7210 */ /* 0x000fe20007ffe0ff */
[----:B----4-:R0:W-:Y:S04]  /*f060*/  STL [R1+0x4c], R4 ;  /* 0x00004c0401007387 */ /* 0x0101e80000100800 */
[----:B0-----:R-:W3:Y:S04]  /*f070*/  LDL.LU R4, [R1+0x112c] ;  /* 0x00112c0001047983 */ /* 0x001ee80000300800 */
[----:B------:R-:W4:Y:S04]  /*f080*/  LDL.LU R29, [R1+0x1128] ;  /* 0x00112800011d7983 */ /* 0x000f280000300800 */
[----:B------:R-:W2:Y:S01]  /*f090*/  LDL R15, [R1+0x1f4] ;  /* 0x0001f400010f7983 */ /* 0x000ea20000100800 */
[----:B------:R-:W-:-:S02]  /*f0a0*/  PRMT R3, RZ, 0x7610, R3 ;  /* 0x00007610ff037816 */ /* 0x000fc40000000003 */
[----:B---3--:R-:W-:-:S06]  /*f0b0*/  PRMT R4, RZ, 0x7610, R4 ;  /* 0x00007610ff047816 */ /* 0x008fcc0000000004 */
[----:B------:R-:W3:Y:S01]  /*f0c0*/  @!P0 LDG.E.U16 R4, desc[UR8][R12.64] ;  /* 0x000000080c048981 */ /* 0x000ee2000c1e1500 */
[----:B--2---:R-:W-:-:S05]  /*f0d0*/  IMAD.X R15, R15, 0x1, R0, P1 ;  /* 0x000000010f0f7824 */ /* 0x004fca00008e0600 */
[----:B------:R-:W2:Y:S04]  /*f0e0*/  @!P0 LDG.E.U16 R3, desc[UR8][R14.64] ;  /* 0x000000080e038981 */ /* 0x000ea8000c1e1500 */
[----:B------:R-:W4:Y:S04]  /*f0f0*/  LDL R13, [R1+0x1f8] ;  /* 0x0001f800010d7983 */ /* 0x000f280000100800 */
[----:B---3--:R0:W-:Y:S04]  /*f100*/  STL [R1+0x80], R4 ;  /* 0x0000800401007387 */ /* 0x0081e80000100800 */
[----:B0-----:R-:W3:Y:S04]  /*f110*/  LDL R4, [R1+0x210] ;  /* 0x0002100001047983 */ /* 0x001ee80000100800 */
[----:B--2---:R0:W-:Y:S04]  /*f120*/  STL [R1+0xb0], R3 ;  /* 0x0000b00301007387 */ /* 0x0041e80000100800 */
[----:B0-----:R-:W2:Y:S04]  /*f130*/  LDL.LU R3, [R1+0x1124] ;  /* 0x0011240001037983 */ /* 0x001ea80000300800 */
[----:B------:R-:W3:Y:S01]  /*f140*/  LDL R15, [R1+0x200] ;  /* 0x00020000010f7983 */ /* 0x000ee20000100800 */
[C---:B----4-:R-:W-:Y:S01]  /*f150*/  IADD3 RZ, P2, R13.reuse, R2, RZ ;  /* 0x000000020dff7210 */ /* 0x050fe20007f5e0ff */
[----:B------:R-:W-:Y:S01]  /*f160*/  IMAD.IADD R12, R13, 0x1, R2 ;  /* 0x000000010d0c7824 */ /* 0x000fe200078e0202 */
[----:B------:R-:W-:-:S03]  /*f170*/  PRMT R29, RZ, 0x7610, R29 ;  /* 0x00007610ff1d7816 */ /* 0x000fc6000000001d */
[----:B------:R-:W-:Y:S01]  /*f180*/  IMAD.X R13, R9, 0x1, R0, P2 ;  /* 0x00000001090d7824 */ /* 0x000fe200010e0600 */
[----:B------:R-:W-:Y:S01]  /*f190*/  PRMT R6, RZ, 0x7610, R6 ;  /* 0x00007610ff067816 */ /* 0x000fe20000000006 */
[----:B------:R-:W4:Y:S04]  /*f1a0*/  LDL R9, [R1+0x218] ;  /* 0x0002180001097983 */ /* 0x000f280000100800 */
[----:B------:R-:W2:Y:S01]  /*f1b0*/  @!P0 LDG.E.U16 R29, desc[UR8][R12.64] ;  /* 0x000000080c1d8981 */ /* 0x000ea2000c1e1500 */
[C---:B---3--:R-:W-:Y:S01]  /*f1c0*/  IADD3 RZ, P1, R15.reuse, R2, RZ ;  /* 0x000000020fff7210 */ /* 0x048fe20007f3e0ff */
[----:B------:R-:W-:Y:S02]  /*f1d0*/  IMAD.IADD R14, R15, 0x1, R2 ;  /* 0x000000010f0e7824 */ /* 0x000fe400078e0202 */
[----:B------:R-:W3:Y:S04]  /*f1e0*/  LDL R15, [R1+0x204] ;  /* 0x00020400010f7983 */ /* 0x000ee80000100800 */
[----:B--2---:R0:W-:Y:S04]  /*f1f0*/  STL [R1+0xe4], R29 ;  /* 0x0000e41d01007387 */ /* 0x0041e80000100800 */
[----:B0-----:R-:W2:Y:S04]  /*f200*/  LDL.LU R29, [R1+0x1120] ;  /* 0x00112000011d7983 */ /* 0x001ea80000300800 */
[----:B------:R-:W4:Y:S01]  /*f210*/  LDL R13, [R1+0x208] ;  /* 0x00020800010d7983 */ /* 0x000f220000100800 */
[----:B---3--:R-:W-:-:S05]  /*f220*/  IMAD.X R15, R15, 0x1, R0, P1 ;  /* 0x000000010f0f7824 */ /* 0x008fca00008e0600 */
[----:B------:R-:W3:Y:S01]  /*f230*/  @!P0 LDG.E.U16 R6, desc[UR8][R14.64] ;  /* 0x000000080e068981 */ /* 0x000ee2000c1e1500 */
[C---:B----4-:R-:W-:Y:S01]  /*f240*/  IADD3 RZ, P1, R13.reuse, R2, RZ ;  /* 0x000000020dff7210 */ /* 0x050fe20007f3e0ff */
[----:B------:R-:W-:Y:S02]  /*f250*/  IMAD.IADD R12, R13, 0x1, R2 ;  /* 0x000000010d0c7824 */ /* 0x000fe400078e0202 */
[----:B---3--:R0:W-:Y:S04]  /*f260*/  STL [R1+0xf0], R6 ;  /* 0x0000f00601007387 */ /* 0x0081e80000100800 */
[----:B0-----:R-:W3:Y:S04]  /*f270*/  LDL.LU R6, [R1+0x111c] ;  /* 0x00111c0001067983 */ /* 0x001ee80000300800 */
[----:B------:R-:W4:Y:S01]  /*f280*/  LDL R13, [R1+0x20c] ;  /* 0x00020c00010d7983 */ /* 0x000f220000100800 */
[----:B--2---:R-:W-:Y:S01]  /*f290*/  PRMT R29, RZ, 0x7610, R29 ;  /* 0x00007610ff1d7816 */ /* 0x004fe2000000001d */
[----:B----4-:R-:W-:-:S05]  /*f2a0*/  IMAD.X R13, R13, 0x1, R0, P1 ;  /* 0x000000010d0d7824 */ /* 0x010fca00008e0600 */
[----:B------:R0:W2:Y:S01]  /*f2b0*/  @!P0 LDG.E.U16 R29, desc[UR8][R12.64] ;  /* 0x000000080c1d8981 */ /* 0x0000a2000c1e1500 */
[C---:B------:R-:W-:Y:S01]  /*f2c0*/  IADD3 RZ, P1, R4.reuse, R2, RZ ;  /* 0x0000000204ff7210 */ /* 0x040fe20007f3e0ff */
[----:B0-----:R-:W-:Y:S02]  /*f2d0*/  IMAD.IADD R12, R4, 0x1, R2 ;  /* 0x00000001040c7824 */ /* 0x001fe400078e0202 */
[----:B--2---:R0:W-:Y:S04]  /*f2e0*/  STL [R1+0xec], R29 ;  /* 0x0000ec1d01007387 */ /* 0x0041e80000100800 */
[----:B0-----:R-:W2:Y:S04]  /*f2f0*/  LDL.LU R29, [R1+0x1118] ;  /* 0x00111800011d7983 */ /* 0x001ea80000300800 */
[----:B------:R-:W4:Y:S04]  /*f300*/  LDL.LU R4, [R1+0x1114] ;  /* 0x0011140001047983 */ /* 0x000f280000300800 */
[----:B------:R-:W3:Y:S01]  /*f310*/  LDL R13, [R1+0x214] ;  /* 0x00021400010d7983 */ /* 0x000ee20000100800 */
[----:B--2---:R-:W-:Y:S01]  /*f320*/  PRMT R29, RZ, 0x7610, R29 ;  /* 0x00007610ff1d7816 */ /* 0x004fe2000000001d */
[----:B---3--:R-:W-:-:S05]  /*f330*/  IMAD.X R13, R13, 0x1, R0, P1 ;  /* 0x000000010d0d7824 */ /* 0x008fca00008e0600 */
[----:B------:R0:W2:Y:S01]  /*f340*/  @!P0 LDG.E.U16 R29, desc[UR8][R12.64] ;  /* 0x000000080c1d8981 */ /* 0x0000a2000c1e1500 */
[CC--:B------:R-:W-:Y:S02]  /*f350*/  IADD3 RZ, P1, R9.reuse, R2.reuse, RZ ;  /* 0x0000000209ff7210 */ /* 0x0c0fe40007f3e0ff */
[----:B0-----:R-:W-:Y:S01]  /*f360*/  IADD3 R12, R9, R2, RZ ;  /* 0x00000002090c7210 */ /* 0x001fe20007ffe0ff */
[----:B--2---:R0:W-:Y:S04]  /*f370*/  STL [R1+0xe8], R29 ;  /* 0x0000e81d01007387 */ /* 0x0041e80000100800 */
[----:B0-----:R-:W2:Y:S04]  /*f380*/  LDL.LU R29, [R1+0x1110] ;  /* 0x00111000011d7983 */ /* 0x001ea80000300800 */
[----:B------:R-:W3:Y:S04]  /*f390*/  LDL.LU R9, [R1+0x110c] ;  /* 0x00110c0001097983 */ /* 0x000ee80000300800 */
[----:B------:R-:W4:Y:S01]  /*f3a0*/  LDL R13, [R1+0x21c] ;  /* 0x00021c00010d7983 */ /* 0x000f220000100800 */
[----:B------:R-:W-:Y:S01]  /*f3b0*/  PRMT R19, RZ, 0x7610, R19 ;  /* 0x00007610ff137816 */ /* 0x000fe20000000013 */
[----:B----4-:R-:W-:-:S05]  /*f3c0*/  IMAD.X R13, R13, 0x1, R0, P1 ;  /* 0x000000010d0d7824 */ /* 0x010fca00008e0600 */
[----:B------:R0:W4:Y:S04]  /*f3d0*/  @!P0 LDG.E.U16 R19, desc[UR8][R12.64] ;  /* 0x000000080c138981 */ /* 0x000128000c1e1500 */
[----:B------:R-:W2:Y:S02]  /*f3e0*/  LDL R13, [R1+0x220] ;  /* 0x00022000010d7983 */ /* 0x000ea40000100800 */
[C---:B--2---:R-:W-:Y:S01]  /*f3f0*/  IADD3 RZ, P1, R13.reuse, R2, RZ ;  /* 0x000000020dff7210 */ /* 0x044fe20007f3e0ff */
[----:B0-----:R-:W-:Y:S02]  /*f400*/  IMAD.IADD R12, R13, 0x1, R2 ;  /* 0x000000010d0c7824 */ /* 0x001fe400078e0202 */
[----:B------:R-:W2:Y:S01]  /*f410*/  LDL R13, [R1+0x224] ;  /* 0x00022400010d7983 */ /* 0x000ea20000100800 */
[----:B------:R-:W-:Y:S01]  /*f420*/  PRMT R29, RZ, 0x7610, R29 ;  /* 0x00007610ff1d7816 */ /* 0x000fe2000000001d */
[----:B--2---:R-:W-:-:S05]  /*f430*/  IMAD.X R13, R13, 0x1, R0, P1 ;  /* 0x000000010d0d7824 */ /* 0x004fca00008e0600 */
[----:B------:R-:W2:Y:S04]  /*f440*/  @!P0 LDG.E.U16 R29, desc[UR8][R12.64] ;  /* 0x000000080c1d8981 */ /* 0x000ea8000c1e1500 */
[----:B--2---:R0:W-:Y:S04]  /*f450*/  STL [R1+0x48], R29 ;  /* 0x0000481d01007387 */ /* 0x0041e80000100800 */
[----:B0-----:R-:W2:Y:S04]  /*f460*/  LDL.LU R29, [R1+0x1108] ;  /* 0x00110800011d7983 */ /* 0x001ea80000300800 */
[----:B------:R-:W3:Y:S02]  /*f470*/  LDL R13, [R1+0x228] ;  /* 0x00022800010d7983 */ /* 0x000ee40000100800 */
[C---:B---3--:R-:W-:Y:S01]  /*f480*/  IADD3 RZ, P1, R13.reuse, R2, RZ ;  /* 0x000000020dff7210 */ /* 0x048fe20007f3e0ff */
[----:B------:R-:W-:-:S02]  /*f490*/  IMAD.IADD R12, R13, 0x1, R2 ;  /* 0x000000010d0c7824 */ /* 0x000fc400078e0202 */
[----:B------:R-:W3:Y:S01]  /*f4a0*/  LDL R13, [R1+0x22c] ;  /* 0x00022c00010d7983 */ /* 0x000ee20000100800 */
[----:B--2---:R-:W-:Y:S01]  /*f4b0*/  PRMT R29, RZ, 0x7610, R29 ;  /* 0x00007610ff1d7816 */ /* 0x004fe2000000001d */
[----:B---3--:R-:W-:-:S05]  /*f4c0*/  IMAD.X R13, R13, 0x1, R0, P1 ;  /* 0x000000010d0d7824 */ /* 0x008fca00008e0600 */
        /* <DEDUP_REMOVED lines=22> */
[----:B---3--:R-:W-:-:S02]  /*f630*/  IADD3 RZ, P1, R13, R2, RZ ;  /* 0x000000020dff7210 */ /* 0x008fc40007f3e0ff */
[----:B------:R-:W-:Y:S02]  /*f640*/  IADD3 R12, R13, R2, RZ ;  /* 0x000000020d0c7210 */ /* 0x000fe40007ffe0ff */
        /* <DEDUP_REMOVED lines=28> */
[----:B------:R-:W-:Y:S01]  /*f810*/  PRMT R16, RZ, 0x7610, R16 ;  /* 0x00007610ff107816 */ /* 0x000fe20000000010 */
[----:B---3--:R-:W-:-:S05]  /*f820*/  IMAD.X R13, R13, 0x1, R0, P1 ;  /* 0x000000010d0d7824 */ /* 0x008fca00008e0600 */
[----:B------:R0:W3:Y:S04]  /*f830*/  @!P0 LDG.E.U16 R16, desc[UR8][R12.64] ;  /* 0x000000080c108981 */ /* 0x0000e8000c1e1500 */
[----:B------:R-:W4:Y:S02]  /*f840*/  LDL R13, [R1+0x260] ;  /* 0x00026000010d7983 */ /* 0x000f240000100800 */
[C---:B----4-:R-:W-:Y:S01]  /*f850*/  IADD3 RZ, P1, R13.reuse, R2, RZ ;  /* 0x000000020dff7210 */ /* 0x050fe20007f3e0ff */
[----:B0-----:R-:W-:Y:S02]  /*f860*/  IMAD.IADD R12, R13, 0x1, R2 ;  /* 0x000000010d0c7824 */ /* 0x001fe400078e0202 */
[----:B------:R-:W4:Y:S01]  /*f870*/  LDL R13, [R1+0x264] ;  /* 0x00026400010d7983 */ /* 0x000f220000100800 */
[----:B--2---:R-:W-:Y:S01]  /*f880*/  PRMT R29, RZ, 0x7610, R29 ;  /* 0x00007610ff1d7816 */ /* 0x004fe2000000001d */
[----:B----4-:R-:W-:-:S05]  /*f890*/  IMAD.X R13, R13, 0x1, R0, P1 ;  /* 0x000000010d0d7824 */ /* 0x010fca00008e0600 */
[----:B------:R-:W2:Y:S04]  /*f8a0*/  @!P0 LDG.E.U16 R29, desc[UR8][R12.64] ;  /* 0x000000080c1d8981 */ /* 0x000ea8000c1e1500 */
[----:B--2---:R0:W-:Y:S04]  /*f8b0*/  STL [R1+0x3c], R29 ;  /* 0x00003c1d01007387 */ /* 0x0041e80000100800 */
[----:B0-----:R-:W2:Y:S04]  /*f8c0*/  LDL.LU R29, [R1+0x10ec] ;  /* 0x0010ec00011d7983 */ /* 0x001ea80000300800 */
[----:B------:R-:W4:Y:S02]  /*f8d0*/  LDL R13, [R1+0x268] ;  /* 0x00026800010d7983 */ /* 0x000f240000100800 */
[----:B----4-:R-:W-:-:S02]  /*f8e0*/  IADD3 RZ, P1, R13, R2, RZ ;  /* 0x000000020dff7210 */ /* 0x010fc40007f3e0ff */
[----:B------:R-:W-:Y:S02]  /*f8f0*/  IADD3 R12, R13, R2, RZ ;  /* 0x000000020d0c7210 */ /* 0x000fe40007ffe0ff */
[----:B------:R-:W4:Y:S01]  /*f900*/  LDL R13, [R1+0x26c] ;  /* 0x00026c00010d7983 */ /* 0x000f220000100800 */
[----:B--2---:R-:W-:Y:S01]  /*f910*/  PRMT R29, RZ, 0x7610, R29 ;  /* 0x00007610ff1d7816 */ /* 0x004fe2000000001d */
[----:B----4-:R-:W-:-:S05]  /*f920*/  IMAD.X R13, R13, 0x1, R0, P1 ;  /* 0x000000010d0d7824 */ /* 0x010fca00008e0600 */
[----:B------:R-:W2:Y:S04]  /*f930*/  @!P0 LDG.E.U16 R29, desc[UR8][R12.64] ;  /* 0x000000080c1d8981 */ /* 0x000ea8000c1e1500 */
[----:B--2---:R0:W-:Y:S04]  /*f940*/  STL [R1+0x64], R29 ;  /* 0x0000641d01007387 */ /* 0x0041e80000100800 */
[----:B0-----:R-:W2:Y:S04]  /*f950*/  LDL.LU R29, [R1+0x10e8] ;  /* 0x0010e800011d7983 */ /* 0x001ea80000300800 */
[----:B------:R-:W4:Y:S02]  /*f960*/  LDL R13, [R1+0x270] ;  /* 0x00027000010d7983 */ /* 0x000f240000100800 */
[C---:B----4-:R-:W-:Y:S01]  /*f970*/  IADD3 RZ, P1, R13.reuse, R2, RZ ;  /* 0x000000020dff7210 */ /* 0x050fe20007f3e0ff */
[----:B------:R-:W-:-:S02]  /*f980*/  IMAD.IADD R12, R13, 0x1, R2 ;  /* 0x000000010d0c7824 */ /* 0x000fc400078e0202 */
        /* <DEDUP_REMOVED lines=37> */
[----:B------:R-:W-:Y:S01]  /*fbe0*/  PRMT R14, RZ, 0x7610, R14 ;  /* 0x00007610ff0e7816 */ /* 0x000fe2000000000e */
[----:B----4-:R-:W-:-:S05]  /*fbf0*/  IMAD.X R13, R13, 0x1, R0, P1 ;  /* 0x000000010d0d7824 */ /* 0x010fca00008e0600 */
[----:B------:R-:W4:Y:S04]  /*fc00*/  @!P0 LDG.E.U16 R14, desc[UR8][R12.64] ;  /* 0x000000080c0e8981 */ /* 0x000f28000c1e1500 */
[----:B------:R-:W3:Y:S04]  /*fc10*/  LDL R13, [R1+0x298] ;  /* 0x00029800010d7983 */ /* 0x000ee80000100800 */
[----:B----4-:R0:W-:Y:S01]  /*fc20*/  STL [R1+0xc8], R14 ;  /* 0x0000c80e01007387 */ /* 0x0101e20000100800 */
[C---:B---3--:R-:W-:Y:S01]  /*fc30*/  IADD3 RZ, P1, R13.reuse, R2, RZ ;  /* 0x000000020dff7210 */ /* 0x048fe20007f3e0ff */
[----:B------:R-:W-:Y:S01]  /*fc40*/  IMAD.IADD R12, R13, 0x1, R2 ;  /* 0x000000010d0c7824 */ /* 0x000fe200078e0202 */
[----:B------:R-:W-:Y:S01]  /*fc50*/  PRMT R17, RZ, 0x7610, R17 ;  /* 0x00007610ff117816 */ /* 0x000fe20000000011 */
[----:B------:R-:W3:Y:S01]  /*fc60*/  LDL R13, [R1+0x29c] ;  /* 0x00029c00010d7983 */ /* 0x000ee20000100800 */
[----:B--2---:R-:W-:-:S03]  /*fc70*/  PRMT R29, RZ, 0x7610, R29 ;  /* 0x00007610ff1d7816 */ /* 0x004fc6000000001d */
[----:B0-----:R-:W2:Y:S01]  /*fc80*/  LDL R14, [R1+0x2b0] ;  /* 0x0002b000010e7983 */ /* 0x001ea20000100800 */
[----:B---3--:R-:W-:-:S05]  /*fc90*/  IMAD.X R13, R13, 0x1, R0, P1 ;  /* 0x000000010d0d7824 */ /* 0x008fca00008e0600 */
[----:B------:R0:W3:Y:S04]  /*fca0*/  @!P0 LDG.E.U16 R17, desc[UR8][R12.64] ;  /* 0x000000080c118981 */ /* 0x0000e8000c1e1500 */
[----:B------:R-:W4:Y:S02]  /*fcb0*/  LDL R13, [R1+0x2a0] ;  /* 0x0002a000010d7983 */ /* 0x000f240000100800 */
[C---:B----4-:R-:W-:Y:S01]  /*fcc0*/  IADD3 RZ, P1, R13.reuse, R2, RZ ;  /* 0x000000020dff7210 */ /* 0x050fe20007f3e0ff */
[----:B0-----:R-:W-:Y:S02]  /*fcd0*/  IMAD.IADD R12, R13, 0x1, R2 ;  /* 0x000000010d0c7824 */ /* 0x001fe400078e0202 */
[----:B------:R-:W4:Y:S02]  /*fce0*/  LDL R13, [R1+0x2a4] ;  /* 0x0002a400010d7983 */ /* 0x000f240000100800 */
[----:B----4-:R-:W-:-:S05]  /*fcf0*/  IMAD.X R13, R13, 0x1, R0, P1 ;  /* 0x000000010d0d7824 */ /* 0x010fca00008e0600 */
[----:B------:R-:W4:Y:S04]  /*fd00*/  @!P0 LDG.E.U16 R29, desc[UR8][R12.64] ;  /* 0x000000080c1d8981 */ /* 0x000f28000c1e1500 */
[----:B----4-:R0:W-:Y:S04]  /*fd10*/  STL [R1+0x1c], R29 ;  /* 0x00001c1d01007387 */ /* 0x0101e80000100800 */
[----:B0-----:R-:W4:Y:S04]  /*fd20*/  LDL.LU R29, [R1+0x10d4] ;  /* 0x0010d400011d7983 */ /* 0x001f280000300800 */
[----:B------:R-:W2:Y:S02]  /*fd30*/  LDL R13, [R1+0x2a8] ;  /* 0x0002a800010d7983 */ /* 0x000ea40000100800 */
[C---:B--2---:R-:W-:Y:S01]  /*fd40*/  IADD3 RZ, P1, R13.reuse, R2, RZ ;  /* 0x000000020dff7210 */ /* 0x044fe20007f3e0ff */
[----:B------:R-:W-:-:S02]  /*fd50*/  IMAD.IADD R12, R13, 0x1, R2 ;  /* 0x000000010d0c7824 */ /* 0x000fc400078e0202 */
[----:B------:R-:W2:Y:S01]  /*fd60*/  LDL R13, [R1+0x2ac] ;  /* 0x0002ac00010d7983 */ /* 0x000ea20000100800 */
[----:B------:R-:W-:Y:S01]  /*fd70*/  PRMT R18, RZ, 0x7610, R18 ;  /* 0x00007610ff127816 */ /* 0x000fe20000000012 */
[----:B--2---:R-:W-:-:S05]  /*fd80*/  IMAD.X R13, R13, 0x1, R0, P1 ;  /* 0x000000010d0d7824 */ /* 0x004fca00008e0600 */
[----:B------:R-:W2:Y:S01]  /*fd90*/  @!P0 LDG.E.U16 R18, desc[UR8][R12.64] ;  /* 0x000000080c128981 */ /* 0x000ea2000c1e1500 */
[----:B------:R-:W-:-:S03]  /*fda0*/  IADD3 RZ, P1, R14, R2, RZ ;  /* 0x000000020eff7210 */ /* 0x000fc60007f3e0ff */
[----:B--2---:R0:W-:Y:S04]  /*fdb0*/  STL [R1+0x5c], R18 ;  /* 0x00005c1201007387 */ /* 0x0041e80000100800 */
[----:B------:R-:W2:Y:S01]  /*fdc0*/  LDL R13, [R1+0x2b4] ;  /* 0x0002b400010d7983 */ /* 0x000ea20000100800 */
[----:B----4-:R-:W-:Y:S01]  /*fdd0*/  PRMT R29, RZ, 0x7610, R29 ;  /* 0x00007610ff1d7816 */ /* 0x010fe2000000001d */
[----:B------:R-:W-:Y:S02]  /*fde0*/  IMAD.IADD R12, R14, 0x1, R2 ;  /* 0x000000010e0c7824 */ /* 0x000fe400078e0202 */
[----:B------:R-:W4:Y:S04]  /*fdf0*/  LDL R14, [R1+0x2cc] ;  /* 0x0002cc00010e7983 */ /* 0x000f280000100800 */
[----:B0-----:R-:W3:Y:S01]  /*fe00*/  LDL R18, [R1+0x2c8] ;  /* 0x0002c80001127983 */ /* 0x001ee20000100800 */
[----:B--2---:R-:W-:-:S05]  /*fe10*/  IMAD.X R13, R13, 0x1, R0, P1 ;  /* 0x000000010d0d7824 */ /* 0x004fca00008e0600 */
        /* <DEDUP_REMOVED lines=18> */
[----:B------:R-:W2:Y:S01]  /*ff40*/  @!P0 LDG.E.U16 R29, desc[UR8][R12.64] ;  /* 0x000000080c1d8981 */ /* 0x000ea2000c1e1500 */
[----:B---3--:R-:W-:-:S03]  /*ff50*/  IADD3 RZ, P1, R18, R2, RZ ;  /* 0x0000000212ff7210 */ /* 0x008fc60007f3e0ff */
[----:B--2---:R0:W-:Y:S04]  /*ff60*/  STL [R1+0xc0], R29 ;  /* 0x0000c01d01007387 */ /* 0x0041e80000100800 */
[----:B0-----:R-:W2:Y:S01]  /*ff70*/  LDL.LU R29, [R1+0x10c8] ;  /* 0x0010c800011d7983 */ /* 0x001ea20000300800 */
[----:B------:R-:W-:Y:S02]  /*ff80*/  IMAD.IADD R12, R18, 0x1, R2 ;  /* 0x00000001120c7824 */ /* 0x000fe400078e0202 */
[----:B------:R-:W-:Y:S02]  /*ff90*/  IMAD.X R13, R14, 0x1, R0, P1 ;  /* 0x000000010e0d7824 */ /* 0x000fe400008e0600 */
[----:B------:R-:W3:Y:S01]  /*ffa0*/  LDL R14, [R1+0x2d8] ;  /* 0x0002d800010e7983 */ /* 0x000ee20000100800 */
[----:B--2---:R-:W-:-:S06]  /*ffb0*/  PRMT R29, RZ, 0x7610, R29 ;  /* 0x00007610ff1d7816 */ /* 0x004fcc000000001d */
[----:B------:R-:W2:Y:S01]  /*ffc0*/  @!P0 LDG.E.U16 R29, desc[UR8][R12.64] ;  /* 0x000000080c1d8981 */ /* 0x000ea2000c1e1500 */
[----:B------:R-:W0:Y:S03]  /*ffd0*/  S2R R18, SR_TID.X ;  /* 0x0000000000127919 */ /* 0x000e260000002100 */
[----:B--2---:R1:W-:Y:S04]  /*ffe0*/  STL [R1+0xbc], R29 ;  /* 0x0000bc1d01007387 */ /* 0x0043e80000100800 */
[----:B-1----:R-:W2:Y:S04]  /*fff0*/  LDL.LU R29, [R1+0x10c4] ;  /* 0x0010c400011d7983 */ /* 0x002ea80000300800 */
[----:B------:R-:W4:Y:S01]  /*10000*/  LDL R13, [R1+0x2d0] ;  /* 0x0002d000010d7983 */ /* 0x000f220000100800 */
[----:B0-----:R-:W-:Y:S01]  /*10010*/  SHF.R.S32.HI R12, RZ, 0x6, R18 ;  /* 0x00000006ff0c7819 */ /* 0x001fe20000011412 */
[----:B------:R-:W-:-:S03]  /*10020*/  IMAD.SHL.U32 R18, R18, 0x2, RZ ;  /* 0x0000000212127824 */ /* 0x000fc600078e00ff */
[----:B------:R-:W-:-:S04]  /*10030*/  SGXT R12, R12, 0x1 ;  /* 0x000000010c0c781a */ /* 0x000fc80000000200 */
[----:B------:R-:W-:-:S04]  /*10040*/  LOP3.LUT R12, R12, 0x90, RZ, 0xc0, !PT ;  /* 0x000000900c0c7812 */ /* 0x000fc800078ec0ff */
[----:B------:R-:W-:Y:S01]  /*10050*/  LOP3.LUT R18, R12, 0x7e, R18, 0x78, !PT ;  /* 0x0000007e0c127812 */ /* 0x000fe200078e7812 */
[----:B------:R-:W0:Y:S01]  /*10060*/  S2UR UR5, SR_CgaCtaId ;  /* 0x00000000000579c3 */ /* 0x000e220000008800 */
[C---:B----4-:R-:W-:Y:S01]  /*10070*/  IADD3 RZ, P1, R13.reuse, R2, RZ ;  /* 0x000000020dff7210 */ /* 0x050fe20007f3e0ff */
[----:B------:R-:W-:Y:S02]  /*10080*/  IMAD.IADD R12, R13, 0x1, R2 ;  /* 0x000000010d0c7824 */ /* 0x000fe400078e0202 */
[----:B------:R-:W4:Y:S01]  /*10090*/  LDL R13, [R1+0x2d4] ;  /* 0x0002d400010d7983 */ /* 0x000f220000100800 */
[----:B------:R-:W-:Y:S02]  /*100a0*/  UMOV UR4, 0x400 ;  /* 0x0000040000047882 */ /* 0x000fe40000000000 */
[----:B0-----:R-:W-:Y:S01]  /*100b0*/  ULEA UR4, UR5, UR4, 0x18 ;  /* 0x0000000405047291 */ /* 0x001fe2000f8ec03f */
[----:B------:R-:W-:-:S08]  /*100c0*/  PRMT R15, RZ, 0x7610, R15 ;  /* 0x00007610ff0f7816 */ /* 0x000fd0000000000f */
[----:B------:R0:W-:Y:S04]  /*100d0*/  STS.U16 [R18+UR4+0x8000], R9 ;  /* 0x0080000912007988 */ /* 0x0001e80008000404 */
[----:B0-----:R-:W2:Y:S01]  /*100e0*/  LDL R9, [R1+0x2dc] ;  /* 0x0002dc0001097983 */ /* 0x001ea20000100800 */
[----:B----4-:R-:W-:-:S05]  /*100f0*/  IMAD.X R13, R13, 0x1, R0, P1 ;  /* 0x000000010d0d7824 */ /* 0x010fca00008e0600 */
[----:B------:R0:W4:Y:S01]  /*10100*/  @!P0 LDG.E.U16 R15, desc[UR8][R12.64] ;  /* 0x000000080c0f8981 */ /* 0x000122000c1e1500 */
[C---:B---3--:R-:W-:Y:S01]  /*10110*/  IADD3 RZ, P1, R14.reuse, R2, RZ ;  /* 0x000000020eff7210 */ /* 0x048fe20007f3e0ff */
[----:B------:R-:W-:Y:S01]  /*10120*/  IMAD.IADD R14, R14, 0x1, R2 ;  /* 0x000000010e0e7824 */ /* 0x000fe200078e0202 */
[----:B0-----:R-:W-:Y:S01]  /*10130*/  PRMT R12, RZ, 0x7610, R12 ;  /* 0x00007610ff0c7816 */ /* 0x001fe2000000000c */
[----:B----4-:R2:W-:Y:S02]  /*10140*/  STL [R1+0xb8], R15 ;  /* 0x0000b80f01007387 */ /* 0x0105e40000100800 */
[----:B--2---:R-:W-:Y:S02]  /*10150*/  IADD3.X R15, R9, R0, RZ, P1, !PT ;  /* 0x00000000090f7210 */ /* 0x004fe40000ffe4ff */
[----:B------:R-:W-:Y:S01]  /*10160*/  PRMT R29, RZ, 0x7610, R29 ;  /* 0x00007610ff1d7816 */ /* 0x000fe2000000001d */
[----:B------:R0:W-:Y:S04]  /*10170*/  STS.U16 [R18+UR4+0x8200], R4 ;  /* 0x0082000412007988 */ /* 0x0001e80008000404 */
[----:B------:R1:W2:Y:S04]  /*10180*/  @!P0 LDG.E.U16 R12, desc[UR8][R14.64] ;  /* 0x000000080e0c8981 */ /* 0x0002a8000c1e1500 */
[----:B------:R-:W3:Y:S04]  /*10190*/  LDL R9, [R1+0x2f4] ;  /* 0x0002f40001097983 */ /* 0x000ee80000100800 */
[----:B0-----:R-:W4:Y:S04]  /*101a0*/  LDL R4, [R1+0x2f0] ;  /* 0x0002f00001047983 */ /* 0x001f280000100800 */
[----:B------:R-:W2:Y:S02]  /*101b0*/  LDL R15, [R1+0x2e0] ;  /* 0x0002e000010f7983 */ /* 0x000ea40000100800 */
[C---:B--2---:R-:W-:Y:S01]  /*101c0*/  IADD3 RZ, P1, R15.reuse, R2, RZ ;  /* 0x000000020fff7210 */ /* 0x044fe20007f3e0ff */
[----:B-1----:R-:W-:-:S02]  /*101d0*/  IMAD.IADD R14, R15, 0x1, R2 ;  /* 0x000000010f0e7824 */ /* 0x002fc400078e0202 */
[----:B------:R-:W2:Y:S02]  /*101e0*/  LDL R15, [R1+0x2e4] ;  /* 0x0002e400010f7983 */ /* 0x000ea40000100800 */
[----:B--2---:R-:W-:-:S05]  /*101f0*/  IMAD.X R15, R15, 0x1, R0, P1 ;  /* 0x000000010f0f7824 */ /* 0x004fca00008e0600 */
[----:B------:R0:W2:Y:S04]  /*10200*/  @!P0 LDG.E.U16 R29, desc[UR8][R14.64] ;  /* 0x000000080e1d8981 */ /* 0x0000a8000c1e1500 */
[----:B------:R-:W3:Y:S02]  /*10210*/  LDL R15, [R1+0x2e8] ;  /* 0x0002e800010f7983 */ /* 0x000ee40000100800 */
[C---:B---3--:R-:W-:Y:S01]  /*10220*/  IADD3 RZ, P1, R15.reuse, R2, RZ ;  /* 0x000000020fff7210 */ /* 0x048fe20007f3e0ff */
[----:B0-----:R-:W-:Y:S02]  /*10230*/  IMAD.IADD R14, R15, 0x1, R2 ;  /* 0x000000010f0e7824 */ /* 0x001fe400078e0202 */
[----:B------:R-:W3:Y:S01]  /*10240*/  LDL R15, [R1+0x2ec] ;  /* 0x0002ec00010f7983 */ /* 0x000ee20000100800 */
[----:B------:R-:W-:-:S02]  /*10250*/  PRMT R3, RZ, 0x7610, R3 ;  /* 0x00007610ff037816 */ /* 0x000fc40000000003 */
[----:B------:R-:W-:Y:S01]  /*10260*/  PRMT R7, RZ, 0x7610, R7 ;  /* 0x00007610ff077816 */ /* 0x000fe20000000007 */
[----:B---3--:R-:W-:Y:S01]  /*10270*/  IMAD.X R15, R15, 0x1, R0, P1 ;  /* 0x000000010f0f7824 */ /* 0x008fe200008e0600 */
[----:B----4-:R-:W-:-:S04]  /*10280*/  IADD3 RZ, P1, R4, R2, RZ ;  /* 0x0000000204ff7210 */ /* 0x010fc80007f3e0ff */
[----:B------:R0:W3:Y:S02]  /*10290*/  @!P0 LDG.E.U16 R3, desc[UR8][R14.64] ;  /* 0x000000080e038981 */ /* 0x0000e4000c1e1500 */
[----:B0-----:R-:W-:Y:S02]  /*102a0*/  IMAD.IADD R14, R4, 0x1, R2 ;  /* 0x00000001040e7824 */ /* 0x001fe400078e0202 */
[----:B------:R-:W-:-:S05]  /*102b0*/  IMAD.X R15, R9, 0x1, R0, P1 ;  /* 0x00000001090f7824 */ /* 0x000fca00008e0600 */
[----:B------:R-:W4:Y:S04]  /*102c0*/  @!P0 LDG.E.U16 R7, desc[UR8][R14.64] ;  /* 0x000000080e078981 */ /* 0x000f28000c1e1500 */
[----:B------:R0:W-:Y:S04]  /*102d0*/  STS.U16 [R18+UR4+0x8400], R6 ;  /* 0x0084000612007988 */ /* 0x0001e80008000404 */
[----:B0-----:R-:W2:Y:S04]  /*102e0*/  LDL R6, [R1+0x2f8] ;  /* 0x0002f80001067983 */ /* 0x001ea80000100800 */
[----:B---3--:R0:W-:Y:S04]  /*102f0*/  STL [R1+0x54], R3 ;  /* 0x0000540301007387 */ /* 0x0081e80000100800 */
[----:B0-----:R-:W3:Y:S04]  /*10300*/  LDL.LU R3, [R1+0x10c0] ;  /* 0x0010c00001037983 */ /* 0x001ee80000300800 */
[----:B------:R-:W3:Y:S04]  /*10310*/  LDL R4, [R1+0x308] ;  /* 0x0003080001047983 */ /* 0x000ee80000100800 */
[----:B------:R-:W3:Y:S04]  /*10320*/  LDL R9, [R1+0x30c] ;  /* 0x00030c0001097983 */ /* 0x000ee80000100800 */
[----:B----4-:R0:W-:Y:S04]  /*10330*/  STL [R1+0x7c], R7 ;  /* 0x00007c0701007387 */ /* 0x0101e80000100800 */
[----:B0-----:R-:W4:Y:S01]  /*10340*/  LDL.LU R7, [R1+0x10bc] ;  /* 0x0010bc0001077983 */ /* 0x001f220000300800 */
[----:B--2---:R-:W-:-:S03]  /*10350*/  IADD3 RZ, P1, R6, R2, RZ ;  /* 0x0000000206ff7210 */ /* 0x004fc60007f3e0ff */
[----:B----4-:R0:W-:Y:S04]  /*10360*/  STS.U16 [R18+UR4+0x8800], R7 ;  /* 0x0088000712007988 */ /* 0x0101e80008000404 */
[----:B0-----:R-:W2:Y:S01]  /*10370*/  LDL R7, [R1+0x2fc] ;  /* 0x0002fc0001077983 */ /* 0x001ea20000100800 */
[----:B------:R-:W-:Y:S01]  /*10380*/  PRMT R24, RZ, 0x7610, R24 ;  /* 0x00007610ff187816 */ /* 0x000fe20000000018 */
[----:B------:R-:W-:Y:S02]  /*10390*/  IMAD.IADD R6, R6, 0x1, R2 ;  /* 0x0000000106067824 */ /* 0x000fe400078e0202 */
[----:B--2---:R-:W-:-:S05]  /*103a0*/  IMAD.X R7, R7, 0x1, R0, P1 ;  /* 0x0000000107077824 */ /* 0x004fca00008e0600 */
[----:B------:R-:W2:Y:S04]  /*103b0*/  @!P0 LDG.E.U16 R24, desc[UR8][R6.64] ;  /* 0x0000000806188981 */ /* 0x000ea8000c1e1500 */
[----:B--2---:R0:W-:Y:S04]  /*103c0*/  STL [R1+0xa0], R24 ;  /* 0x0000a01801007387 */ /* 0x0041e80000100800 */
[----:B0-----:R-:W2:Y:S04]  /*103d0*/  LDL.LU R24, [R1+0x10b8] ;  /* 0x0010b80001187983 */ /* 0x001ea80000300800 */
[----:B------:R-:W4:Y:S02]  /*103e0*/  LDL R7, [R1+0x300] ;  /* 0x0003000001077983 */ /* 0x000f240000100800 */
[C---:B----4-:R-:W-:Y:S01]  /*103f0*/  IADD3 RZ, P1, R7.reuse, R2, RZ ;  /* 0x0000000207ff7210 */ /* 0x050fe20007f3e0ff */
[----:B------:R-:W-:-:S02]  /*10400*/  IMAD.IADD R6, R7, 0x1, R2 ;  /* 0x0000000107067824 */ /* 0x000fc400078e0202 */
[----:B------:R-:W4:Y:S01]  /*10410*/  LDL R7, [R1+0x304] ;  /* 0x0003040001077983 */ /* 0x000f220000100800 */
[----:B------:R-:W-:Y:S02]  /*10420*/  PRMT R5, RZ, 0x7610, R5 ;  /* 0x00007610ff057816 */ /* 0x000fe40000000005 */
[----:B----4-:R-:W-:-:S05]  /*10430*/  IADD3.X R7, R7, R0, RZ, P1, !PT ;  /* 0x0000000007077210 */ /* 0x010fca0000ffe4ff */
[----:B------:R-:W4:Y:S01]  /*10440*/  @!P0 LDG.E.U16 R5, desc[UR8][R6.64] ;  /* 0x0000000806058981 */ /* 0x000f22000c1e1500 */
[----:B---3--:R-:W-:-:S03]  /*10450*/  IADD3 RZ, P1, R4, R2, RZ ;  /* 0x0000000204ff7210 */ /* 0x008fc60007f3e0ff */
[----:B----4-:R0:W-:Y:S04]  /*10460*/  STL [R1+0xa8], R5 ;  /* 0x0000a80501007387 */ /* 0x0101e80000100800 */
[----:B0-----:R-:W3:Y:S01]  /*10470*/  LDL.LU R5, [R1+0x10b4] ;  /* 0x0010b40001057983 */ /* 0x001ee20000300800 */
[----:B------:R-:W-:Y:S01]  /*10480*/  PRMT R8, RZ, 0x7610, R8 ;  /* 0x00007610ff087816 */ /* 0x000fe20000000008 */
[----:B------:R-:W-:Y:S02]  /*10490*/  IMAD.IADD R4, R4, 0x1, R2 ;  /* 0x0000000104047824 */ /* 0x000fe400078e0202 */
[----:B---3--:R0:W-:Y:S02]  /*104a0*/  STS.U16 [R18+UR4+0x8c00], R5 ;  /* 0x008c000512007988 */ /* 0x0081e40008000404 */
[----:B0-----:R-:W-:-:S02]  /*104b0*/  IMAD.X R5, R9, 0x1, R0, P1 ;  /* 0x0000000109057824 */ /* 0x001fc400008e0600 */
[----:B------:R-:W3:Y:S04]  /*104c0*/  LDL R9, [R1+0x324] ;  /* 0x0003240001097983 */ /* 0x000ee80000100800 */
        /* <DEDUP_REMOVED lines=9> */
[----:B------:R-:W2:Y:S04]  /*10560*/  @!P0 LDG.E.U16 R27, desc[UR8][R4.64] ;  /* 0x00000008041b8981 */ /* 0x000ea8000c1e1500 */
[----:B----4-:R0:W-:Y:S04]  /*10570*/  STS.U16 [R18+UR4+0x8e00], R8 ;  /* 0x008e000812007988 */ /* 0x0101e80008000404 */
[----:B0-----:R-:W4:Y:S04]  /*10580*/  LDL R8, [R1+0x320] ;  /* 0x0003200001087983 */ /* 0x001f280000100800 */
[----:B--2---:R0:W-:Y:S04]  /*10590*/  STL [R1+0x9c], R27 ;  /* 0x00009c1b01007387 */ /* 0x0041e80000100800 */
[----:B0-----:R-:W2:Y:S04]  /*105a0*/  LDL.LU R27, [R1+0x10ac] ;  /* 0x0010ac00011b7983 */ /* 0x001ea80000300800 */
[----:B------:R-:W3:Y:S02]  /*105b0*/  LDL R5, [R1+0x318] ;  /* 0x0003180001057983 */ /* 0x000ee40000100800 */
[C---:B---3--:R-:W-:Y:S01]  /*105c0*/  IADD3 RZ, P1, R5.reuse, R2, RZ ;  /* 0x0000000205ff7210 */ /* 0x048fe20007f3e0ff */
[----:B------:R-:W-:-:S02]  /*105d0*/  IMAD.IADD R4, R5, 0x1, R2 ;  /* 0x0000000105047824 */ /* 0x000fc400078e0202 */
[----:B------:R-:W3:Y:S01]  /*105e0*/  LDL R5, [R1+0x31c] ;  /* 0x00031c0001057983 */ /* 0x000ee20000100800 */
[----:B------:R-:W-:-:S03]  /*105f0*/  PRMT R13, RZ, 0x7610, R13 ;  /* 0x00007610ff0d7816 */ /* 0x000fc6000000000d */
[----:B--2---:R0:W-:Y:S02]  /*10600*/  STS.U16 [R18+UR4+0x9000], R27 ;  /* 0x0090001b12007988 */ /* 0x0041e40008000404 */
[----:B0-----:R-:W-:Y:S01]  /*10610*/  PRMT R27, RZ, 0x7610, R27 ;  /* 0x00007610ff1b7816 */ /* 0x001fe2000000001b */
[----:B---3--:R-:W-:Y:S01]  /*10620*/  IMAD.X R5, R5, 0x1, R0, P1 ;  /* 0x0000000105057824 */ /* 0x008fe200008e0600 */
[----:B----4-:R-:W-:-:S04]  /*10630*/  IADD3 RZ, P1, R8, R2, RZ ;  /* 0x0000000208ff7210 */ /* 0x010fc80007f3e0ff */
[----:B------:R0:W2:Y:S02]  /*10640*/  @!P0 LDG.E.U16 R13, desc[UR8][R4.64] ;  /* 0x00000008040d8981 */ /* 0x0000a4000c1e1500 */
[----:B0-----:R-:W-:Y:S02]  /*10650*/  IMAD.IADD R4, R8, 0x1, R2 ;  /* 0x0000000108047824 */ /* 0x001fe400078e0202 */
[----:B------:R-:W-:Y:S01]  /*10660*/  IMAD.X R5, R9, 0x1, R0, P1 ;  /* 0x0000000109057824 */ /* 0x000fe200008e0600 */
[----:B------:R-:W3:Y:S04]  /*10670*/  LDL R8, [R1+0x33c] ;  /* 0x00033c0001087983 */ /* 0x000ee80000100800 */
[----:B------:R-:W4:Y:S04]  /*10680*/  @!P0 LDG.E.U16 R27, desc[UR8][R4.64] ;  /* 0x00000008041b8981 */ /* 0x000f28000c1e1500 */
[----:B------:R-:W2:Y:S04]  /*10690*/  LDL R9, [R1+0x338] ;  /* 0x0003380001097983 */ /* 0x000ea80000100800 */
[----:B------:R-:W3:Y:S04]  /*106a0*/  LDL R5, [R1+0x328] ;  /* 0x0003280001057983 */ /* 0x000ee80000100800 */
[----:B----4-:R-:W-:Y:S01]  /*106b0*/  STL [R1+0x1090], R27 ;  /* 0x0010901b01007387 */ /* 0x010fe20000100800 */
[C---:B---3--:R-:W-:Y:S01]  /*106c0*/  IADD3 RZ, P1, R5.reuse, R2, RZ ;  /* 0x0000000205ff7210 */ /* 0x048fe20007f3e0ff */
[----:B------:R-:W-:-:S02]  /*106d0*/  IMAD.IADD R4, R5, 0x1, R2 ;  /* 0x0000000105047824 */ /* 0x000fc400078e0202 */
[----:B------:R-:W3:Y:S01]  /*106e0*/  LDL R5, [R1+0x32c] ;  /* 0x00032c0001057983 */ /* 0x000ee20000100800 */
[----:B------:R-:W-:Y:S02]  /*106f0*/  PRMT R28, RZ, 0x7610, R28 ;  /* 0x00007610ff1c7816 */ /* 0x000fe4000000001c */
[----:B---3--:R-:W-:-:S05]  /*10700*/  IADD3.X R5, R5, R0, RZ, P1, !PT ;  /* 0x0000000005057210 */ /* 0x008fca0000ffe4ff */
[----:B------:R-:W3:Y:S04]  /*10710*/  @!P0 LDG.E.U16 R28, desc[UR8][R4.64] ;  /* 0x00000008041c8981 */ /* 0x000ee8000c1e1500 */
[----:B---3--:R0:W-:Y:S04]  /*10720*/  STL [R1+0x50], R28 ;  /* 0x0000501c01007387 */ /* 0x0081e80000100800 */
[----:B0-----:R-:W3:Y:S04]  /*10730*/  LDL.LU R28, [R1+0x10a8] ;  /* 0x0010a800011c7983 */ /* 0x001ee80000300800 */
[----:B------:R-:W4:Y:S02]  /*10740*/  LDL R5, [R1+0x330] ;  /* 0x0003300001057983 */ /* 0x000f240000100800 */
[C---:B----4-:R-:W-:Y:S01]  /*10750*/  IADD3 RZ, P1, R5.reuse, R2, RZ ;  /* 0x0000000205ff7210 */ /* 0x050fe20007f3e0ff */
[----:B------:R-:W-:-:S02]  /*10760*/  IMAD.IADD R4, R5, 0x1, R2 ;  /* 0x0000000105047824 */ /* 0x000fc400078e0202 */
[----:B------:R-:W4:Y:S04]  /*10770*/  LDL R5, [R1+0x334] ;  /* 0x0003340001057983 */ /* 0x000f280000100800 */
[----:B---3--:R0:W-:Y:S02]  /*10780*/  STS.U16 [R18+UR4+0x9600], R28 ;  /* 0x0096001c12007988 */ /* 0x0081e40008000404 */
[----:B0-----:R-:W-:Y:S01]  /*10790*/  PRMT R28, RZ, 0x7610, R28 ;  /* 0x00007610ff1c7816 */ /* 0x001fe2000000001c */
[----:B----4-:R-:W-:-:S05]  /*107a0*/  IMAD.X R5, R5, 0x1, R0, P1 ;  /* 0x0000000105057824 */ /* 0x010fca00008e0600 */
[----:B------:R0:W3:Y:S01]  /*107b0*/  @!P0 LDG.E.U16 R28, desc[UR8][R4.64] ;  /* 0x00000008041c8981 */ /* 0x0000e2000c1e1500 */
[C---:B--2---:R-:W-:Y:S02]  /*107c0*/  IADD3 RZ, P1, R9.reuse, R2, RZ ;  /* 0x0000000209ff7210 */ /* 0x044fe40007f3e0ff */
[----:B------:R-:W-:Y:S01]  /*107d0*/  PRMT R6, RZ, 0x7610, R6 ;  /* 0x00007610ff067816 */ /* 0x000fe20000000006 */
[----:B0-----:R-:W-:Y:S02]  /*107e0*/  IMAD.IADD R4, R9, 0x1, R2 ;  /* 0x0000000109047824 */ /* 0x001fe400078e0202 */
[----:B------:R-:W-:-:S05]  /*107f0*/  IMAD.X R5, R8, 0x1, R0, P1 ;  /* 0x0000000108057824 */ /* 0x000fca00008e0600 */
[----:B------:R-:W2:Y:S04]  /*10800*/  @!P0 LDG.E.U16 R6, desc[UR8][R4.64] ;  /* 0x0000000804068981 */ /* 0x000ea8000c1e1500 */
[----:B---3--:R0:W-:Y:S04]  /*10810*/  STL [R1+0x60], R28 ;  /* 0x0000601c01007387 */ /* 0x0081e80000100800 */
[----:B------:R-:W3:Y:S04]  /*10820*/  LDL R5, [R1+0x340] ;  /* 0x0003400001057983 */ /* 0x000ee80000100800 */
[----:B------:R-:W4:Y:S04]  /*10830*/  LDL R8, [R1+0x350] ;  /* 0x0003500001087983 */ /* 0x000f280000100800 */
[----:B0-----:R-:W4:Y:S04]  /*10840*/  LDL R28, [R1+0x34c] ;  /* 0x00034c00011c7983 */ /* 0x001f280000100800 */
[----:B--2---:R0:W-:Y:S04]  /*10850*/  STL [R1+0x88], R6 ;  /* 0x0000880601007387 */ /* 0x0041e80000100800 */
[----:B0-----:R-:W2:Y:S04]  /*10860*/  LDL R6, [R1+0x354] ;  /* 0x0003540001067983 */ /* 0x001ea80000100800 */
[----:B------:R-:W2:Y:S01]  /*10870*/  LDL.LU R9, [R1] ;  /* 0x0000000001097983 */ /* 0x000ea20000300800 */
[C---:B---3--:R-:W-:Y:S01]  /*10880*/  IADD3 RZ, P1, R5.reuse, R2, RZ ;  /* 0x0000000205ff7210 */ /* 0x048fe20007f3e0ff */
[----:B------:R-:W-:-:S02]  /*10890*/  IMAD.IADD R4, R5, 0x1, R2 ;  /* 0x0000000105047824 */ /* 0x000fc400078e0202 */
[----:B------:R-:W3:Y:S01]  /*108a0*/  LDL R5, [R1+0x344] ;  /* 0x0003440001057983 */ /* 0x000ee20000100800 */
[----:B------:R-:W-:Y:S01]  /*108b0*/  PRMT R20, RZ, 0x7610, R20 ;  /* 0x00007610ff147816 */ /* 0x000fe20000000014 */
[----:B---3--:R-:W-:-:S05]  /*108c0*/  IMAD.X R5, R5, 0x1, R0, P1 ;  /* 0x0000000105057824 */ /* 0x008fca00008e0600 */
[----:B------:R-:W3:Y:S04]  /*108d0*/  @!P0 LDG.E.U16 R20, desc[UR8][R4.64] ;  /* 0x0000000804148981 */ /* 0x000ee8000c1e1500 */
[----:B---3--:R0:W-:Y:S04]  /*108e0*/  STL [R1+0x94], R20 ;  /* 0x0000941401007387 */ /* 0x0081e80000100800 */
[----:B0-----:R-:W3:Y:S04]  /*108f0*/  LDL.LU R20, [R1+0x10a4] ;  /* 0x0010a40001147983 */ /* 0x001ee80000300800 */
[----:B------:R-:W4:Y:S01]  /*10900*/  LDL R5, [R1+0x348] ;  /* 0x0003480001057983 */ /* 0x000f220000100800 */
[----:B------:R-:W-:-:S02]  /*10910*/  PRMT R15, RZ, 0x7610, R15 ;  /* 0x00007610ff0f7816 */ /* 0x000fc4000000000f */
[----:B------:R-:W-:Y:S02]  /*10920*/  PRMT R21, RZ, 0x7610, R21 ;  /* 0x00007610ff157816 */ /* 0x000fe40000000015 */
[C---:B----4-:R-:W-:Y:S01]  /*10930*/  IADD3 RZ, P1, R5.reuse, R2, RZ ;  /* 0x0000000205ff7210 */ /* 0x050fe20007f3e0ff */
[----:B------:R-:W-:-:S04]  /*10940*/  IMAD.IADD R4, R5, 0x1, R2 ;  /* 0x0000000105047824 */ /* 0x000fc800078e0202 */
[----:B------:R-:W-:Y:S01]  /*10950*/  IMAD.X R5, R28, 0x1, R0, P1 ;  /* 0x000000011c057824 */ /* 0x000fe200008e0600 */
[C---:B------:R-:W-:Y:S01]  /*10960*/  IADD3 RZ, P1, R8.reuse, R2, RZ ;  /* 0x0000000208ff7210 */ /* 0x040fe20007f3e0ff */
[----:B------:R-:W4:Y:S04]  /*10970*/  LDL R28, [R1+0x360] ;  /* 0x00036000011c7983 */ /* 0x000f280000100800 */
[----:B------:R0:W3:Y:S02]  /*10980*/  @!P0 LDG.E.U16 R15, desc[UR8][R4.64] ;  /* 0x00000008040f8981 */ /* 0x0000e4000c1e1500 */
[----:B0-----:R-:W-:Y:S01]  /*10990*/  IMAD.IADD R4, R8, 0x1, R2 ;  /* 0x0000000108047824 */ /* 0x001fe200078e0202 */
[----:B--2---:R-:W-:Y:S01]  /*109a0*/  IADD3.X R5, R6, R0, RZ, P1, !PT ;  /* 0x0000000006057210 */ /* 0x004fe20000ffe4ff */
[----:B------:R-:W2:Y:S04]  /*109b0*/  LDL R8, [R1+0x358] ;  /* 0x0003580001087983 */ /* 0x000ea80000100800 */
[----:B------:R-:W4:Y:S01]  /*109c0*/  @!P0 LDG.E.U16 R21, desc[UR8][R4.64] ;  /* 0x0000000804158981 */ /* 0x000f22000c1e1500 */
[----:B------:R-:W-:-:S03]  /*109d0*/  LOP3.LUT R6, R18, 0x20, RZ, 0x3c, !PT ;  /* 0x0000002012067812 */ /* 0x000fc600078e3cff */
[----:B------:R-:W-:Y:S04]  /*109e0*/  STS.U16 [R18+UR4+0x8600], R3 ;  /* 0x0086000312007988 */ /* 0x000fe80008000404 */
        /* <DEDUP_REMOVED lines=8> */
[----:B----4-:R-:W-:Y:S04]  /*10a70*/  STL [R1+0x1020], R21 ;  /* 0x0010201501007387 */ /* 0x010fe80000100800 */
        /* <DEDUP_REMOVED lines=9> */
[----:B0-----:R-:W3:Y:S04]  /*10b10*/  LDL.LU R15, [R1+0x38] ;  /* 0x00003800010f7983 */ /* 0x001ee80000300800 */
[----:B------:R-:W4:Y:S01]  /*10b20*/  LDL R9, [R1+0x35c] ;  /* 0x00035c0001097983 */ /* 0x000f220000100800 */
[C---:B--2---:R-:W-:Y:S01]  /*10b30*/  IADD3 RZ, P1, R8.reuse, R2, RZ ;  /* 0x0000000208ff7210 */ /* 0x044fe20007f3e0ff */
[----:B------:R-:W-:Y:S01]  /*10b40*/  IMAD.IADD R8, R8, 0x1, R2 ;  /* 0x0000000108087824 */ /* 0x000fe200078e0202 */
[----:B------:R-:W-:-:S03]  /*10b50*/  PRMT R4, RZ, 0x7610, R4 ;  /* 0x00007610ff047816 */ /* 0x000fc60000000004 */
[----:B----4-:R-:W-:-:S05]  /*10b60*/  IMAD.X R9, R9, 0x1, R0, P1 ;  /* 0x0000000109097824 */ /* 0x010fca00008e0600 */
[----:B------:R0:W2:Y:S04]  /*10b70*/  @!P0 LDG.E.U16 R4, desc[UR8][R8.64] ;  /* 0x0000000808048981 */ /* 0x0000a8000c1e1500 */
[----:B------:R-:W4:Y:S01]  /*10b80*/  LDL.LU R9, [R1+0xc] ;  /* 0x00000c0001097983 */ /* 0x000f220000300800 */
[----:B------:R-:W-:-:S03]  /*10b90*/  IADD3 RZ, P1, R28, R2, RZ ;  /* 0x000000021cff7210 */ /* 0x000fc60007f3e0ff */
[----:B----4-:R1:W-:Y:S04]  /*10ba0*/  STS.U16 [R6+UR4+0x8300], R9 ;  /* 0x0083000906007988 */ /* 0x0103e80008000404 */
[----:B-1----:R-:W4:Y:S01]  /*10bb0*/  LDL R9, [R1+0x398] ;  /* 0x0003980001097983 */ /* 0x002f220000100800 */
[----:B------:R-:W-:Y:S01]  /*10bc0*/  PRMT R26, RZ, 0x7610, R26 ;  /* 0x00007610ff1a7816 */ /* 0x000fe2000000001a */
[----:B0-----:R-:W-:Y:S02]  /*10bd0*/  IMAD.IADD R8, R28, 0x1, R2 ;  /* 0x000000011c087824 */ /* 0x001fe400078e0202 */
[----:B------:R-:W2:Y:S01]  /*10be0*/  LDL.LU R28, [R1+0x30] ;  /* 0x00003000011c7983 */ /* 0x000ea20000300800 */
[----:B----4-:R-:W-:-:S05]  /*10bf0*/  IMAD.X R9, R9, 0x1, R0, P1 ;  /* 0x0000000109097824 */ /* 0x010fca00008e0600 */
[----:B------:R0:W4:Y:S04]  /*10c00*/  @!P0 LDG.E.U16 R26, desc[UR8][R8.64] ;  /* 0x00000008081a8981 */ /* 0x000128000c1e1500 */
[----:B------:R-:W3:Y:S04]  /*10c10*/  LDL.LU R8, [R1+0x20] ;  /* 0x0000200001087983 */ /* 0x000ee80000300800 */
[----:B------:R-:W2:Y:S04]  /*10c20*/  LDL R9, [R1+0x368] ;  /* 0x0003680001097983 */ /* 0x000ea80000100800 */
[----:B---3--:R0:W-:Y:S01]  /*10c30*/  STS.U16 [R6+UR4+0x8500], R8 ;  /* 0x0085000806007988 */ /* 0x0081e20008000404 */
[C---:B--2---:R-:W-:Y:S01]  /*10c40*/  IADD3 RZ, P1, R9.reuse, R2, RZ ;  /* 0x0000000209ff7210 */ /* 0x044fe20007f3e0ff */
[----:B0-----:R-:W-:-:S02]  /*10c50*/  IMAD.IADD R8, R9, 0x1, R2 ;  /* 0x0000000109087824 */ /* 0x001fc400078e0202 */
[----:B------:R-:W2:Y:S01]  /*10c60*/  LDL R9, [R1+0x39c] ;  /* 0x00039c0001097983 */ /* 0x000ea20000100800 */
[----:B------:R-:W-:Y:S01]  /*10c70*/  PRMT R20, RZ, 0x7610, R20 ;  /* 0x00007610ff147816 */ /* 0x000fe20000000014 */
[----:B--2---:R-:W-:-:S05]  /*10c80*/  IMAD.X R9, R9, 0x1, R0, P1 ;  /* 0x0000000109097824 */ /* 0x004fca00008e0600 */
[----:B------:R-:W2:Y:S04]  /*10c90*/  @!P0 LDG.E.U16 R20, desc[UR8][R8.64] ;  /* 0x0000000808148981 */ /* 0x000ea8000c1e1500 */
[----:B--2---:R0:W-:Y:S04]  /*10ca0*/  STL [R1], R20 ;  /* 0x0000001401007387 */ /* 0x0041e80000100800 */
[----:B0-----:R-:W2:Y:S04]  /*10cb0*/  LDL.LU R20, [R1+0x10a0] ;  /* 0x0010a00001147983 */ /* 0x001ea80000300800 */
[----:B------:R-:W3:Y:S04]  /*10cc0*/  LDL.LU R8, [R1+0x40] ;  /* 0x0000400001087983 */ /* 0x000ee80000300800 */
[----:B------:R-:W4:Y:S04]  /*10cd0*/  LDL R9, [R1+0x370] ;  /* 0x0003700001097983 */ /* 0x000f280000100800 */
[----:B---3--:R0:W-:Y:S01]  /*10ce0*/  STS.U16 [R6+UR4+0x8700], R8 ;  /* 0x0087000806007988 */ /* 0x0081e20008000404 */
[C---:B----4-:R-:W-:Y:S01]  /*10cf0*/  IADD3 RZ, P1, R9.reuse, R2, RZ ;  /* 0x0000000209ff7210 */ /* 0x050fe20007f3e0ff */
[----:B0-----:R-:W-:-:S02]  /*10d00*/  IMAD.IADD R8, R9, 0x1, R2 ;  /* 0x0000000109087824 */ /* 0x001fc400078e0202 */
[----:B------:R-:W3:Y:S01]  /*10d10*/  LDL R9, [R1+0x55c] ;  /* 0x00055c0001097983 */ /* 0x000ee20000100800 */
[----:B--2---:R-:W-:Y:S01]  /*10d20*/  PRMT R20, RZ, 0x7610, R20 ;  /* 0x00007610ff147816 */ /* 0x004fe20000000014 */
[----:B---3--:R-:W-:-:S05]  /*10d30*/  IMAD.X R9, R9, 0x1, R0, P1 ;  /* 0x0000000109097824 */ /* 0x008fca00008e0600 */
[----:B------:R-:W2:Y:S04]  /*10d40*/  @!P0 LDG.E.U16 R20, desc[UR8][R8.64] ;  /* 0x0000000808148981 */ /* 0x000ea8000c1e1500 */
[----:B--2---:R0:W-:Y:S04]  /*10d50*/  STL [R1+0x58], R20 ;  /* 0x0000581401007387 */ /* 0x0041e80000100800 */
[----:B0-----:R-:W2:Y:S04]  /*10d60*/  LDL.LU R20, [R1+0x109c] ;  /* 0x00109c0001147983 */ /* 0x001ea80000300800 */
[----:B------:R-:W3:Y:S04]  /*10d70*/  LDL.LU R8, [R1+0x44] ;  /* 0x0000440001087983 */ /* 0x000ee80000300800 */
[----:B------:R-:W4:Y:S04]  /*10d80*/  LDL R9, [R1+0x378] ;  /* 0x0003780001097983 */ /* 0x000f280000100800 */
[----:B---3--:R0:W-:Y:S01]  /*10d90*/  STS.U16 [R6+UR4+0x8900], R8 ;  /* 0x0089000806007988 */ /* 0x0081e20008000404 */
[C---:B----4-:R-:W-:Y:S01]  /*10da0*/  IADD3 RZ, P1, R9.reuse, R2, RZ ;  /* 0x0000000209ff7210 */ /* 0x050fe20007f3e0ff */
[----:B0-----:R-:W-:-:S02]  /*10db0*/  IMAD.IADD R8, R9, 0x1, R2 ;  /* 0x0000000109087824 */ /* 0x001fc400078e0202 */
[----:B------:R-:W3:Y:S01]  /*10dc0*/  LDL R9, [R1+0x56c] ;  /* 0x00056c0001097983 */ /* 0x000ee20000100800 */
[----:B------:R-:W-:Y:S02]  /*10dd0*/  PRMT R14, RZ, 0x7610, R14 ;  /* 0x00007610ff0e7816 */ /* 0x000fe4000000000e */
[----:B---3--:R-:W-:-:S05]  /*10de0*/  IADD3.X R9, R9, R0, RZ, P1, !PT ;  /* 0x0000000009097210 */ /* 0x008fca0000ffe4ff */
[----:B------:R-:W3:Y:S04]  /*10df0*/  @!P0 LDG.E.U16 R14, desc[UR8][R8.64] ;  /* 0x00000008080e8981 */ /* 0x000ee8000c1e1500 */
[----:B------:R-:W4:Y:S04]  /*10e00*/  LDL R9, [R1+0x380] ;  /* 0x0003800001097983 */ /* 0x000f280000100800 */
[----:B------:R0:W-:Y:S04]  /*10e10*/  STS.U16 [R6+UR4+0x8b00], R15 ;  /* 0x008b000f06007988 */ /* 0x0001e80008000404 */
[----:B0-----:R-:W2:Y:S04]  /*10e20*/  LDL R15, [R1+0x584] ;  /* 0x00058400010f7983 */ /* 0x001ea80000100800 */
[----:B---3--:R0:W-:Y:S04]  /*10e30*/  STL [R1+0x6c], R14 ;  /* 0x00006c0e01007387 */ /* 0x0081e80000100800 */
[----:B0-----:R-:W3:Y:S01]  /*10e40*/  LDL.LU R14, [R1+0x10] ;  /* 0x00001000010e7983 */ /* 0x001ee20000300800 */
        /* <DEDUP_REMOVED lines=8> */
[----:B------:R-:W4:Y:S04]  /*10ed0*/  LDL R9, [R1+0x388] ;  /* 0x0003880001097983 */ /* 0x000f280000100800 */
[----:B------:R0:W-:Y:S04]  /*10ee0*/  STS.U16 [R6+UR4+0x8d00], R28 ;  /* 0x008d001c06007988 */ /* 0x0001e80008000404 */
        /* <DEDUP_REMOVED lines=9> */
[----:B------:R-:W4:Y:S04]  /*10f80*/  LDL.LU R8, [R1+0x24] ;  /* 0x0000240001087983 */ /* 0x000f280000300800 */
[----:B------:R-:W3:Y:S01]  /*10f90*/  LDL R9, [R1+0x390] ;  /* 0x0003900001097983 */ /* 0x000ee20000100800 */
[----:B--2---:R-:W-:-:S03]  /*10fa0*/  PRMT R20, RZ, 0x7610, R20 ;  /* 0x00007610ff147816 */ /* 0x004fc60000000014 */
[----:B----4-:R0:W-:Y:S01]  /*10fb0*/  STS.U16 [R6+UR4+0x8f00], R8 ;  /* 0x008f000806007988 */ /* 0x0101e20008000404 */
[C---:B---3--:R-:W-:Y:S01]  /*10fc0*/  IADD3 RZ, P1, R9.reuse, R2, RZ ;  /* 0x0000000209ff7210 */ /* 0x048fe20007f3e0ff */
[----:B0-----:R-:W-:-:S04]  /*10fd0*/  IMAD.IADD R8, R9, 0x1, R2 ;  /* 0x0000000109087824 */ /* 0x001fc800078e0202 */
[----:B------:R-:W-:Y:S02]  /*10fe0*/  IMAD.X R9, R15, 0x1, R0, P1 ;  /* 0x000000010f097824 */ /* 0x000fe400008e0600 */
[----:B------:R-:W2:Y:S04]  /*10ff0*/  LDL.LU R15, [R1+0x14] ;  /* 0x00001400010f7983 */ /* 0x000ea80000300800 */
[----:B------:R-:W3:Y:S04]  /*11000*/  @!P0 LDG.E.U16 R20, desc[UR8][R8.64] ;  /* 0x0000000808148981 */ /* 0x000ee8000c1e1500 */
[----:B------:R-:W4:Y:S04]  /*11010*/  LDL.LU R8, [R1+0x2c] ;  /* 0x00002c0001087983 */ /* 0x000f280000300800 */
[----:B------:R-:W2:Y:S04]  /*11020*/  LDL R9, [R1+0x554] ;  /* 0x0005540001097983 */ /* 0x000ea80000100800 */
[----:B---3--:R-:W-:Y:S04]  /*11030*/  STL [R1+0x1024], R20 ;  /* 0x0010241401007387 */ /* 0x008fe80000100800 */
[----:B----4-:R2:W-:Y:S02]  /*11040*/  STS.U16 [R6+UR4+0x9100], R8 ;  /* 0x0091000806007988 */ /* 0x0105e40008000404 */
[----:B--2---:R-:W-:-:S02]  /*11050*/  IADD3 R8, P1, R9, R2, RZ ;  /* 0x0000000209087210 */ /* 0x004fc40007f3e0ff */
[----:B------:R-:W2:Y:S01]  /*11060*/  LDL R9, [R1+0x198] ;  /* 0x0001980001097983 */ /* 0x000ea20000100800 */
[----:B------:R-:W-:Y:S02]  /*11070*/  PRMT R5, RZ, 0x7610, R5 ;  /* 0x00007610ff057816 */ /* 0x000fe40000000005 */
[----:B--2---:R-:W-:-:S05]  /*11080*/  IMAD.X R9, R9, 0x1, R0, P1 ;  /* 0x0000000109097824 */ /* 0x004fca00008e0600 */
[----:B------:R0:W2:Y:S04]  /*11090*/  @!P0 LDG.E.U16 R5, desc[UR8][R8.64] ;  /* 0x0000000808058981 */ /* 0x0000a8000c1e1500 */
[----:B------:R-:W3:Y:S04]  /*110a0*/  LDL.LU R8, [R1+0x18] ;  /* 0x0000180001087983 */ /* 0x000ee80000300800 */
[----:B------:R-:W0:Y:S04]  /*110b0*/  LDL R9, [R1+0x59c] ;  /* 0x00059c0001097983 */ /* 0x000e280000100800 */
[----:B---3--:R0:W-:Y:S02]  /*110c0*/  STS.U16 [R6+UR4+0x9300], R8 ;  /* 0x0093000806007988 */ /* 0x0081e40008000404 */
[----:B0-----:R-:W-:-:S02]  /*110d0*/  IADD3 R8, P1, R9, R2, RZ ;  /* 0x0000000209087210 */ /* 0x001fc40007f3e0ff */
[----:B------:R-:W3:Y:S01]  /*110e0*/  LDL R9, [R1+0x598] ;  /* 0x0005980001097983 */ /* 0x000ee20000100800 */
[----:B------:R-:W-:Y:S02]  /*110f0*/  PRMT R3, RZ, 0x7610, R3 ;  /* 0x00007610ff037816 */ /* 0x000fe40000000003 */
[----:B---3--:R-:W-:-:S05]  /*11100*/  IMAD.X R9, R9, 0x1, R0, P1 ;  /* 0x0000000109097824 */ /* 0x008fca00008e0600 */
[----:B------:R0:W3:Y:S04]  /*11110*/  @!P0 LDG.E.U16 R3, desc[UR8][R8.64] ;  /* 0x0000000808038981 */ /* 0x0000e8000c1e1500 */
[----:B------:R-:W0:Y:S02]  /*11120*/  LDL R9, [R1+0x51c] ;  /* 0x00051c0001097983 */ /* 0x000e240000100800 */
[----:B0-----:R-:W-:Y:S02]  /*11130*/  IADD3 R8, P1, R9, R2, RZ ;  /* 0x0000000209087210 */ /* 0x001fe40007f3e0ff */
[----:B------:R-:W4:Y:S01]  /*11140*/  LDL R9, [R1+0x510] ;  /* 0x0005100001097983 */ /* 0x000f220000100800 */
[----:B------:R-:W-:Y:S02]  /*11150*/  PRMT R7, RZ, 0x7610, R7 ;  /* 0x00007610ff077816 */ /* 0x000fe40000000007 */
[----:B----4-:R-:W-:-:S05]  /*11160*/  IMAD.X R9, R9, 0x1, R0, P1 ;  /* 0x0000000109097824 */ /* 0x010fca00008e0600 */
[----:B------:R0:W4:Y:S04]  /*11170*/  @!P0 LDG.E.U16 R7, desc[UR8][R8.64] ;  /* 0x0000000808078981 */ /* 0x000128000c1e1500 */
[----:B------:R-:W0:Y:S02]  /*11180*/  LDL R9, [R1+0x4dc] ;  /* 0x0004dc0001097983 */ /* 0x000e240000100800 */
[----:B0-----:R-:W-:Y:S02]  /*11190*/  IADD3 R8, P1, R9, R2, RZ ;  /* 0x0000000209087210 */ /* 0x001fe40007f3e0ff */
[----:B------:R-:W2:Y:S01]  /*111a0*/  LDL R9, [R1+0x4d0] ;  /* 0x0004d00001097983 */ /* 0x000ea20000100800 */
[----:B------:R-:W-:-:S03]  /*111b0*/  PRMT R11, RZ, 0x7610, R11 ;  /* 0x00007610ff0b7816 */ /* 0x000fc6000000000b */
[----:B------:R0:W-:Y:S04]  /*111c0*/  STS.U16 [R6+UR4+0x9500], R14 ;  /* 0x0095000e06007988 */ /* 0x0001e80008000404 */
[----:B------:R1:W-:Y:S04]  /*111d0*/  STS.U16 [R6+UR4+0x9700], R28 ;  /* 0x0097001c06007988 */ /* 0x0003e80008000404 */
[----:B0-----:R-:W3:Y:S04]  /*111e0*/  LDL R14, [R1+0x45c] ;  /* 0x00045c00010e7983 */ /* 0x001ee80000100800 */
[----:B-1----:R-:W4:Y:S01]  /*111f0*/  LDL R28, [R1+0x410] ;  /* 0x00041000011c7983 */ /* 0x002f220000100800 */
[----:B--2---:R-:W-:-:S05]  /*11200*/  IADD3.X R9, R9, R0, RZ, P1, !PT ;  /* 0x0000000009097210 */ /* 0x004fca0000ffe4ff */
[----:B------:R0:W2:Y:S04]  /*11210*/  @!P0 LDG.E.U16 R11, desc[UR8][R8.64] ;  /* 0x00000008080b8981 */ /* 0x0000a8000c1e1500 */
[----:B------:R-:W3:Y:S04]  /*11220*/  LDL.LU R8, [R1+0x8] ;  /* 0x0000080001087983 */ /* 0x000ee80000300800 */
[----:B------:R-:W0:Y:S04]  /*11230*/  LDL R9, [R1+0x49c] ;  /* 0x00049c0001097983 */ /* 0x000e280000100800 */
[----:B------:R1:W-:Y:S04]  /*11240*/  STS.U16 [R6+UR4+0x9b00], R15 ;  /* 0x009b000f06007988 */ /* 0x0003e80008000404 */
[----:B-1----:R-:W4:Y:S04]  /*11250*/  LDL R15, [R1+0x450] ;  /* 0x00045000010f7983 */ /* 0x002f280000100800 */
[----:B---3--:R0:W-:Y:S02]  /*11260*/  STS.U16 [R6+UR4+0x9900], R8 ;  /* 0x0099000806007988 */ /* 0x0081e40008000404 */
[----:B0-----:R-:W-:-:S02]  /*11270*/  IADD3 R8, P1, R9, R2, RZ ;  /* 0x0000000209087210 */ /* 0x001fc40007f3e0ff */
[----:B------:R-:W3:Y:S01]  /*11280*/  LDL R9, [R1+0x490] ;  /* 0x0004900001097983 */ /* 0x000ee20000100800 */
[----:B------:R-:W-:Y:S02]  /*11290*/  PRMT R10, RZ, 0x7610, R10 ;  /* 0x00007610ff0a7816 */ /* 0x000fe4000000000a */
[----:B---3--:R-:W-:Y:S01]  /*112a0*/  IMAD.X R9, R9, 0x1, R0, P1 ;  /* 0x0000000109097824 */ /* 0x008fe200008e0600 */
[----:B------:R-:W-:-:S04]  /*112b0*/  IADD3 R14, P1, R14, R2, RZ ;  /* 0x000000020e0e7210 */ /* 0x000fc80007f3e0ff */
[----:B------:R0:W3:Y:S01]  /*112c0*/  @!P0 LDG.E.U16 R10, desc[UR8][R8.64] ;  /* 0x00000008080a8981 */ /* 0x0000e2000c1e1500 */
[----:B----4-:R-:W-:Y:S01]  /*112d0*/  IMAD.X R15, R15, 0x1, R0, P1 ;  /* 0x000000010f0f7824 */ /* 0x010fe200008e0600 */
[----:B0-----:R-:W-:-:S06]  /*112e0*/  PRMT R9, RZ, 0x7610, R9 ;  /* 0x00007610ff097816 */ /* 0x001fcc0000000009 */
[----:B------:R0:W4:Y:S04]  /*112f0*/  @!P0 LDG.E.U16 R9, desc[UR8][R14.64] ;  /* 0x000000080e098981 */ /* 0x000128000c1e1500 */
[----:B------:R-:W2:Y:S04]  /*11300*/  LDL.LU R14, [R1+0x4] ;  /* 0x00000400010e7983 */ /* 0x000ea80000300800 */
[----:B------:R-:W0:Y:S01]  /*11310*/  LDL R15, [R1+0x41c] ;  /* 0x00041c00010f7983 */ /* 0x000e220000100800 */
[----:B------:R-:W-:-:S03]  /*11320*/  PRMT R8, RZ, 0x7610, R8 ;  /* 0x00007610ff087816 */ /* 0x000fc60000000008 */
[----:B--2---:R0:W-:Y:S02]  /*11330*/  STS.U16 [R6+UR4+0x9d00], R14 ;  /* 0x009d000e06007988 */ /* 0x0041e40008000404 */
[----:B0-----:R-:W-:-:S05]  /*11340*/  IADD3 R14, P1, R15, R2, RZ ;  /* 0x000000020f0e7210 */ /* 0x001fca0007f3e0ff */
[----:B------:R-:W-:-:S05]  /*11350*/  IMAD.X R15, R28, 0x1, R0, P1 ;  /* 0x000000011c0f7824 */ /* 0x000fca00008e0600 */
        /* <DEDUP_REMOVED lines=9> */
[----:B------:R-:W0:Y:S01]  /*113f0*/  LDL R15, [R1+0x3c0] ;  /* 0x0003c000010f7983 */ /* 0x000e220000100800 */
[----:B------:R-:W1:Y:S01]  /*11400*/  S2R R28, SR_TID.X ;  /* 0x00000000001c7919 */ /* 0x000e620000002100 */
[----:B0-----:R-:W-:Y:S02]  /*11410*/  IADD3 R14, P1, R15, R2, RZ ;  /* 0x000000020f0e7210 */ /* 0x001fe40007f3e0ff */
[----:B------:R-:W4:Y:S01]  /*11420*/  LDL R15, [R1+0x1c4] ;  /* 0x0001c400010f7983 */ /* 0x000f220000100800 */
[----:B-1----:R-:W-:-:S05]  /*11430*/  LOP3.LUT R28, R28, 0x7f, RZ, 0xc0, !PT ;  /* 0x0000007f1c1c7812 */ /* 0x002fca00078ec0ff */
[----:B------:R-:W-:-:S05]  /*11440*/  IMAD.SHL.U32 R28, R28, 0x2, RZ ;  /* 0x000000021c1c7824 */ /* 0x000fca00078e00ff */
[----:B------:R0:W-:Y:S02]  /*11450*/  STS.U16 [R28+UR4+0x800], R5 ;  /* 0x000800051c007988 */ /* 0x0001e40008000404 */
[----:B0-----:R-:W-:Y:S01]  /*11460*/  PRMT R5, RZ, 0x7610, R5 ;  /* 0x00007610ff057816 */ /* 0x001fe20000000005 */
[----:B----4-:R-:W-:-:S05]  /*11470*/  IMAD.X R15, R15, 0x1, R0, P1 ;  /* 0x000000010f0f7824 */ /* 0x010fca00008e0600 */
[----:B------:R0:W4:Y:S04]  /*11480*/  @!P0 LDG.E.U16 R5, desc[UR8][R14.64] ;  /* 0x000000080e058981 */ /* 0x000128000c1e1500 */
[----:B------:R-:W0:Y:S02]  /*11490*/  LDL R15, [R1+0x3a0] ;  /* 0x0003a000010f7983 */ /* 0x000e240000100800 */
[----:B0-----:R-:W-:Y:S02]  /*114a0*/  IADD3 R14, P1, R15, R2, RZ ;  /* 0x000000020f0e7210 */ /* 0x001fe40007f3e0ff */
[----:B------:R-:W2:Y:S04]  /*114b0*/  LDL R15, [R1+0x1d8] ;  /* 0x0001d800010f7983 */ /* 0x000ea80000100800 */
[----:B------:R0:W-:Y:S02]  /*114c0*/  STS.U16 [R28+UR4], R3 ;  /* 0x000000031c007988 */ /* 0x0001e40008000404 */
[----:B0-----:R-:W-:Y:S01]  /*114d0*/  PRMT R3, RZ, 0x7610, R3 ;  /* 0x00007610ff037816 */ /* 0x001fe20000000003 */
[----:B--2---:R-:W-:-:S05]  /*114e0*/  IMAD.X R15, R15, 0x1, R0, P1 ;  /* 0x000000010f0f7824 */ /* 0x004fca00008e0600 */
[----:B------:R0:W2:Y:S04]  /*114f0*/  @!P0 LDG.E.U16 R3, desc[UR8][R14.64] ;  /* 0x000000080e038981 */ /* 0x0000a8000c1e1500 */
[----:B------:R-:W0:Y:S02]  /*11500*/  LDL R15, [R1+0x594] ;  /* 0x00059400010f7983 */ /* 0x000e240000100800 */
[----:B0-----:R-:W-:Y:S02]  /*11510*/  IADD3 R14, P1, R15, R2, RZ ;  /* 0x000000020f0e7210 */ /* 0x001fe40007f3e0ff */
        /* <DEDUP_REMOVED lines=13> */
[----:B------:R-:W-:Y:S02]  /*115f0*/  PRMT R23, RZ, 0x7610, R23 ;  /* 0x00007610ff177816 */ /* 0x000fe40000000017 */
[----:B--2---:R-:W-:-:S05]  /*11600*/  IADD3.X R15, R15, R0, RZ, P1, !PT ;  /* 0x000000000f0f7210 */ /* 0x004fca0000ffe4ff */
        /* <DEDUP_REMOVED lines=9> */
[----:B------:R-:W4:Y:S04]  /*116a0*/  LDL R15, [R1+0x488] ;  /* 0x00048800010f7983 */ /* 0x000f280000100800 */
[----:B------:R0:W-:Y:S02]  /*116b0*/  STS.U16 [R28+UR4+0x7000], R13 ;  /* 0x0070000d1c007988 */ /* 0x0001e40008000404 */
[----:B0-----:R-:W-:Y:S01]  /*116c0*/  PRMT R13, RZ, 0x7610, R13 ;  /* 0x00007610ff0d7816 */ /* 0x001fe2000000000d */
[----:B----4-:R-:W-:-:S05]  /*116d0*/  IMAD.X R15, R15, 0x1, R0, P1 ;  /* 0x000000010f0f7824 */ /* 0x010fca00008e0600 */
[----:B------:R0:W4:Y:S04]  /*116e0*/  @!P0 LDG.E.U16 R13, desc[UR8][R14.64] ;  /* 0x000000080e0d8981 */ /* 0x000128000c1e1500 */
[----:B------:R-:W0:Y:S02]  /*116f0*/  LDL R15, [R1+0x454] ;  /* 0x00045400010f7983 */ /* 0x000e240000100800 */
[----:B0-----:R-:W-:Y:S02]  /*11700*/  IADD3 R14, P1, R15, R2, RZ ;  /* 0x000000020f0e7210 */ /* 0x001fe40007f3e0ff */
[----:B------:R-:W2:Y:S04]  /*11710*/  LDL R15, [R1+0x448] ;  /* 0x00044800010f7983 */ /* 0x000ea80000100800 */
[----:B------:R0:W-:Y:S02]  /*11720*/  STS.U16 [R28+UR4+0x7800], R4 ;  /* 0x007800041c007988 */ /* 0x0001e40008000404 */
[----:B0-----:R-:W-:Y:S01]  /*11730*/  PRMT R4, RZ, 0x7610, R4 ;  /* 0x00007610ff047816 */ /* 0x001fe20000000004 */
[----:B--2---:R-:W-:-:S05]  /*11740*/  IMAD.X R15, R15, 0x1, R0, P1 ;  /* 0x000000010f0f7824 */ /* 0x004fca00008e0600 */
[----:B------:R0:W2:Y:S04]  /*11750*/  @!P0 LDG.E.U16 R4, desc[UR8][R14.64] ;  /* 0x000000080e048981 */ /* 0x0000a8000c1e1500 */
[----:B------:R-:W0:Y:S02]  /*11760*/  LDL R15, [R1+0x414] ;  /* 0x00041400010f7983 */ /* 0x000e240000100800 */
[----:B0-----:R-:W-:Y:S02]  /*11770*/  IADD3 R14, P1, R15, R2, RZ ;  /* 0x000000020f0e7210 */ /* 0x001fe40007f3e0ff */
[----:B------:R-:W3:Y:S04]  /*11780*/  LDL R15, [R1+0x408] ;  /* 0x00040800010f7983 */ /* 0x000ee80000100800 */
[----:B------:R0:W-:Y:S02]  /*11790*/  STS.U16 [R28+UR4+0x1000], R7 ;  /* 0x001000071c007988 */ /* 0x0001e40008000404 */
[----:B0-----:R-:W-:Y:S01]  /*117a0*/  PRMT R7, RZ, 0x7610, R7 ;  /* 0x00007610ff077816 */ /* 0x001fe20000000007 */
        /* <DEDUP_REMOVED lines=16> */
[----:B------:R-:W0:Y:S04]  /*118b0*/  LDL R15, [R1+0x50c] ;  /* 0x00050c00010f7983 */ /* 0x000e280000100800 */
[----:B------:R1:W-:Y:S04]  /*118c0*/  STS.U16 [R28+UR4+0x2800], R9 ;  /* 0x002800091c007988 */ /* 0x0003e80008000404 */
[----:B------:R3:W-:Y:S04]  /*118d0*/  STS.U16 [R28+UR4+0x5000], R19 ;  /* 0x005000131c007988 */ /* 0x0007e80008000404 */
[----:B-1----:R-:W4:Y:S01]  /*118e0*/  LDL R9, [R1+0x54c] ;  /* 0x00054c0001097983 */ /* 0x002f220000100800 */
[----:B0-----:R-:W-:-:S03]  /*118f0*/  IADD3 R14, P1, R15, R2, RZ ;  /* 0x000000020f0e7210 */ /* 0x001fc60007f3e0ff */
[----:B------:R-:W2:Y:S01]  /*11900*/  LDL R15, [R1+0x500] ;  /* 0x00050000010f7983 */ /* 0x000ea20000100800 */
[----:B---3--:R-:W-:-:S03]  /*11910*/  PRMT R19, RZ, 0x7610, R19 ;  /* 0x00007610ff137816 */ /* 0x008fc60000000013 */
[----:B------:R0:W-:Y:S04]  /*11920*/  STS.U16 [R28+UR4+0x2000], R10 ;  /* 0x0020000a1c007988 */ /* 0x0001e80008000404 */
[----:B0-----:R-:W3:Y:S01]  /*11930*/  LDL R10, [R1+0x540] ;  /* 0x00054000010a7983 */ /* 0x001ee20000100800 */
[----:B--2---:R-:W-:-:S05]  /*11940*/  IMAD.X R15, R15, 0x1, R0, P1 ;  /* 0x000000010f0f7824 */ /* 0x004fca00008e0600 */
[----:B------:R-:W2:Y:S04]  /*11950*/  @!P0 LDG.E.U16 R19, desc[UR8][R14.64] ;  /* 0x000000080e138981 */ /* 0x000ea8000c1e1500 */
[----:B------:R4:W-:Y:S04]  /*11960*/  STS.U16 [R28+UR4+0x3000], R8 ;  /* 0x003000081c007988 */ /* 0x0009e80008000404 */
[----:B------:R0:W-:Y:S04]  /*11970*/  STS.U16 [R28+UR4+0x6000], R17 ;  /* 0x006000111c007988 */ /* 0x0001e80008000404 */
[----:B------:R-:W2:Y:S01]  /*11980*/  LDL R15, [R1+0x4c0] ;  /* 0x0004c000010f7983 */ /* 0x000ea20000100800 */
[----:B----4-:R-:W-:-:S02]  /*11990*/  IADD3 R8, P1, R9, R2, RZ ;  /* 0x0000000209087210 */ /* 0x010fc40007f3e0ff */
[----:B0-----:R-:W-:-:S03]  /*119a0*/  PRMT R17, RZ, 0x7610, R17 ;  /* 0x00007610ff117816 */ /* 0x001fc60000000011 */
[----:B---3--:R-:W-:-:S05]  /*119b0*/  IMAD.X R9, R10, 0x1, R0, P1 ;  /* 0x000000010a097824 */ /* 0x008fca00008e0600 */
[----:B------:R-:W3:Y:S04]  /*119c0*/  @!P0 LDG.E.U16 R17, desc[UR8][R8.64] ;  /* 0x0000000808118981 */ /* 0x000ee8000c1e1500 */
[----:B--2---:R-:W-:Y:S04]  /*119d0*/  STL [R1+0x106c], R19 ;  /* 0x00106c1301007387 */ /* 0x004fe80000100800 */
[----:B------:R-:W2:Y:S04]  /*119e0*/  LDL R9, [R1+0x58c] ;  /* 0x00058c0001097983 */ /* 0x000ea80000100800 */
[----:B------:R-:W4:Y:S04]  /*119f0*/  LDL R14, [R1+0x48c] ;  /* 0x00048c00010e7983 */ /* 0x000f280000100800 */
[----:B------:R-:W4:Y:S04]  /*11a00*/  LDL R10, [R1+0x480] ;  /* 0x00048000010a7983 */ /* 0x000f280000100800 */
[----:B---3--:R-:W-:Y:S01]  /*11a10*/  STL [R1+0x1068], R17 ;  /* 0x0010681101007387 */ /* 0x008fe20000100800 */
[----:B--2---:R-:W-:-:S03]  /*11a20*/  IADD3 R8, P1, R9, R2, RZ ;  /* 0x0000000209087210 */ /* 0x004fc60007f3e0ff */
[----:B------:R-:W2:Y:S01]  /*11a30*/  LDL R9, [R1+0x588] ;  /* 0x0005880001097983 */ /* 0x000ea20000100800 */
[----:B------:R-:W-:Y:S01]  /*11a40*/  PRMT R18, RZ, 0x7610, R18 ;  /* 0x00007610ff127816 */ /* 0x000fe20000000012 */
[----:B--2---:R-:W-:-:S05]  /*11a50*/  IMAD.X R9, R9, 0x1, R0, P1 ;  /* 0x0000000109097824 */ /* 0x004fca00008e0600 */
[----:B------:R0:W2:Y:S04]  /*11a60*/  @!P0 LDG.E.U16 R18, desc[UR8][R8.64] ;  /* 0x0000000808128981 */ /* 0x0000a8000c1e1500 */
[----:B------:R-:W0:Y:S04]  /*11a70*/  LDL R9, [R1+0x4cc] ;  /* 0x0004cc0001097983 */ /* 0x000e280000100800 */
[----:B------:R1:W-:Y:S02]  /*11a80*/  STS.U16 [R28+UR4+0x5800], R16 ;  /* 0x005800101c007988 */ /* 0x0003e40008000404 */
[----:B-1----:R-:W-:-:S02]  /*11a90*/  PRMT R16, RZ, 0x7610, R16 ;  /* 0x00007610ff107816 */ /* 0x002fc40000000010 */
[----:B0-----:R-:W-:-:S04]  /*11aa0*/  IADD3 R8, P1, R9, R2, RZ ;  /* 0x0000000209087210 */ /* 0x001fc80007f3e0ff */
[----:B------:R-:W-:-:S05]  /*11ab0*/  IADD3.X R9, R15, R0, RZ, P1, !PT ;  /* 0x000000000f097210 */ /* 0x000fca0000ffe4ff */
[----:B------:R0:W3:Y:S01]  /*11ac0*/  @!P0 LDG.E.U16 R16, desc[UR8][R8.64] ;  /* 0x0000000808108981 */ /* 0x0000e2000c1e1500 */
[----:B----4-:R-:W-:-:S05]  /*11ad0*/  IADD3 R14, P1, R14, R2, RZ ;  /* 0x000000020e0e7210 */ /* 0x010fca0007f3e0ff */
[----:B------:R-:W-:Y:S01]  /*11ae0*/  IMAD.X R15, R10, 0x1, R0, P1 ;  /* 0x000000010a0f7824 */ /* 0x000fe200008e0600 */
[----:B0-----:R-:W-:Y:S01]  /*11af0*/  PRMT R9, RZ, 0x7610, R9 ;  /* 0x00007610ff097816 */ /* 0x001fe20000000009 */
[----:B--2---:R-:W-:Y:S05]  /*11b00*/  STL [R1+0x1064], R18 ;  /* 0x0010641201007387 */ /* 0x004fea0000100800 */
[----:B------:R-:W2:Y:S04]  /*11b10*/  @!P0 LDG.E.U16 R9, desc[UR8][R14.64] ;  /* 0x000000080e098981 */ /* 0x000ea8000c1e1500 */
[----:B---3--:R-:W-:Y:S04]  /*11b20*/  STL [R1+0x1060], R16 ;  /* 0x0010601001007387 */ /* 0x008fe80000100800 */
[----:B------:R-:W3:Y:S04]  /*11b30*/  LDL.LU R14, [R1+0x4c] ;  /* 0x00004c00010e7983 */ /* 0x000ee80000300800 */
[----:B------:R-:W4:Y:S01]  /*11b40*/  LDL R15, [R1+0x44c] ;  /* 0x00044c00010f7983 */ /* 0x000f220000100800 */
[----:B------:R-:W-:-:S03]  /*11b50*/  LOP3.LUT R10, R28, 0x10, RZ, 0x3c, !PT ;  /* 0x000000101c0a7812 */ /* 0x000fc600078e3cff */
[----:B------:R-:W-:Y:S04]  /*11b60*/  STS.U16 [R28+UR4+0x3800], R6 ;  /* 0x003800061c007988 */ /* 0x000fe80008000404 */
[----:B------:R-:W-:Y:S04]  /*11b70*/  STS.U16 [R28+UR4+0x4000], R5 ;  /* 0x004000051c007988 */ /* 0x000fe80008000404 */
[----:B------:R-:W-:Y:S04]  /*11b80*/  STS.U16 [R28+UR4+0x4800], R3 ;  /* 0x004800031c007988 */ /* 0x000fe80008000404 */
[----:B--2---:R-:W-:Y:S04]  /*11b90*/  STL [R1+0x105c], R9 ;  /* 0x00105c0901007387 */ /* 0x004fe80000100800 */
[----:B---3--:R4:W-:Y:S02]  /*11ba0*/  STS.U16 [R10+UR4+0x4900], R14 ;  /* 0x0049000e0a007988 */ /* 0x0089e40008000404 */
[----:B----4-:R-:W-:-:S02]  /*11bb0*/  IADD3 R14, P1, R15, R2, RZ ;  /* 0x000000020f0e7210 */ /* 0x010fc40007f3e0ff */
        /* <DEDUP_REMOVED lines=12> */
[----:B------:R-:W4:Y:S04]  /*11c80*/  LDL.LU R14, [R1+0x3c] ;  /* 0x00003c00010e7983 */ /* 0x000f280000300800 */
[----:B------:R-:W0:Y:S04]  /*11c90*/  LDL R15, [R1+0x3d8] ;  /* 0x0003d800010f7983 */ /* 0x000e280000100800 */
[----:B----4-:R0:W-:Y:S02]  /*11ca0*/  STS.U16 [R10+UR4+0x5900], R14 ;  /* 0x0059000e0a007988 */ /* 0x0101e40008000404 */
[----:B0-----:R-:W-:-:S02]  /*11cb0*/  IADD3 R14, P1, R15, R2, RZ ;  /* 0x000000020f0e7210 */ /* 0x001fc40007f3e0ff */
[----:B------:R-:W4:Y:S01]  /*11cc0*/  LDL R15, [R1+0x374] ;  /* 0x00037400010f7983 */ /* 0x000f220000100800 */
[----:B------:R-:W-:Y:S02]  /*11cd0*/  PRMT R3, RZ, 0x7610, R3 ;  /* 0x00007610ff037816 */ /* 0x000fe40000000003 */
[----:B----4-:R-:W-:-:S05]  /*11ce0*/  IMAD.X R15, R15, 0x1, R0, P1 ;  /* 0x000000010f0f7824 */ /* 0x010fca00008e0600 */
[----:B------:R0:W4:Y:S04]  /*11cf0*/  @!P0 LDG.E.U16 R3, desc[UR8][R14.64] ;  /* 0x000000080e038981 */ /* 0x000128000c1e1500 */
[----:B------:R-:W2:Y:S04]  /*11d00*/  LDL.LU R14, [R1+0x1c] ;  /* 0x00001c00010e7983 */ /* 0x000ea80000300800 */
[----:B------:R-:W0:Y:S04]  /*11d10*/  LDL R15, [R1+0x3b8] ;  /* 0x0003b800010f7983 */ /* 0x000e280000100800 */
[----:B--2---:R0:W-:Y:S02]  /*11d20*/  STS.U16 [R10+UR4+0x6100], R14 ;  /* 0x0061000e0a007988 */ /* 0x0041e40008000404 */
[----:B0-----:R-:W-:-:S02]  /*11d30*/  IADD3 R14, P1, R15, R2, RZ ;  /* 0x000000020f0e7210 */ /* 0x001fc40007f3e0ff */
[----:B------:R-:W2:Y:S01]  /*11d40*/  LDL R15, [R1+0x1b4] ;  /* 0x0001b400010f7983 */ /* 0x000ea20000100800 */
[----:B------:R-:W-:Y:S02]  /*11d50*/  PRMT R6, RZ, 0x7610, R6 ;  /* 0x00007610ff067816 */ /* 0x000fe40000000006 */
[----:B--2---:R-:W-:-:S05]  /*11d60*/  IMAD.X R15, R15, 0x1, R0, P1 ;  /* 0x000000010f0f7824 */ /* 0x004fca00008e0600 */
[----:B------:R0:W2:Y:S04]  /*11d70*/  @!P0 LDG.E.U16 R6, desc[UR8][R14.64] ;  /* 0x000000080e068981 */ /* 0x0000a8000c1e1500 */
[----:B------:R-:W0:Y:S02]  /*11d80*/  LDL R15, [R1+0x544] ;  /* 0x00054400010f7983 */ /* 0x000e240000100800 */
[----:B0-----:R-:W-:Y:S02]  /*11d90*/  IADD3 R14, P1, R15, R2, RZ ;  /* 0x000000020f0e7210 */ /* 0x001fe40007f3e0ff */
[----:B------:R-:W3:Y:S01]  /*11da0*/  LDL R15, [R1+0x538] ;  /* 0x00053800010f7983 */ /* 0x000ee20000100800 */
[----:B------:R-:W-:Y:S02]  /*11db0*/  PRMT R27, RZ, 0x7610, R27 ;  /* 0x00007610ff1b7816 */ /* 0x000fe4000000001b */
[----:B---3--:R-:W-:-:S05]  /*11dc0*/  IMAD.X R15, R15, 0x1, R0, P1 ;  /* 0x000000010f0f7824 */ /* 0x008fca00008e0600 */
[----:B------:R-:W3:Y:S04]  /*11dd0*/  @!P0 LDG.E.U16 R27, desc[UR8][R14.64] ;  /* 0x000000080e1b8981 */ /* 0x000ee8000c1e1500 */
[----:B---3--:R0:W-:Y:S04]  /*11de0*/  STL [R1+0x40], R27 ;  /* 0x0000401b01007387 */ /* 0x0081e80000100800 */
[----:B0-----:R-:W3:Y:S04]  /*11df0*/  LDL.LU R27, [R1+0x1090] ;  /* 0x00109000011b7983 */ /* 0x001ee80000300800 */
[----:B------:R-:W4:Y:S02]  /*11e00*/  LDL R15, [R1+0x580] ;  /* 0x00058000010f7983 */ /* 0x000f240000100800 */
[----:B----4-:R-:W-:-:S02]  /*11e10*/  IADD3 R14, P1, R15, R2, RZ ;  /* 0x000000020f0e7210 */ /* 0x010fc40007f3e0ff */
[----:B------:R-:W4:Y:S01]  /*11e20*/  LDL R15, [R1+0x1ac] ;  /* 0x0001ac00010f7983 */ /* 0x000f220000100800 */
[----:B------:R-:W-:Y:S02]  /*11e30*/  PRMT R21, RZ, 0x7610, R21 ;  /* 0x00007610ff157816 */ /* 0x000fe40000000015 */
[----:B----4-:R-:W-:-:S05]  /*11e40*/  IMAD.X R15, R15, 0x1, R0, P1 ;  /* 0x000000010f0f7824 */ /* 0x010fca00008e0600 */
[----:B------:R-:W4:Y:S04]  /*11e50*/  @!P0 LDG.E.U16 R21, desc[UR8][R14.64] ;  /* 0x000000080e158981 */ /* 0x000f28000c1e1500 */
[----:B----4-:R0:W-:Y:S04]  /*11e60*/  STL [R1+0x44], R21 ;  /* 0x0000441501007387 */ /* 0x0101e80000100800 */
[----:B0-----:R-:W4:Y:S04]  /*11e70*/  LDL.LU R21, [R1+0x108c] ;  /* 0x00108c0001157983 */ /* 0x001f280000300800 */
[----:B------:R-:W2:Y:S02]  /*11e80*/  LDL R15, [R1+0x504] ;  /* 0x00050400010f7983 */ /* 0x000ea40000100800 */
[----:B--2---:R-:W-:-:S02]  /*11e90*/  IADD3 R14, P1, R15, R2, RZ ;  /* 0x000000020f0e7210 */ /* 0x004fc40007f3e0ff */
[----:B------:R-:W2:Y:S01]  /*11ea0*/  LDL R15, [R1+0x4f8] ;  /* 0x0004f800010f7983 */ /* 0x000ea20000100800 */
[----:B----4-:R-:W-:Y:S02]  /*11eb0*/  PRMT R21, RZ, 0x7610, R21 ;  /* 0x00007610ff157816 */ /* 0x010fe40000000015 */
[----:B--2---:R-:W-:-:S05]  /*11ec0*/  IMAD.X R15, R15, 0x1, R0, P1 ;  /* 0x000000010f0f7824 */ /* 0x004fca00008e0600 */
[----:B------:R-:W2:Y:S04]  /*11ed0*/  @!P0 LDG.E.U16 R21, desc[UR8][R14.64] ;  /* 0x000000080e158981 */ /* 0x000ea8000c1e1500 */
[----:B--2---:R0:W-:Y:S04]  /*11ee0*/  STL [R1+0x3c], R21 ;  /* 0x00003c1501007387 */ /* 0x0041e80000100800 */
[----:B0-----:R-:W2:Y:S04]  /*11ef0*/  LDL.LU R21, [R1+0x1088] ;  /* 0x0010880001157983 */ /* 0x001ea80000300800 */
[----:B------:R-:W4:Y:S02]  /*11f00*/  LDL R15, [R1+0x4c4] ;  /* 0x0004c400010f7983 */ /* 0x000f240000100800 */
[----:B----4-:R-:W-:-:S02]  /*11f10*/  IADD3 R14, P1, R15, R2, RZ ;  /* 0x000000020f0e7210 */ /* 0x010fc40007f3e0ff */
[----:B------:R-:W4:Y:S01]  /*11f20*/  LDL R15, [R1+0x4b8] ;  /* 0x0004b800010f7983 */ /* 0x000f220000100800 */
[----:B--2---:R-:W-:Y:S02]  /*11f30*/  PRMT R21, RZ, 0x7610, R21 ;  /* 0x00007610ff157816 */ /* 0x004fe40000000015 */
[----:B----4-:R-:W-:-:S05]  /*11f40*/  IMAD.X R15, R15, 0x1, R0, P1 ;  /* 0x000000010f0f7824 */ /* 0x010fca00008e0600 */
[----:B------:R-:W2:Y:S04]  /*11f50*/  @!P0 LDG.E.U16 R21, desc[UR8][R14.64] ;  /* 0x000000080e158981 */ /* 0x000ea8000c1e1500 */
[----:B--2---:R0:W-:Y:S04]  /*11f60*/  STL [R1+0x34], R21 ;  /* 0x0000341501007387 */ /* 0x0041e80000100800 */
[----:B0-----:R-:W2:Y:S04]  /*11f70*/  LDL.LU R21, [R1+0x1084] ;  /* 0x0010840001157983 */ /* 0x001ea80000300800 */
[----:B------:R-:W4:Y:S02]  /*11f80*/  LDL R15, [R1+0x484] ;  /* 0x00048400010f7983 */ /* 0x000f240000100800 */
[----:B----4-:R-:W-:-:S02]  /*11f90*/  IADD3 R14, P1, R15, R2, RZ ;  /* 0x000000020f0e7210 */ /* 0x010fc40007f3e0ff */
[----:B------:R-:W4:Y:S01]  /*11fa0*/  LDL R15, [R1+0x478] ;  /* 0x00047800010f7983 */ /* 0x000f220000100800 */
[----:B--2---:R-:W-:Y:S02]  /*11fb0*/  PRMT R21, RZ, 0x7610, R21 ;  /* 0x00007610ff157816 */ /* 0x004fe40000000015 */
[----:B----4-:R-:W-:-:S05]  /*11fc0*/  IADD3.X R15, R15, R0, RZ, P1, !PT ;  /* 0x000000000f0f7210 */ /* 0x010fca0000ffe4ff */
[----:B------:R-:W2:Y:S04]  /*11fd0*/  @!P0 LDG.E.U16 R21, desc[UR8][R14.64] ;  /* 0x000000080e158981 */ /* 0x000ea8000c1e1500 */
[----:B--2---:R0:W-:Y:S04]  /*11fe0*/  STL [R1+0x30], R21 ;  /* 0x0000301501007387 */ /* 0x0041e80000100800 */
[----:B0-----:R-:W2:Y:S04]  /*11ff0*/  LDL.LU R21, [R1+0x1080] ;  /* 0x0010800001157983 */ /* 0x001ea80000300800 */
[----:B------:R-:W4:Y:S02]  /*12000*/  LDL R15, [R1+0x444] ;  /* 0x00044400010f7983 */ /* 0x000f240000100800 */
[----:B----4-:R-:W-:-:S02]  /*12010*/  IADD3 R14, P1, R15, R2, RZ ;  /* 0x000000020f0e7210 */ /* 0x010fc40007f3e0ff */
[----:B------:R-:W4:Y:S04]  /*12020*/  LDL R15, [R1+0x438] ;  /* 0x00043800010f7983 */ /* 0x000f280000100800 */
[----:B------:R0:W-:Y:S02]  /*12030*/  STS.U16 [R10+UR4+0x6900], R29 ;  /* 0x0069001d0a007988 */ /* 0x0001e40008000404 */
[----:B0-----:R-:W-:Y:S02]  /*12040*/  PRMT R29, RZ, 0x7610, R29 ;  /* 0x00007610ff1d7816 */ /* 0x001fe4000000001d */
[----:B------:R0:W-:Y:S04]  /*12050*/  STS.U16 [R10+UR4+0x1100], R23 ;  /* 0x001100170a007988 */ /* 0x0001e80008000404 */
[----:B0-----:R-:W3:Y:S01]  /*12060*/  LDL R23, [R1+0x3f8] ;  /* 0x0003f80001177983 */ /* 0x001ee20000100800 */
[----:B----4-:R-:W-:-:S05]  /*12070*/  IMAD.X R15, R15, 0x1, R0, P1 ;  /* 0x000000010f0f7824 */ /* 0x010fca00008e0600 */
[----:B------:R0:W4:Y:S04]  /*12080*/  @!P0 LDG.E.U16 R29, desc[UR8][R14.64] ;  /* 0x000000080e1d8981 */ /* 0x000128000c1e1500 */
[----:B------:R-:W0:Y:S01]  /*12090*/  LDL R15, [R1+0x404] ;  /* 0x00040400010f7983 */ /* 0x000e220000100800 */
[----:B------:R-:W-:-:S03]  /*120a0*/  PRMT R28, RZ, 0x7610, R28 ;  /* 0x00007610ff1c7816 */ /* 0x000fc6000000001c */
[----:B------:R1:W-:Y:S04]  /*120b0*/  STS.U16 [R10+UR4+0x1900], R22 ;  /* 0x001900160a007988 */ /* 0x0003e80008000404 */
[----:B------:R2:W-:Y:S04]  /*120c0*/  STS.U16 [R10+UR4+0x2100], R13 ;  /* 0x0021000d0a007988 */ /* 0x0005e80008000404 */
[----:B-1----:R-:W4:Y:S01]  /*120d0*/  LDL R22, [R1+0x1b0] ;  /* 0x0001b00001167983 */ /* 0x002f220000100800 */
[----:B0-----:R-:W-:-:S05]  /*120e0*/  IADD3 R14, P1, R15, R2, RZ ;  /* 0x000000020f0e7210 */ /* 0x001fca0007f3e0ff */
[----:B---3--:R-:W-:Y:S02]  /*120f0*/  IMAD.X R15, R23, 0x1, R0, P1 ;  /* 0x00000001170f7824 */ /* 0x008fe400008e0600 */
[----:B------:R-:W3:Y:S04]  /*12100*/  LDL.LU R23, [R1+0x80] ;  /* 0x0000800001177983 */ /* 0x000ee80000300800 */
[----:B------:R0:W3:Y:S04]  /*12110*/  @!P0 LDG.E.U16 R28, desc[UR8][R14.64] ;  /* 0x000000080e1c8981 */ /* 0x0000e8000c1e1500 */
[----:B--2---:R-:W2:Y:S04]  /*12120*/  LDL R13, [R1+0x36c] ;  /* 0x00036c00010d7983 */ /* 0x004ea80000100800 */
[----:B------:R-:W0:Y:S04]  /*12130*/  LDL R15, [R1+0x3d4] ;  /* 0x0003d400010f7983 */ /* 0x000e280000100800 */
[----:B------:R1:W-:Y:S02]  /*12140*/  STS.U16 [R10+UR4+0x7900], R26 ;  /* 0x0079001a0a007988 */ /* 0x0003e40008000404 */
[----:B-1----:R-:W-:-:S02]  /*12150*/  PRMT R26, RZ, 0x7610, R26 ;  /* 0x00007610ff1a7816 */ /* 0x002fc4000000001a */
[----:B0-----:R-:W-:-:S05]  /*12160*/  IADD3 R14, P1, R15, R2, RZ ;  /* 0x000000020f0e7210 */ /* 0x001fca0007f3e0ff */
[----:B--2---:R-:W-:Y:S02]  /*12170*/  IMAD.X R15, R13, 0x1, R0, P1 ;  /* 0x000000010d0f7824 */ /* 0x004fe400008e0600 */
[----:B------:R-:W2:Y:S04]  /*12180*/  LDL.LU R13, [R1+0x64] ;  /* 0x00006400010d7983 */ /* 0x000ea80000300800 */
[----:B------:R0:W2:Y:S04]  /*12190*/  @!P0 LDG.E.U16 R26, desc[UR8][R14.64] ;  /* 0x000000080e1a8981 */ /* 0x0000a8000c1e1500 */
[----:B------:R-:W0:Y:S04]  /*121a0*/  LDL R15, [R1+0x3b4] ;  /* 0x0003b400010f7983 */ /* 0x000e280000100800 */
[----:B------:R1:W-:Y:S02]  /*121b0*/  STS.U16 [R10+UR4+0x100], R25 ;  /* 0x000100190a007988 */ /* 0x0003e40008000404 */
[----:B-1----:R-:W-:-:S02]  /*121c0*/  PRMT R25, RZ, 0x7610, R25 ;  /* 0x00007610ff197816 */ /* 0x002fc40000000019 */
[----:B0-----:R-:W-:-:S05]  /*121d0*/  IADD3 R14, P1, R15, R2, RZ ;  /* 0x000000020f0e7210 */ /* 0x001fca0007f3e0ff */
[----:B----4-:R-:W-:Y:S01]  /*121e0*/  IMAD.X R15, R22, 0x1, R0, P1 ;  /* 0x00000001160f7824 */ /* 0x010fe200008e0600 */
[----:B------:R-:W-:Y:S01]  /*121f0*/  PRMT R21, RZ, 0x7610, R21 ;  /* 0x00007610ff157816 */ /* 0x000fe20000000015 */
[----:B------:R0:W-:Y:S04]  /*12200*/  STS.U16 [R10+UR4+0x2900], R4 ;  /* 0x002900040a007988 */ /* 0x0001e80008000404 */
[----:B------:R1:W4:Y:S04]  /*12210*/  @!P0 LDG.E.U16 R25, desc[UR8][R14.64] ;  /* 0x000000080e198981 */ /* 0x000328000c1e1500 */
[----:B------:R-:W2:Y:S04]  /*12220*/  LDL R22, [R1+0x4fc] ;  /* 0x0004fc0001167983 */ /* 0x000ea80000100800 */
[----:B0-----:R-:W3:Y:S04]  /*12230*/  LDL R4, [R1+0x578] ;  /* 0x0005780001047983 */ /* 0x001ee80000100800 */
[----:B------:R-:W1:Y:S02]  /*12240*/  LDL R15, [R1+0x53c] ;  /* 0x00053c00010f7983 */ /* 0x000e640000100800 */
[----:B-1----:R-:W-:-:S02]  /*12250*/  IADD3 R14, P1, R15, R2, RZ ;  /* 0x000000020f0e7210 */ /* 0x002fc40007f3e0ff */
[----:B------:R-:W4:Y:S03]  /*12260*/  LDL R15, [R1+0x530] ;  /* 0x00053000010f7983 */ /* 0x000f260000100800 */
[----:B----4-:R-:W-:-:S05]  /*12270*/  IMAD.X R15, R15, 0x1, R0, P1 ;  /* 0x000000010f0f7824 */ /* 0x010fca00008e0600 */
[----:B------:R-:W4:Y:S04]  /*12280*/  @!P0 LDG.E.U16 R21, desc[UR8][R14.64] ;  /* 0x000000080e158981 */ /* 0x000f28000c1e1500 */
[----:B----4-:R0:W-:Y:S04]  /*12290*/  STL [R1+0x4c], R21 ;  /* 0x00004c1501007387 */ /* 0x0101e80000100800 */
[----:B0-----:R-:W4:Y:S04]  /*122a0*/  LDL.LU R21, [R1+0x107c] ;  /* 0x00107c0001157983 */ /* 0x001f280000300800 */
[----:B------:R-:W2:Y:S01]  /*122b0*/  LDL R15, [R1+0x1a8] ;  /* 0x0001a800010f7983 */ /* 0x000ea20000100800 */
[----:B---3--:R-:W-:-:S03]  /*122c0*/  IADD3 R14, P1, R4, R2, RZ ;  /* 0x00000002040e7210 */ /* 0x008fc60007f3e0ff */
[----:B------:R0:W-:Y:S02]  /*122d0*/  STS.U16 [R10+UR4+0x3100], R7 ;  /* 0x003100070a007988 */ /* 0x0001e40008000404 */
[----:B0-----:R-:W-:Y:S01]  /*122e0*/  PRMT R7, RZ, 0x7610, R7 ;  /* 0x00007610ff077816 */ /* 0x001fe20000000007 */
[----:B------:R-:W0:Y:S01]  /*122f0*/  S2R R4, SR_TID.X ;  /* 0x0000000000047919 */ /* 0x000e220000002100 */
[----:B--2---:R-:W-:-:S05]  /*12300*/  IMAD.X R15, R15, 0x1, R0, P1 ;  /* 0x000000010f0f7824 */ /* 0x004fca00008e0600 */
[----:B------:R-:W2:Y:S01]  /*12310*/  @!P0 LDG.E.U16 R7, desc[UR8][R14.64] ;  /* 0x000000080e078981 */ /* 0x000ea2000c1e1500 */
[----:B0-----:R-:W-:-:S03]  /*12320*/  LOP3.LUT R4, R4, 0x7f, RZ, 0xc0, !PT ;  /* 0x0000007f04047812 */ /* 0x001fc600078ec0ff */
[----:B------:R0:W-:Y:S02]  /*12330*/  STS.U16 [R10+UR4+0x3900], R11 ;  /* 0x0039000b0a007988 */ /* 0x0001e40008000404 */
[----:B------:R-:W-:Y:S02]  /*12340*/  IMAD.SHL.U32 R4, R4, 0x2, RZ ;  /* 0x0000000204047824 */ /* 0x000fe400078e00ff */
[----:B0-----:R-:W3:Y:S04]  /*12350*/  LDL R11, [R1+0x4bc] ;  /* 0x0004bc00010b7983 */ /* 0x001ee80000100800 */
[----:B------:R-:W4:Y:S04]  /*12360*/  LDL.LU R15, [R1+0x78] ;  /* 0x00007800010f7983 */ /* 0x000f280000300800 */
[----:B------:R-:W4:Y:S04]  /*12370*/  LDL.LU R14, [R1+0x50] ;  /* 0x00005000010e7983 */ /* 0x000f280000300800 */
[----:B------:R-:W-:Y:S04]  /*12380*/  STS.U16 [R10+UR4+0x7100], R27 ;  /* 0x0071001b0a007988 */ /* 0x000fe80008000404 */
[----:B------:R-:W-:Y:S04]  /*12390*/  STS.U16 [R10+UR4+0x900], R24 ;  /* 0x000900180a007988 */ /* 0x000fe80008000404 */
[----:B------:R-:W-:Y:S04]  /*123a0*/  STS.U16 [R10+UR4+0x4100], R12 ;  /* 0x0041000c0a007988 */ /* 0x000fe80008000404 */
[----:B--2---:R0:W-:Y:S02]  /*123b0*/  STL [R1+0x48], R7 ;  /* 0x0000480701007387 */ /* 0x0041e40000100800 */
[----:B0-----:R-:W-:-:S05]  /*123c0*/  LOP3.LUT R7, R4, 0x20, RZ, 0x3c, !PT ;  /* 0x0000002004077812 */ /* 0x001fca00078e3cff */
[----:B------:R0:W-:Y:S04]  /*123d0*/  STS.U16 [R7+UR4+0x4a00], R23 ;  /* 0x004a001707007988 */ /* 0x0001e80008000404 */
[----:B0-----:R-:W2:Y:S01]  /*123e0*/  LDL R23, [R1+0x4f0] ;  /* 0x0004f00001177983 */ /* 0x001ea20000100800 */
[----:B------:R-:W-:Y:S02]  /*123f0*/  IADD3 R22, P1, R22, R2, RZ ;  /* 0x0000000216167210 */ /* 0x000fe40007f3e0ff */
[----:B------:R-:W-:-:S03]  /*12400*/  PRMT R10, RZ, 0x7610, R10 ;  /* 0x00007610ff0a7816 */ /* 0x000fc6000000000a */
[----:B--2---:R-:W-:-:S05]  /*12410*/  IMAD.X R23, R23, 0x1, R0, P1 ;  /* 0x0000000117177824 */ /* 0x004fca00008e0600 */
[----:B------:R-:W2:Y:S04]  /*12420*/  @!P0 LDG.E.U16 R10, desc[UR8][R22.64] ;  /* 0x00000008160a8981 */ /* 0x000ea8000c1e1500 */
[----:B--2---:R3:W-:Y:S02]  /*12430*/  STL [R1+0x38], R10 ;  /* 0x0000380a01007387 */ /* 0x0047e40000100800 */
[----:B---3--:R-:W-:Y:S02]  /*12440*/  IADD3 R10, P1, R11, R2, RZ ;  /* 0x000000020b0a7210 */ /* 0x008fe40007f3e0ff */
[----:B------:R-:W2:Y:S01]  /*12450*/  LDL R11, [R1+0x4b0] ;  /* 0x0004b000010b7983 */ /* 0x000ea20000100800 */
[----:B------:R-:W-:Y:S02]  /*12460*/  PRMT R20, RZ, 0x7610, R20 ;  /* 0x00007610ff147816 */ /* 0x000fe40000000014 */
[----:B--2---:R-:W-:-:S05]  /*12470*/  IMAD.X R11, R11, 0x1, R0, P1 ;  /* 0x000000010b0b7824 */ /* 0x004fca00008e0600 */
[----:B------:R0:W2:Y:S04]  /*12480*/  @!P0 LDG.E.U16 R20, desc[UR8][R10.64] ;  /* 0x000000080a148981 */ /* 0x0000a8000c1e1500 */
[----:B------:R-:W0:Y:S02]  /*12490*/  LDL R11, [R1+0x47c] ;  /* 0x00047c00010b7983 */ /* 0x000e240000100800 */
[----:B0-----:R-:W-:Y:S02]  /*124a0*/  IADD3 R10, P1, R11, R2, RZ ;  /* 0x000000020b0a7210 */ /* 0x001fe40007f3e0ff */
[----:B------:R-:W3:Y:S01]  /*124b0*/  LDL R11, [R1+0x470] ;  /* 0x00047000010b7983 */ /* 0x000ee20000100800 */
[----:B----4-:R-:W-:Y:S02]  /*124c0*/  PRMT R21, RZ, 0x7610, R21 ;  /* 0x00007610ff157816 */ /* 0x010fe40000000015 */
[----:B---3--:R-:W-:-:S05]  /*124d0*/  IADD3.X R11, R11, R0, RZ, P1, !PT ;  /* 0x000000000b0b7210 */ /* 0x008fca0000ffe4ff */
[----:B------:R-:W3:Y:S04]  /*124e0*/  @!P0 LDG.E.U16 R21, desc[UR8][R10.64] ;  /* 0x000000080a158981 */ /* 0x000ee8000c1e1500 */
[----:B------:R0:W-:Y:S04]  /*124f0*/  STS.U16 [R7+UR4+0x5200], R15 ;  /* 0x0052000f07007988 */ /* 0x0001e80008000404 */
[----:B------:R1:W-:Y:S04]  /*12500*/  STS.U16 [R7+UR4+0x5a00], R13 ;  /* 0x005a000d07007988 */ /* 0x0003e80008000404 */
[----:B0-----:R-:W4:Y:S04]  /*12510*/  LDL R15, [R1+0x3f0] ;  /* 0x0003f000010f7983 */ /* 0x001f280000100800 */
[----:B-1----:R-:W2:Y:S04]  /*12520*/  LDL R13, [R1+0x3d0] ;  /* 0x0003d000010d7983 */ /* 0x002ea80000100800 */
[----:B---3--:R0:W-:Y:S04]  /*12530*/  STL [R1+0x28], R21 ;  /* 0x0000281501007387 */ /* 0x0081e80000100800 */
[----:B0-----:R-:W3:Y:S04]  /*12540*/  LDL.LU R21, [R1+0x1078] ;  /* 0x0010780001157983 */ /* 0x001ee80000300800 */
[----:B------:R-:W4:Y:S04]  /*12550*/  LDL.LU R10, [R1+0x5c] ;  /* 0x00005c00010a7983 */ /* 0x000f280000300800 */
[----:B------:R-:W2:Y:S04]  /*12560*/  LDL R11, [R1+0x43c] ;  /* 0x00043c00010b7983 */ /* 0x000ea80000100800 */
[----:B----4-:R2:W-:Y:S02]  /*12570*/  STS.U16 [R7+UR4+0x6200], R10 ;  /* 0x0062000a07007988 */ /* 0x0105e40008000404 */
[----:B--2---:R-:W-:-:S02]  /*12580*/  IADD3 R10, P1, R11, R2, RZ ;  /* 0x000000020b0a7210 */ /* 0x004fc40007f3e0ff */
[----:B------:R-:W2:Y:S01]  /*12590*/  LDL R11, [R1+0x430] ;  /* 0x00043000010b7983 */ /* 0x000ea20000100800 */
[----:B---3--:R-:W-:Y:S02]  /*125a0*/  PRMT R21, RZ, 0x7610, R21 ;  /* 0x00007610ff157816 */ /* 0x008fe40000000015 */
[----:B--2---:R-:W-:-:S05]  /*125b0*/  IMAD.X R11, R11, 0x1, R0, P1 ;  /* 0x000000010b0b7824 */ /* 0x004fca00008e0600 */
[----:B------:R-:W2:Y:S04]  /*125c0*/  @!P0 LDG.E.U16 R21, desc[UR8][R10.64] ;  /* 0x000000080a158981 */ /* 0x000ea8000c1e1500 */
[----:B--2---:R0:W-:Y:S04]  /*125d0*/  STL [R1+0x24], R21 ;  /* 0x0000241501007387 */ /* 0x0041e80000100800 */
[----:B0-----:R-:W2:Y:S04]  /*125e0*/  LDL.LU R21, [R1+0x1074] ;  /* 0x0010740001157983 */ /* 0x001ea80000300800 */
[----:B------:R-:W3:Y:S04]  /*125f0*/  LDL.LU R10, [R1+0x54] ;  /* 0x00005400010a7983 */ /* 0x000ee80000300800 */
[----:B------:R-:W4:Y:S04]  /*12600*/  LDL R11, [R1+0x3fc] ;  /* 0x0003fc00010b7983 */ /* 0x000f280000100800 */
[----:B---3--:R4:W-:Y:S01]  /*12610*/  STS.U16 [R7+UR4+0x6a00], R10 ;  /* 0x006a000a07007988 */ /* 0x0089e20008000404 */
[----:B--2---:R-:W-:-:S02]  /*12620*/  PRMT R21, RZ, 0x7610, R21 ;  /* 0x00007610ff157816 */ /* 0x004fc40000000015 */
[----:B----4-:R-:W-:-:S05]  /*12630*/  IADD3 R10, P1, R11, R2, RZ ;  /* 0x000000020b0a7210 */ /* 0x010fca0007f3e0ff */
[----:B------:R-:W-:Y:S02]  /*12640*/  IMAD.X R11, R15, 0x1, R0, P1 ;  /* 0x000000010f0b7824 */ /* 0x000fe400008e0600 */
[----:B------:R-:W2:Y:S04]  /*12650*/  LDL R15, [R1+0x528] ;  /* 0x00052800010f7983 */ /* 0x000ea80000100800 */
[----:B------:R-:W3:Y:S04]  /*12660*/  @!P0 LDG.E.U16 R21, desc[UR8][R10.64] ;  /* 0x000000080a158981 */ /* 0x000ee8000c1e1500 */
[----:B---3--:R0:W-:Y:S04]  /*12670*/  STL [R1+0x20], R21 ;  /* 0x0000201501007387 */ /* 0x0081e80000100800 */
[----:B0-----:R-:W3:Y:S04]  /*12680*/  LDL.LU R21, [R1+0x1070] ;  /* 0x0010700001157983 */ /* 0x001ee80000300800 */
[----:B------:R-:W4:Y:S01]  /*12690*/  LDL R11, [R1+0x364] ;  /* 0x00036400010b7983 */ /* 0x000f220000100800 */
[----:B------:R-:W-:-:S03]  /*126a0*/  IADD3 R10, P1, R13, R2, RZ ;  /* 0x000000020d0a7210 */ /* 0x000fc60007f3e0ff */
[----:B------:R0:W-:Y:S04]  /*126b0*/  STS.U16 [R7+UR4+0x7200], R14 ;  /* 0x0072000e07007988 */ /* 0x0001e80008000404 */
[----:B------:R-:W2:Y:S04]  /*126c0*/  LDL R13, [R1+0x1a4] ;  /* 0x0001a400010d7983 */ /* 0x000ea80000100800 */
[----:B0-----:R-:W2:Y:S01]  /*126d0*/  LDL R14, [R1+0x570] ;  /* 0x00057000010e7983 */ /* 0x001ea20000100800 */
[----:B---3--:R-:W-:Y:S01]  /*126e0*/  PRMT R21, RZ, 0x7610, R21 ;  /* 0x00007610ff157816 */ /* 0x008fe20000000015 */
[----:B----4-:R-:W-:-:S05]  /*126f0*/  IMAD.X R11, R11, 0x1, R0, P1 ;  /* 0x000000010b0b7824 */ /* 0x010fca00008e0600 */
[----:B------:R0:W3:Y:S04]  /*12700*/  @!P0 LDG.E.U16 R21, desc[UR8][R10.64] ;  /* 0x000000080a158981 */ /* 0x0000e8000c1e1500 */
[----:B------:R-:W4:Y:S04]  /*12710*/  LDL.LU R10, [R1] ;  /* 0x00000000010a7983 */ /* 0x000f280000300800 */
[----:B------:R-:W0:Y:S04]  /*12720*/  LDL R11, [R1+0x3b0] ;  /* 0x0003b000010b7983 */ /* 0x000e280000100800 */
[----:B----4-:R0:W-:Y:S02]  /*12730*/  STS.U16 [R7+UR4+0x7a00], R10 ;  /* 0x007a000a07007988 */ /* 0x0101e40008000404 */
[----:B0-----:R-:W-:-:S02]  /*12740*/  IADD3 R10, P1, R11, R2, RZ ;  /* 0x000000020b0a7210 */ /* 0x001fc40007f3e0ff */
[----:B------:R-:W4:Y:S01]  /*12750*/  LDL R11, [R1+0x1b8] ;  /* 0x0001b800010b7983 */ /* 0x000f220000100800 */
[----:B------:R-:W-:Y:S02]  /*12760*/  PRMT R19, RZ, 0x7610, R19 ;  /* 0x00007610ff137816 */ /* 0x000fe40000000013 */
[----:B----4-:R-:W-:-:S05]  /*12770*/  IMAD.X R11, R11, 0x1, R0, P1 ;  /* 0x000000010b0b7824 */ /* 0x010fca00008e0600 */
[----:B------:R-:W4:Y:S04]  /*12780*/  @!P0 LDG.E.U16 R19, desc[UR8][R10.64] ;  /* 0x000000080a138981 */ /* 0x000f28000c1e1500 */
[----:B----4-:R0:W-:Y:S04]  /*12790*/  STL [R1], R19 ;  /* 0x0000001301007387 */ /* 0x0101e80000100800 */
[----:B0-----:R-:W4:Y:S04]  /*127a0*/  LDL.LU R19, [R1+0x106c] ;  /* 0x00106c0001137983 */ /* 0x001f280000300800 */
[----:B------:R-:W2:Y:S01]  /*127b0*/  LDL R11, [R1+0x534] ;  /* 0x00053400010b7983 */ /* 0x000ea20000100800 */
[----:B------:R-:W-:-:S02]  /*127c0*/  PRMT R17, RZ, 0x7610, R17 ;  /* 0x00007610ff117816 */ /* 0x000fc40000000011 */
[----:B------:R-:W-:Y:S02]  /*127d0*/  PRMT R18, RZ, 0x7610, R18 ;  /* 0x00007610ff127816 */ /* 0x000fe40000000012 */
[----:B--2---:R-:W-:-:S05]  /*127e0*/  IADD3 R10, P1, R11, R2, RZ ;  /* 0x000000020b0a7210 */ /* 0x004fca0007f3e0ff */
[----:B------:R-:W-:Y:S02]  /*127f0*/  IMAD.X R11, R15, 0x1, R0, P1 ;  /* 0x000000010f0b7824 */ /* 0x000fe400008e0600 */
[----:B------:R-:W2:Y:S04]  /*12800*/  LDL R15, [R1+0x4a8] ;  /* 0x0004a800010f7983 */ /* 0x000ea80000100800 */
[----:B------:R0:W3:Y:S02]  /*12810*/  @!P0 LDG.E.U16 R17, desc[UR8][R10.64] ;  /* 0x000000080a118981 */ /* 0x0000e4000c1e1500 */
[----:B0-----:R-:W-:-:S05]  /*12820*/  IADD3 R10, P1, R14, R2, RZ ;  /* 0x000000020e0a7210 */ /* 0x001fca0007f3e0ff */
[----:B------:R-:W-:-:S05]  /*12830*/  IMAD.X R11, R13, 0x1, R0, P1 ;  /* 0x000000010d0b7824 */ /* 0x000fca00008e0600 */
[----:B------:R-:W4:Y:S04]  /*12840*/  @!P0 LDG.E.U16 R18, desc[UR8][R10.64] ;  /* 0x000000080a128981 */ /* 0x000f28000c1e1500 */
[----:B---3--:R0:W-:Y:S04]  /*12850*/  STL [R1+0x1c], R17 ;  /* 0x00001c1101007387 */ /* 0x0081e80000100800 */
[----:B0-----:R-:W3:Y:S04]  /*12860*/  LDL.LU R17, [R1+0x1068] ;  /* 0x0010680001117983 */ /* 0x001ee80000300800 */
[----:B------:R-:W3:Y:S04]  /*12870*/  LDL R14, [R1+0x474] ;  /* 0x00047400010e7983 */ /* 0x000ee80000100800 */
[----:B------:R-:W3:Y:S04]  /*12880*/  LDL R13, [R1+0x468] ;  /* 0x00046800010d7983 */ /* 0x000ee80000100800 */
[----:B----4-:R0:W-:Y:S04]  /*12890*/  STL [R1+0x14], R18 ;  /* 0x0000141201007387 */ /* 0x0101e80000100800 */
[----:B0-----:R-:W4:Y:S04]  /*128a0*/  LDL.LU R18, [R1+0x1064] ;  /* 0x0010640001127983 */ /* 0x001f280000300800 */
[----:B------:R-:W2:Y:S02]  /*128b0*/  LDL R11, [R1+0x4f4] ;  /* 0x0004f400010b7983 */ /* 0x000ea40000100800 */
[----:B--2---:R-:W-:-:S02]  /*128c0*/  IADD3 R10, P1, R11, R2, RZ ;  /* 0x000000020b0a7210 */ /* 0x004fc40007f3e0ff */
[----:B------:R-:W2:Y:S01]  /*128d0*/  LDL R11, [R1+0x4e8] ;  /* 0x0004e800010b7983 */ /* 0x000ea20000100800 */
[----:B------:R-:W-:Y:S02]  /*128e0*/  PRMT R16, RZ, 0x7610, R16 ;  /* 0x00007610ff107816 */ /* 0x000fe40000000010 */
[----:B--2---:R-:W-:-:S05]  /*128f0*/  IMAD.X R11, R11, 0x1, R0, P1 ;  /* 0x000000010b0b7824 */ /* 0x004fca00008e0600 */
[----:B------:R-:W2:Y:S04]  /*12900*/  @!P0 LDG.E.U16 R16, desc[UR8][R10.64] ;  /* 0x000000080a108981 */ /* 0x000ea8000c1e1500 */
[----:B--2---:R0:W-:Y:S04]  /*12910*/  STL [R1+0x10], R16 ;  /* 0x0000101001007387 */ /* 0x0041e80000100800 */
[----:B0-----:R-:W2:Y:S04]  /*12920*/  LDL.LU R16, [R1+0x1060] ;  /* 0x0010600001107983 */ /* 0x001ea80000300800 */
[----:B------:R-:W3:Y:S01]  /*12930*/  LDL R11, [R1+0x4b4] ;  /* 0x0004b400010b7983 */ /* 0x000ee20000100800 */
[----:B------:R-:W-:-:S02]  /*12940*/  PRMT R9, RZ, 0x7610, R9 ;  /* 0x00007610ff097816 */ /* 0x000fc40000000009 */
[----:B---3--:R-:W-:-:S05]  /*12950*/  IADD3 R10, P1, R11, R2, RZ ;  /* 0x000000020b0a7210 */ /* 0x008fca0007f3e0ff */
[----:B------:R-:W-:Y:S02]  /*12960*/  IMAD.X R11, R15, 0x1, R0, P1 ;  /* 0x000000010f0b7824 */ /* 0x000fe400008e0600 */
[----:B------:R-:W3:Y:S04]  /*12970*/  LDL R15, [R1+0x3e8] ;  /* 0x0003e800010f7983 */ /* 0x000ee80000100800 */
[----:B------:R-:W4:Y:S01]  /*12980*/  @!P0 LDG.E.U16 R9, desc[UR8][R10.64] ;  /* 0x000000080a098981 */ /* 0x000f22000c1e1500 */
[----:B------:R-:W-:-:S03]  /*12990*/  PRMT R4, RZ, 0x7610, R4 ;  /* 0x00007610ff047816 */ /* 0x000fc60000000004 */
[----:B----4-:R0:W-:Y:S04]  /*129a0*/  STL [R1+0xc], R9 ;  /* 0x00000c0901007387 */ /* 0x0101e80000100800 */
[----:B0-----:R-:W4:Y:S01]  /*129b0*/  LDL.LU R9, [R1+0x105c] ;  /* 0x00105c0001097983 */ /* 0x001f220000300800 */
[----:B------:R-:W-:-:S05]  /*129c0*/  IADD3 R10, P1, R14, R2, RZ ;  /* 0x000000020e0a7210 */ /* 0x000fca0007f3e0ff */
[----:B------:R-:W-:Y:S01]  /*129d0*/  IMAD.X R11, R13, 0x1, R0, P1 ;  /* 0x000000010d0b7824 */ /* 0x000fe200008e0600 */
[----:B------:R-:W-:Y:S04]  /*129e0*/  STS.U16 [R7+UR4+0x2a00], R8 ;  /* 0x002a000807007988 */ /* 0x000fe80008000404 */
[----:B------:R-:W2:Y:S04]  /*129f0*/  @!P0 LDG.E.U16 R4, desc[UR8][R10.64] ;  /* 0x000000080a048981 */ /* 0x000ea8000c1e1500 */
[----:B------:R-:W3:Y:S04]  /*12a00*/  LDL R13, [R1+0x3cc] ;  /* 0x0003cc00010d7983 */ /* 0x000ee80000100800 */
[----:B----4-:R0:W-:Y:S04]  /*12a10*/  STS.U16 [R7+UR4+0x2200], R9 ;  /* 0x0022000907007988 */ /* 0x0101e80008000404 */
[----:B0-----:R-:W4:Y:S04]  /*12a20*/  LDL R9, [R1+0x434] ;  /* 0x0004340001097983 */ /* 0x001f280000100800 */
[----:B------:R-:W3:Y:S04]  /*12a30*/  LDL.LU R14, [R1+0xb0] ;  /* 0x0000b000010e7983 */ /* 0x000ee80000300800 */
[----:B--2---:R-:W-:Y:S01]  /*12a40*/  STL [R1+0x8], R4 ;  /* 0x0000080401007387 */ /* 0x004fe20000100800 */
[----:B----4-:R-:W-:-:S03]  /*12a50*/  IADD3 R8, P1, R9, R2, RZ ;  /* 0x0000000209087210 */ /* 0x010fc60007f3e0ff */
[----:B------:R-:W2:Y:S01]  /*12a60*/  LDL R9, [R1+0x428] ;  /* 0x0004280001097983 */ /* 0x000ea20000100800 */
[----:B------:R-:W-:Y:S01]  /*12a70*/  PRMT R12, RZ, 0x7610, R12 ;  /* 0x00007610ff0c7816 */ /* 0x000fe2000000000c */
[----:B--2---:R-:W-:-:S05]  /*12a80*/  IMAD.X R9, R9, 0x1, R0, P1 ;  /* 0x0000000109097824 */ /* 0x004fca00008e0600 */
[----:B------:R0:W2:Y:S04]  /*12a90*/  @!P0 LDG.E.U16 R12, desc[UR8][R8.64] ;  /* 0x00000008080c8981 */ /* 0x0000a8000c1e1500 */
[----:B------:R-:W0:Y:S01]  /*12aa0*/  LDL R9, [R1+0x3f4] ;  /* 0x0003f40001097983 */ /* 0x000e220000100800 */
[----:B------:R-:W-:Y:S02]  /*12ab0*/  PRMT R27, RZ, 0x7610, R27 ;  /* 0x00007610ff1b7816 */ /* 0x000fe4000000001b */
[----:B0-----:R-:W-:-:S05]  /*12ac0*/  IADD3 R8, P1, R9, R2, RZ ;  /* 0x0000000209087210 */ /* 0x001fca0007f3e0ff */
[----:B---3--:R-:W-:-:S05]  /*12ad0*/  IMAD.X R9, R15, 0x1, R0, P1 ;  /* 0x000000010f097824 */ /* 0x008fca00008e0600 */
[----:B------:R-:W3:Y:S04]  /*12ae0*/  @!P0 LDG.E.U16 R27, desc[UR8][R8.64] ;  /* 0x00000008081b8981 */ /* 0x000ee8000c1e1500 */
[----:B--2---:R0:W-:Y:S04]  /*12af0*/  STL [R1+0x4], R12 ;  /* 0x0000040c01007387 */ /* 0x0041e80000100800 */
[----:B0-----:R-:W2:Y:S04]  /*12b00*/  LDL R12, [R1+0x3ac] ;  /* 0x0003ac00010c7983 */ /* 0x001ea80000100800 */
[----:B---3--:R0:W-:Y:S01]  /*12b10*/  STL [R1+0x103c], R27 ;  /* 0x00103c1b01007387 */ /* 0x0081e20000100800 */
[----:B------:R-:W-:-:S02]  /*12b20*/  IADD3 R8, P1, R13, R2, RZ ;  /* 0x000000020d087210 */ /* 0x000fc40007f3e0ff */
[----:B------:R-:W-:Y:S01]  /*12b30*/  PRMT R24, RZ, 0x7610, R24 ;  /* 0x00007610ff187816 */ /* 0x000fe20000000018 */
[----:B------:R-:W3:Y:S04]  /*12b40*/  LDL R15, [R1+0x568] ;  /* 0x00056800010f7983 */ /* 0x000ee80000100800 */
[----:B0-----:R-:W4:Y:S04]  /*12b50*/  LDL R27, [R1+0x1dc] ;  /* 0x0001dc00011b7983 */ /* 0x001f280000100800 */
[----:B------:R-:W3:Y:S01]  /*12b60*/  LDL.LU R13, [R1+0x98] ;  /* 0x00009800010d7983 */ /* 0x000ee20000300800 */
[----:B----4-:R-:W-:-:S05]  /*12b70*/  IMAD.X R9, R27, 0x1, R0, P1 ;  /* 0x000000011b097824 */ /* 0x010fca00008e0600 */
[----:B------:R-:W4:Y:S04]  /*12b80*/  @!P0 LDG.E.U16 R24, desc[UR8][R8.64] ;  /* 0x0000000808188981 */ /* 0x000f28000c1e1500 */
[----:B------:R-:W-:Y:S04]  /*12b90*/  STS.U16 [R7+UR4+0x4200], R6 ;  /* 0x0042000607007988 */ /* 0x000fe80008000404 */
[----:B----4-:R0:W-:Y:S04]  /*12ba0*/  STL [R1+0x1040], R24 ;  /* 0x0010401801007387 */ /* 0x0101e80000100800 */
[----:B0-----:R-:W4:Y:S01]  /*12bb0*/  LDL R24, [R1+0x1c0] ;  /* 0x0001c00001187983 */ /* 0x001f220000100800 */
[----:B--2---:R-:W-:-:S02]  /*12bc0*/  IADD3 R6, P1, R12, R2, RZ ;  /* 0x000000020c067210 */ /* 0x004fc40007f3e0ff */
[----:B------:R-:W-:Y:S01]  /*12bd0*/  PRMT R11, RZ, 0x7610, R11 ;  /* 0x00007610ff0b7816 */ /* 0x000fe2000000000b */
[----:B------:R-:W-:Y:S04]  /*12be0*/  STS.U16 [R7+UR4+0x1200], R19 ;  /* 0x0012001307007988 */ /* 0x000fe80008000404 */
[----:B------:R-:W-:Y:S04]  /*12bf0*/  STS.U16 [R7+UR4+0xa00], R17 ;  /* 0x000a001107007988 */ /* 0x000fe80008000404 */
[----:B------:R-:W-:Y:S04]  /*12c00*/  STS.U16 [R7+UR4+0x200], R18 ;  /* 0x0002001207007988 */ /* 0x000fe80008000404 */
[----:B------:R-:W-:Y:S04]  /*12c10*/  STS.U16 [R7+UR4+0x1a00], R16 ;  /* 0x001a001007007988 */ /* 0x000fe80008000404 */
[----:B------:R-:W-:Y:S04]  /*12c20*/  STS.U16 [R7+UR4+0x3200], R5 ;  /* 0x0032000507007988 */ /* 0x000fe80008000404 */
[----:B------:R4:W-:Y:S01]  /*12c30*/  STS.U16 [R7+UR4+0x3a00], R3 ;  /* 0x003a000307007988 */ /* 0x0009e20008000404 */
[----:B------:R-:W0:Y:S03]  /*12c40*/  S2R R4, SR_TID.X ;  /* 0x0000000000047919 */ /* 0x000e260000002100 */
[----:B------:R-:W2:Y:S04]  /*12c50*/  LDL R12, [R1+0x52c] ;  /* 0x00052c00010c7983 */ /* 0x000ea80000100800 */
[----:B------:R-:W2:Y:S01]  /*12c60*/  LDL.LU R27, [R1+0x90] ;  /* 0x00009000011b7983 */ /* 0x000ea20000300800 */
[----:B----4-:R-:W-:Y:S01]  /*12c70*/  IMAD.X R7, R24, 0x1, R0, P1 ;  /* 0x0000000118077824 */ /* 0x010fe200008e0600 */
[----:B0-----:R-:W-:-:S02]  /*12c80*/  LOP3.LUT R4, R4, 0x7f, RZ, 0xc0, !PT ;  /* 0x0000007f04047812 */ /* 0x001fc400078ec0ff */
[----:B------:R-:W4:Y:S04]  /*12c90*/  LDL R24, [R1+0x520] ;  /* 0x0005200001187983 */ /* 0x000f280000100800 */
[----:B------:R-:W3:Y:S01]  /*12ca0*/  @!P0 LDG.E.U16 R11, desc[UR8][R6.64] ;  /* 0x00000008060b8981 */ /* 0x000ee2000c1e1500 */
[----:B------:R-:W-:-:S03]  /*12cb0*/  SHF.L.U32 R4, R4, 0x1, RZ ;  /* 0x0000000104047819 */ /* 0x000fc600000006ff */
[----:B---3--:R0:W-:Y:S02]  /*12cc0*/  STL [R1+0x1044], R11 ;  /* 0x0010440b01007387 */ /* 0x0081e40000100800 */
[----:B0-----:R-:W-:-:S05]  /*12cd0*/  LOP3.LUT R11, R4, 0x30, RZ, 0x3c, !PT ;  /* 0x00000030040b7812 */ /* 0x001fca00078e3cff */
[----:B------:R0:W-:Y:S04]  /*12ce0*/  STS.U16 [R11+UR4+0x4b00], R14 ;  /* 0x004b000e0b007988 */ /* 0x0001e80008000404 */
[----:B0-----:R-:W3:Y:S04]  /*12cf0*/  LDL.LU R14, [R1+0x7c] ;  /* 0x00007c00010e7983 */ /* 0x001ee80000300800 */
[----:B------:R-:W2:Y:S01]  /*12d00*/  LDL R7, [R1+0x1a0] ;  /* 0x0001a00001077983 */ /* 0x000ea20000100800 */
[----:B------:R-:W-:Y:S02]  /*12d10*/  IADD3 R6, P1, R15, R2, RZ ;  /* 0x000000020f067210 */ /* 0x000fe40007f3e0ff */
[----:B------:R-:W-:Y:S01]  /*12d20*/  PRMT R22, RZ, 0x7610, R22 ;  /* 0x00007610ff167816 */ /* 0x000fe20000000016 */
[----:B------:R-:W3:Y:S02]  /*12d30*/  LDL R15, [R1+0x4e0] ;  /* 0x0004e000010f7983 */ /* 0x000ee40000100800 */
[----:B--2---:R-:W-:-:S05]  /*12d40*/  IMAD.X R7, R7, 0x1, R0, P1 ;  /* 0x0000000107077824 */ /* 0x004fca00008e0600 */
[----:B------:R0:W2:Y:S04]  /*12d50*/  @!P0 LDG.E.U16 R22, desc[UR8][R6.64] ;  /* 0x0000000806168981 */ /* 0x0000a8000c1e1500 */
[----:B------:R-:W4:Y:S01]  /*12d60*/  LDL.LU R7, [R1+0xac] ;  /* 0x0000ac0001077983 */ /* 0x000f220000300800 */
[----:B0-----:R-:W-:Y:S02]  /*12d70*/  IADD3 R6, P1, R12, R2, RZ ;  /* 0x000000020c067210 */ /* 0x001fe40007f3e0ff */
[----:B------:R-:W-:Y:S01]  /*12d80*/  PRMT R16, RZ, 0x7610, R16 ;  /* 0x00007610ff107816 */ /* 0x000fe20000000010 */
[----:B--2---:R0:W-:Y:S04]  /*12d90*/  STL [R1+0x1028], R22 ;  /* 0x0010281601007387 */ /* 0x0041e80000100800 */
[----:B------:R-:W2:Y:S04]  /*12da0*/  LDL R12, [R1+0x4ac] ;  /* 0x0004ac00010c7983 */ /* 0x000ea80000100800 */
[----:B----4-:R1:W-:Y:S04]  /*12db0*/  STS.U16 [R11+UR4+0x5300], R7 ;  /* 0x005300070b007988 */ /* 0x0103e80008000404 */
[----:B0-----:R-:W4:Y:S01]  /*12dc0*/  LDL.LU R22, [R1+0x60] ;  /* 0x0000600001167983 */ /* 0x001f220000300800 */
[----:B-1----:R-:W-:-:S03]  /*12dd0*/  IMAD.X R7, R24, 0x1, R0, P1 ;  /* 0x0000000118077824 */ /* 0x002fc600008e0600 */
[----:B------:R-:W4:Y:S04]  /*12de0*/  LDL R24, [R1+0x4a0] ;  /* 0x0004a00001187983 */ /* 0x000f280000100800 */
[----:B------:R0:W4:Y:S04]  /*12df0*/  @!P0 LDG.E.U16 R16, desc[UR8][R6.64] ;  /* 0x0000000806108981 */ /* 0x000128000c1e1500 */
[----:B------:R-:W0:Y:S01]  /*12e00*/  LDL R7, [R1+0x4ec] ;  /* 0x0004ec0001077983 */ /* 0x000e220000100800 */
[----:B------:R-:W-:Y:S02]  /*12e10*/  PRMT R10, RZ, 0x7610, R10 ;  /* 0x00007610ff0a7816 */ /* 0x000fe4000000000a */
[----:B------:R-:W-:Y:S01]  /*12e20*/  PRMT R9, RZ, 0x7610, R9 ;  /* 0x00007610ff097816 */ /* 0x000fe20000000009 */
[----:B------:R1:W-:Y:S01]  /*12e30*/  STS.U16 [R11+UR4+0x5b00], R13 ;  /* 0x005b000d0b007988 */ /* 0x0003e20008000404 */
[----:B0-----:R-:W-:-:S05]  /*12e40*/  IADD3 R6, P1, R7, R2, RZ ;  /* 0x0000000207067210 */ /* 0x001fca0007f3e0ff */
[----:B---3--:R-:W-:-:S05]  /*12e50*/  IMAD.X R7, R15, 0x1, R0, P1 ;  /* 0x000000010f077824 */ /* 0x008fca00008e0600 */
[----:B------:R2:W3:Y:S02]  /*12e60*/  @!P0 LDG.E.U16 R10, desc[UR8][R6.64] ;  /* 0x00000008060a8981 */ /* 0x0004e4000c1e1500 */
[-C--:B--2---:R-:W-:Y:S02]  /*12e70*/  IADD3 R6, P1, R12, R2.reuse, RZ ;  /* 0x000000020c067210 */ /* 0x084fe40007f3e0ff */
[----:B----4-:R0:W-:Y:S03]  /*12e80*/  STL [R1+0x102c], R16 ;  /* 0x00102c1001007387 */ /* 0x0101e60000100800 */
[----:B------:R-:W-:Y:S01]  /*12e90*/  IMAD.X R7, R24, 0x1, R0, P1 ;  /* 0x0000000118077824 */ /* 0x000fe200008e0600 */
[----:B-1----:R-:W2:Y:S04]  /*12ea0*/  LDL.LU R13, [R1+0x58] ;  /* 0x00005800010d7983 */ /* 0x002ea80000300800 */
[----:B------:R-:W4:Y:S04]  /*12eb0*/  @!P0 LDG.E.U16 R9, desc[UR8][R6.64] ;  /* 0x0000000806098981 */ /* 0x000f28000c1e1500 */
[----:B0-----:R-:W2:Y:S04]  /*12ec0*/  LDL R16, [R1+0x46c] ;  /* 0x00046c0001107983 */ /* 0x001ea80000100800 */
[----:B------:R-:W2:Y:S04]  /*12ed0*/  LDL R15, [R1+0x460] ;  /* 0x00046000010f7983 */ /* 0x000ea80000100800 */
[----:B------:R0:W-:Y:S04]  /*12ee0*/  STS.U16 [R11+UR4+0x6300], R27 ;  /* 0x0063001b0b007988 */ /* 0x0001e80008000404 */
[----:B------:R-:W-:Y:S04]  /*12ef0*/  STS.U16 [R11+UR4+0x6b00], R14 ;  /* 0x006b000e0b007988 */ /* 0x000fe80008000404 */
[----:B---3--:R1:W-:Y:S04]  /*12f00*/  STL [R1+0x1030], R10 ;  /* 0x0010300a01007387 */ /* 0x0083e80000100800 */
[----:B0-----:R-:W3:Y:S04]  /*12f10*/  LDL.LU R27, [R1+0x40] ;  /* 0x00004000011b7983 */ /* 0x001ee80000300800 */
[----:B------:R-:W3:Y:S04]  /*12f20*/  LDL R12, [R1+0x42c] ;  /* 0x00042c00010c7983 */ /* 0x000ee80000100800 */
[----:B-1----:R-:W3:Y:S04]  /*12f30*/  LDL R10, [R1+0x420] ;  /* 0x00042000010a7983 */ /* 0x002ee80000100800 */
[----:B----4-:R0:W-:Y:S01]  /*12f40*/  STL [R1+0x1034], R9 ;  /* 0x0010340901007387 */ /* 0x0101e20000100800 */
[----:B--2---:R-:W-:-:S03]  /*12f50*/  IADD3 R6, P1, R16, R2, RZ ;  /* 0x0000000210067210 */ /* 0x004fc60007f3e0ff */
[----:B0-----:R-:W2:Y:S02]  /*12f60*/  LDL R9, [R1+0x3ec] ;  /* 0x0003ec0001097983 */ /* 0x001ea40000100800 */
[----:B------:R-:W-:Y:S02]  /*12f70*/  IMAD.X R7, R15, 0x1, R0, P1 ;  /* 0x000000010f077824 */ /* 0x000fe400008e0600 */
[----:B------:R-:W4:Y:S04]  /*12f80*/  LDL.LU R14, [R1+0x44] ;  /* 0x00004400010e7983 */ /* 0x000f280000300800 */
[----:B------:R-:W4:Y:S01]  /*12f90*/  LDL R15, [R1+0x394] ;  /* 0x00039400010f7983 */ /* 0x000f220000100800 */
[----:B------:R-:W-:Y:S02]  /*12fa0*/  PRMT R8, RZ, 0x7610, R8 ;  /* 0x00007610ff087816 */ /* 0x000fe40000000008 */
[----:B------:R-:W-:Y:S01]  /*12fb0*/  PRMT R3, RZ, 0x7610, R3 ;  /* 0x00007610ff037816 */ /* 0x000fe20000000003 */
[----:B------:R-:W-:Y:S04]  /*12fc0*/  STS.U16 [R11+UR4+0x7300], R22 ;  /* 0x007300160b007988 */ /* 0x000fe80008000404 */
[----:B------:R3:W4:Y:S04]  /*12fd0*/  @!P0 LDG.E.U16 R8, desc[UR8][R6.64] ;  /* 0x0000000806088981 */ /* 0x000728000c1e1500 */
[----:B------:R4:W-:Y:S04]  /*12fe0*/  STS.U16 [R11+UR4+0x7b00], R13 ;  /* 0x007b000d0b007988 */ /* 0x0009e80008000404 */
[----:B------:R-:W4:Y:S01]  /*12ff0*/  LDL.LU R24, [R1+0x3c] ;  /* 0x00003c0001187983 */ /* 0x000f220000300800 */
[----:B---3--:R-:W-:-:S04]  /*13000*/  IADD3 R6, P1, R12, R2, RZ ;  /* 0x000000020c067210 */ /* 0x008fc80007f3e0ff */
[----:B------:R-:W-:-:S05]  /*13010*/  IADD3.X R7, R10, R0, RZ, P1, !PT ;  /* 0x000000000a077210 */ /* 0x000fca0000ffe4ff */
[----:B------:R0:W3:Y:S01]  /*13020*/  @!P0 LDG.E.U16 R3, desc[UR8][R6.64] ;  /* 0x0000000806038981 */ /* 0x0000e2000c1e1500 */
[----:B--2---:R-:W-:Y:S02]  /*13030*/  IADD3 R12, P1, R9, R2, RZ ;  /* 0x00000002090c7210 */ /* 0x004fe40007f3e0ff */
[----:B0-----:R-:W-:-:S03]  /*13040*/  PRMT R7, RZ, 0x7610, R7 ;  /* 0x00007610ff077816 */ /* 0x001fc60000000007 */
[----:B----4-:R-:W-:-:S05]  /*13050*/  IMAD.X R13, R15, 0x1, R0, P1 ;  /* 0x000000010f0d7824 */ /* 0x010fca00008e0600 */
[----:B------:R-:W2:Y:S04]  /*13060*/  @!P0 LDG.E.U16 R7, desc[UR8][R12.64] ;  /* 0x000000080c078981 */ /* 0x000ea8000c1e1500 */
[----:B------:R0:W-:Y:S04]  /*13070*/  STL [R1+0x1038], R8 ;  /* 0x0010380801007387 */ /* 0x0001e80000100800 */
[----:B------:R-:W4:Y:S04]  /*13080*/  LDL R16, [R1+0x3c8] ;  /* 0x0003c80001107983 */ /* 0x000f280000100800 */
[----:B------:R-:W4:Y:S04]  /*13090*/  LDL R10, [R1+0x1d4] ;  /* 0x0001d400010a7983 */ /* 0x000f280000100800 */
[----:B---3--:R1:W-:Y:S04]  /*130a0*/  STL [R1+0x1048], R3 ;  /* 0x0010480301007387 */ /* 0x0083e80000100800 */
[----:B------:R-:W3:Y:S04]  /*130b0*/  LDL R9, [R1+0x3a8] ;  /* 0x0003a80001097983 */ /* 0x000ee80000100800 */
[----:B0-----:R-:W3:Y:S04]  /*130c0*/  LDL R8, [R1+0x1c8] ;  /* 0x0001c80001087983 */ /* 0x001ee80000100800 */
[----:B------:R-:W3:Y:S04]  /*130d0*/  LDL.LU R15, [R1+0x34] ;  /* 0x00003400010f7983 */ /* 0x000ee80000300800 */
[----:B--2---:R0:W-:Y:S04]  /*130e0*/  STL [R1+0x104c], R7 ;  /* 0x00104c0701007387 */ /* 0x0041e80000100800 */
[----:B-1----:R-:W2:Y:S04]  /*130f0*/  LDL R3, [R1+0x19c] ;  /* 0x00019c0001037983 */ /* 0x002ea80000100800 */
[----:B0-----:R-:W2:Y:S01]  /*13100*/  LDL R7, [R1+0x558] ;  /* 0x0005580001077983 */ /* 0x001ea20000100800 */
[----:B----4-:R-:W-:-:S02]  /*13110*/  IADD3 R12, P1, R16, R2, RZ ;  /* 0x00000002100c7210 */ /* 0x010fc40007f3e0ff */
[----:B------:R-:W-:-:S03]  /*13120*/  PRMT R6, RZ, 0x7610, R6 ;  /* 0x00007610ff067816 */ /* 0x000fc60000000006 */
[----:B------:R-:W-:-:S05]  /*13130*/  IMAD.X R13, R10, 0x1, R0, P1 ;  /* 0x000000010a0d7824 */ /* 0x000fca00008e0600 */
[----:B------:R3:W4:Y:S01]  /*13140*/  @!P0 LDG.E.U16 R6, desc[UR8][R12.64] ;  /* 0x000000080c068981 */ /* 0x000722000c1e1500 */
[----:B------:R-:W-:Y:S02]  /*13150*/  PRMT R5, RZ, 0x7610, R5 ;  /* 0x00007610ff057816 */ /* 0x000fe40000000005 */
[----:B------:R-:W-:Y:S01]  /*13160*/  PRMT R18, RZ, 0x7610, R18 ;  /* 0x00007610ff127816 */ /* 0x000fe20000000012 */
[----:B------:R0:W-:Y:S04]  /*13170*/  STS.U16 [R11+UR4+0xb00], R27 ;  /* 0x000b001b0b007988 */ /* 0x0001e80008000404 */
[----:B0-----:R-:W4:Y:S01]  /*13180*/  LDL.LU R27, [R1+0x30] ;  /* 0x00003000011b7983 */ /* 0x001f220000300800 */
[----:B---3--:R-:W-:-:S05]  /*13190*/  IADD3 R12, P1, R9, R2, RZ ;  /* 0x00000002090c7210 */ /* 0x008fca0007f3e0ff */
[----:B------:R-:W-:-:S05]  /*131a0*/  IMAD.X R13, R8, 0x1, R0, P1 ;  /* 0x00000001080d7824 */ /* 0x000fca00008e0600 */
[----:B------:R2:W3:Y:S02]  /*131b0*/  @!P0 LDG.E.U16 R5, desc[UR8][R12.64] ;  /* 0x000000080c058981 */ /* 0x0004e4000c1e1500 */
[----:B--2---:R-:W-:-:S05]  /*131c0*/  IADD3 R12, P1, R7, R2, RZ ;  /* 0x00000002070c7210 */ /* 0x004fca0007f3e0ff */
[----:B------:R-:W-:-:S05]  /*131d0*/  IMAD.X R13, R3, 0x1, R0, P1 ;  /* 0x00000001030d7824 */ /* 0x000fca00008e0600 */
[----:B------:R-:W2:Y:S04]  /*131e0*/  @!P0 LDG.E.U16 R18, desc[UR8][R12.64] ;  /* 0x000000080c128981 */ /* 0x000ea8000c1e1500 */
[----:B----4-:R-:W-:Y:S04]  /*131f0*/  STL [R1+0x1050], R6 ;  /* 0x0010500601007387 */ /* 0x010fe80000100800 */
[----:B------:R0:W-:Y:S04]  /*13200*/  STS.U16 [R11+UR4+0x300], R14 ;  /* 0x0003000e0b007988 */ /* 0x0001e80008000404 */
[----:B------:R-:W4:Y:S04]  /*13210*/  LDL R22, [R1+0x518] ;  /* 0x0005180001167983 */ /* 0x000f280000100800 */
[----:B0-----:R-:W4:Y:S04]  /*13220*/  LDL R14, [R1+0x524] ;  /* 0x00052400010e7983 */ /* 0x001f280000100800 */
[----:B------:R-:W-:Y:S04]  /*13230*/  STS.U16 [R11+UR4+0x1300], R24 ;  /* 0x001300180b007988 */ /* 0x000fe80008000404 */
[----:B------:R-:W-:Y:S04]  /*13240*/  STS.U16 [R11+UR4+0x1b00], R15 ;  /* 0x001b000f0b007988 */ /* 0x000fe80008000404 */
[----:B------:R-:W-:Y:S04]  /*13250*/  STS.U16 [R11+UR4+0x2300], R27 ;  /* 0x0023001b0b007988 */ /* 0x000fe80008000404 */
[----:B---3--:R0:W-:Y:S04]  /*13260*/  STL [R1+0x1054], R5 ;  /* 0x0010540501007387 */ /* 0x0081e80000100800 */
[----:B------:R-:W3:Y:S04]  /*13270*/  LDL R16, [R1+0x4e4] ;  /* 0x0004e40001107983 */ /* 0x000ee80000100800 */
[----:B------:R-:W3:Y:S04]  /*13280*/  LDL R10, [R1+0x4d8] ;  /* 0x0004d800010a7983 */ /* 0x000ee80000100800 */
[----:B------:R-:W3:Y:S04]  /*13290*/  LDL R9, [R1+0x4a4] ;  /* 0x0004a40001097983 */ /* 0x000ee80000100800 */
[----:B------:R-:W3:Y:S04]  /*132a0*/  LDL R8, [R1+0x498] ;  /* 0x0004980001087983 */ /* 0x000ee80000100800 */
[----:B------:R-:W3:Y:S04]  /*132b0*/  LDL R7, [R1+0x464] ;  /* 0x0004640001077983 */ /* 0x000ee80000100800 */
[----:B------:R-:W3:Y:S04]  /*132c0*/  LDL R6, [R1+0x458] ;  /* 0x0004580001067983 */ /* 0x000ee80000100800 */
[----:B0-----:R-:W3:Y:S04]  /*132d0*/  LDL R5, [R1+0x424] ;  /* 0x0004240001057983 */ /* 0x001ee80000100800 */
[----:B--2---:R-:W-:Y:S04]  /*132e0*/  STL [R1+0x1058], R18 ;  /* 0x0010581201007387 */ /* 0x004fe80000100800 */
[----:B------:R-:W2:Y:S04]  /*132f0*/  LDL R3, [R1+0x418] ;  /* 0x0004180001037983 */ /* 0x000ea80000100800 */
[----:B------:R-:W2:Y:S04]  /*13300*/  LDL R24, [R1+0x3e4] ;  /* 0x0003e40001187983 */ /* 0x000ea80000100800 */
[----:B------:R-:W2:Y:S01]  /*13310*/  LDL R27, [R1+0x38c] ;  /* 0x00038c00011b7983 */ /* 0x000ea20000100800 */
[----:B------:R-:W-:-:S02]  /*13320*/  PRMT R12, RZ, 0x7610, R12 ;  /* 0x00007610ff0c7816 */ /* 0x000fc4000000000c */
[----:B----4-:R-:W-:-:S05]  /*13330*/  IADD3 R14, P1, R14, R2, RZ ;  /* 0x000000020e0e7210 */ /* 0x010fca0007f3e0ff */
[----:B------:R-:W-:-:S05]  /*13340*/  IMAD.X R15, R22, 0x1, R0, P1 ;  /* 0x00000001160f7824 */ /* 0x000fca00008e0600 */
[----:B------:R3:W4:Y:S01]  /*13350*/  @!P0 LDG.E.U16 R12, desc[UR8][R14.64] ;  /* 0x000000080e0c8981 */ /* 0x000722000c1e1500 */
[----:B------:R-:W-:Y:S02]  /*13360*/  PRMT R13, RZ, 0x7610, R13 ;  /* 0x00007610ff0d7816 */ /* 0x000fe4000000000d */
[----:B------:R-:W-:Y:S02]  /*13370*/  PRMT R17, RZ, 0x7610, R17 ;  /* 0x00007610ff117816 */ /* 0x000fe40000000011 */
[----:B------:R-:W-:Y:S02]  /*13380*/  PRMT R19, RZ, 0x7610, R19 ;  /* 0x00007610ff137816 */ /* 0x000fe40000000013 */
[----:B------:R-:W-:Y:S01]  /*13390*/  PRMT R23, RZ, 0x7610, R23 ;  /* 0x00007610ff177816 */ /* 0x000fe20000000017 */
[----:B------:R-:W-:Y:S04]  /*133a0*/  STS.U16 [R11+UR4+0x2b00], R29 ;  /* 0x002b001d0b007988 */ /* 0x000fe80008000404 */
[----:B------:R-:W-:Y:S04]  /*133b0*/  STS.U16 [R11+UR4+0x3300], R28 ;  /* 0x0033001c0b007988 */ /* 0x000fe80008000404 */
[----:B------:R-:W-:Y:S04]  /*133c0*/  STS.U16 [R11+UR4+0x3b00], R26 ;  /* 0x003b001a0b007988 */ /* 0x000fe80008000404 */
[----:B------:R0:W-:Y:S02]  /*133d0*/  STS.U16 [R11+UR4+0x4300], R25 ;  /* 0x004300190b007988 */ /* 0x0001e40008000404 */
[----:B0-----:R-:W-:-:S02]  /*133e0*/  PRMT R25, RZ, 0x7610, R25 ;  /* 0x00007610ff197816 */ /* 0x001fc40000000019 */
[----:B---3--:R-:W-:-:S05]  /*133f0*/  IADD3 R14, P1, R16, R2, RZ ;  /* 0x00000002100e7210 */ /* 0x008fca0007f3e0ff */
[----:B------:R-:W-:-:S05]  /*13400*/  IMAD.X R15, R10, 0x1, R0, P1 ;  /* 0x000000010a0f7824 */ /* 0x000fca00008e0600 */
[----:B------:R0:W3:Y:S02]  /*13410*/  @!P0 LDG.E.U16 R13, desc[UR8][R14.64] ;  /* 0x000000080e0d8981 */ /* 0x0000e4000c1e1500 */
[----:B0-----:R-:W-:-:S05]  /*13420*/  IADD3 R14, P1, R9, R2, RZ ;  /* 0x00000002090e7210 */ /* 0x001fca0007f3e0ff */
[----:B------:R-:W-:-:S05]  /*13430*/  IMAD.X R15, R8, 0x1, R0, P1 ;  /* 0x00000001080f7824 */ /* 0x000fca00008e0600 */
[----:B------:R0:W3:Y:S02]  /*13440*/  @!P0 LDG.E.U16 R17, desc[UR8][R14.64] ;  /* 0x000000080e118981 */ /* 0x0000e4000c1e1500 */
[----:B0-----:R-:W-:-:S05]  /*13450*/  IADD3 R14, P1, R7, R2, RZ ;  /* 0x00000002070e7210 */ /* 0x001fca0007f3e0ff */
[----:B------:R-:W-:-:S05]  /*13460*/  IMAD.X R15, R6, 0x1, R0, P1 ;  /* 0x00000001060f7824 */ /* 0x000fca00008e0600 */
[----:B------:R0:W3:Y:S02]  /*13470*/  @!P0 LDG.E.U16 R19, desc[UR8][R14.64] ;  /* 0x000000080e138981 */ /* 0x0000e4000c1e1500 */
[-C--:B0-----:R-:W-:Y:S02]  /*13480*/  IADD3 R14, P1, R5, R2.reuse, RZ ;  /* 0x00000002050e7210 */ /* 0x081fe40007f3e0ff */
[----:B------:R-:W4:Y:S03]  /*13490*/  LDL.LU R5, [R1+0xc4] ;  /* 0x0000c40001057983 */ /* 0x000f260000300800 */
[----:B--2---:R-:W-:Y:S01]  /*134a0*/  IMAD.X R15, R3, 0x1, R0, P1 ;  /* 0x00000001030f7824 */ /* 0x004fe200008e0600 */
[----:B------:R-:W2:Y:S04]  /*134b0*/  LDL.LU R6, [R1+0xb4] ;  /* 0x0000b40001067983 */ /* 0x000ea80000300800 */
[----:B------:R-:W3:Y:S04]  /*134c0*/  LDL.LU R7, [R1+0xa0] ;  /* 0x0000a00001077983 */ /* 0x000ee80000300800 */
[----:B------:R0:W3:Y:S04]  /*134d0*/  @!P0 LDG.E.U16 R23, desc[UR8][R14.64] ;  /* 0x000000080e178981 */ /* 0x0000e8000c1e1500 */
[----:B------:R-:W3:Y:S04]  /*134e0*/  LDL.LU R3, [R1+0x88] ;  /* 0x0000880001037983 */ /* 0x000ee80000300800 */
[----:B------:R-:W3:Y:S01]  /*134f0*/  LDL.LU R8, [R1+0x6c] ;  /* 0x00006c0001087983 */ /* 0x000ee20000300800 */
[----:B0-----:R-:W-:-:S03]  /*13500*/  IADD3 R14, P1, R24, R2, RZ ;  /* 0x00000002180e7210 */ /* 0x001fc60007f3e0ff */
[----:B------:R-:W3:Y:S01]  /*13510*/  LDL.LU R9, [R1+0x4c] ;  /* 0x00004c0001097983 */ /* 0x000ee20000300800 */
[----:B------:R-:W-:-:S03]  /*13520*/  IADD3.X R15, R27, R0, RZ, P1, !PT ;  /* 0x000000001b0f7210 */ /* 0x000fc60000ffe4ff */
[----:B------:R-:W3:Y:S04]  /*13530*/  LDL.LU R10, [R1+0x48] ;  /* 0x00004800010a7983 */ /* 0x000ee80000300800 */
[----:B------:R-:W3:Y:S04]  /*13540*/  LDL.LU R16, [R1+0x38] ;  /* 0x0000380001107983 */ /* 0x000ee80000300800 */
[----:B------:R-:W3:Y:S04]  /*13550*/  LDL R18, [R1+0x1d0] ;  /* 0x0001d00001127983 */ /* 0x000ee80000100800 */
[----:B------:R-:W3:Y:S04]  /*13560*/  LDL.LU R22, [R1+0x28] ;  /* 0x0000280001167983 */ /* 0x000ee80000300800 */
[----:B------:R-:W3:Y:S04]  /*13570*/  LDL.LU R11, [R1+0x24] ;  /* 0x00002400010b7983 */ /* 0x000ee80000300800 */
[----:B------:R-:W3:Y:S04]  /*13580*/  LDL.LU R24, [R1+0x20] ;  /* 0x0000200001187983 */ /* 0x000ee80000300800 */
[----:B------:R-:W3:Y:S04]  /*13590*/  LDL.LU R27, [R1] ;  /* 0x00000000011b7983 */ /* 0x000ee80000300800 */
[----:B------:R0:W3:Y:S04]  /*135a0*/  @!P0 LDG.E.U16 R25, desc[UR8][R14.64] ;  /* 0x000000080e198981 */ /* 0x0000e8000c1e1500 */
[----:B------:R-:W4:Y:S04]  /*135b0*/  LDL.LU R14, [R1+0xe4] ;  /* 0x0000e400010e7983 */ /* 0x000f280000300800 */
[----:B------:R-:W0:Y:S01]  /*135c0*/  LDL R15, [R1+0x3c4] ;  /* 0x0003c400010f7983 */ /* 0x000e220000100800 */
[----:B------:R-:W-:-:S05]  /*135d0*/  LOP3.LUT R28, R4, 0x40, RZ, 0x3c, !PT ;  /* 0x00000040041c7812 */ /* 0x000fca00078e3cff */
[----:B----4-:R0:W-:Y:S02]  /*135e0*/  STS.U16 [R28+UR4+0x4c00], R14 ;  /* 0x004c000e1c007988 */ /* 0x0101e40008000404 */
[----:B0-----:R-:W-:Y:S02]  /*135f0*/  IADD3 R14, P1, R15, R2, RZ ;  /* 0x000000020f0e7210 */ /* 0x001fe40007f3e0ff */
[----:B------:R-:W4:Y:S01]  /*13600*/  LDL R15, [R1+0x1cc] ;  /* 0x0001cc00010f7983 */ /* 0x000f220000100800 */
[----:B------:R-:W-:Y:S02]  /*13610*/  PRMT R26, RZ, 0x7610, R26 ;  /* 0x00007610ff1a7816 */ /* 0x000fe4000000001a */
[----:B----4-:R-:W-:-:S05]  /*13620*/  IMAD.X R15, R15, 0x1, R0, P1 ;  /* 0x000000010f0f7824 */ /* 0x010fca00008e0600 */
[----:B------:R0:W4:Y:S04]  /*13630*/  @!P0 LDG.E.U16 R26, desc[UR8][R14.64] ;  /* 0x000000080e1a8981 */ /* 0x000128000c1e1500 */
[----:B------:R-:W4:Y:S04]  /*13640*/  LDL.LU R14, [R1+0xd4] ;  /* 0x0000d400010e7983 */ /* 0x000f280000300800 */
[----:B------:R-:W0:Y:S04]  /*13650*/  LDL R15, [R1+0x3a4] ;  /* 0x0003a400010f7983 */ /* 0x000e280000100800 */
[----:B------:R-:W-:Y:S04]  /*13660*/  STL [R1+0xb98], R2 ;  /* 0x000b980201007387 */ /* 0x000fe80000100800 */
[----:B------:R-:W-:Y:S04]  /*13670*/  STL [R1+0x73c], R0 ;  /* 0x00073c0001007387 */ /* 0x000fe80000100800 */
[----:B------:R1:W-:Y:S04]  /*13680*/  STS.U16 [R28+UR4+0x1c00], R20 ;  /* 0x001c00141c007988 */ /* 0x0003e80008000404 */
[----:B------:R2:W-:Y:S04]  /*13690*/  STS.U16 [R28+UR4+0x3c00], R21 ;  /* 0x003c00151c007988 */ /* 0x0005e80008000404 */
[----:B------:R-:W-:Y:S04]  /*136a0*/  STS.U16 [R28+UR4+0x5c00], R5 ;  /* 0x005c00051c007988 */ /* 0x000fe80008000404 */
[----:B-1----:R-:W4:Y:S04]  /*136b0*/  LDL.LU R20, [R1+0xf0] ;  /* 0x0000f00001147983 */ /* 0x002f280000300800 */
[----:B--2---:R-:W2:Y:S04]  /*136c0*/  LDL.LU R21, [R1+0xe0] ;  /* 0x0000e00001157983 */ /* 0x004ea80000300800 */
[----:B------:R-:W-:Y:S04]  /*136d0*/  STS.U16 [R28+UR4+0x6400], R6 ;  /* 0x006400061c007988 */ /* 0x000fe80008000404 */
[----:B---3--:R-:W-:Y:S04]  /*136e0*/  STS.U16 [R28+UR4+0x6c00], R7 ;  /* 0x006c00071c007988 */ /* 0x008fe80008000404 */
[----:B------:R-:W-:Y:S04]  /*136f0*/  STS.U16 [R28+UR4+0x7400], R3 ;  /* 0x007400031c007988 */ /* 0x000fe80008000404 */
[----:B------:R-:W-:Y:S04]  /*13700*/  STS.U16 [R28+UR4+0x2c00], R11 ;  /* 0x002c000b1c007988 */ /* 0x000fe80008000404 */
[----:B------:R-:W-:Y:S04]  /*13710*/  STS.U16 [R28+UR4+0x3400], R24 ;  /* 0x003400181c007988 */ /* 0x000fe80008000404 */
[----:B------:R-:W-:Y:S01]  /*13720*/  STS.U16 [R28+UR4+0x4400], R27 ;  /* 0x0044001b1c007988 */ /* 0x000fe20008000404 */
[----:B------:R-:W-:-:S03]  /*13730*/  PRMT R29, RZ, 0x7610, R29 ;  /* 0x00007610ff1d7816 */ /* 0x000fc6000000001d */
[----:B------:R-:W-:Y:S04]  /*13740*/  STS.U16 [R28+UR4+0x7c00], R8 ;  /* 0x007c00081c007988 */ /* 0x000fe80008000404 */
[----:B------:R-:W-:Y:S04]  /*13750*/  STS.U16 [R28+UR4+0xc00], R9 ;  /* 0x000c00091c007988 */ /* 0x000fe80008000404 */
[----:B------:R-:W-:Y:S04]  /*13760*/  STS.U16 [R28+UR4+0x400], R10 ;  /* 0x0004000a1c007988 */ /* 0x000fe80008000404 */
[----:B------:R-:W-:Y:S04]  /*13770*/  STS.U16 [R28+UR4+0x1400], R16 ;  /* 0x001400101c007988 */ /* 0x000fe80008000404 */
[----:B------:R-:W-:Y:S04]  /*13780*/  STS.U16 [R28+UR4+0x2400], R22 ;  /* 0x002400161c007988 */ /* 0x000fe80008000404 */
[----:B----4-:R0:W-:Y:S02]  /*13790*/  STS.U16 [R28+UR4+0x5400], R14 ;  /* 0x0054000e1c007988 */ /* 0x0101e40008000404 */
[----:B0-----:R-:W-:-:S05]  /*137a0*/  IADD3 R14, P1, R15, R2, RZ ;  /* 0x000000020f0e7210 */ /* 0x001fca0007f3e0ff */
[----:B------:R-:W-:Y:S02]  /*137b0*/  IMAD.X R15, R18, 0x1, R0, P1 ;  /* 0x00000001120f7824 */ /* 0x000fe400008e0600 */
[----:B------:R-:W3:Y:S04]  /*137c0*/  LDL.LU R18, [R1+0xd0] ;  /* 0x0000d00001127983 */ /* 0x000ee80000300800 */
[----:B------:R-:W4:Y:S04]  /*137d0*/  LDL.LU R5, [R1+0xc0] ;  /* 0x0000c00001057983 */ /* 0x000f280000300800 */
[----:B------:R-:W4:Y:S04]  /*137e0*/  LDL.LU R6, [R1+0xa8] ;  /* 0x0000a80001067983 */ /* 0x000f280000300800 */
[----:B------:R-:W4:Y:S04]  /*137f0*/  LDL.LU R7, [R1+0x94] ;  /* 0x0000940001077983 */ /* 0x000f280000300800 */
[----:B------:R-:W4:Y:S04]  /*13800*/  LDL.LU R3, [R1+0x74] ;  /* 0x0000740001037983 */ /* 0x000f280000300800 */
[----:B------:R-:W4:Y:S04]  /*13810*/  LDL.LU R11, [R1+0x1c] ;  /* 0x00001c00010b7983 */ /* 0x000f280000300800 */
[----:B------:R-:W4:Y:S04]  /*13820*/  LDL.LU R24, [R1+0x14] ;  /* 0x0000140001187983 */ /* 0x000f280000300800 */
[----:B------:R-:W4:Y:S01]  /*13830*/  LDL.LU R27, [R1+0x10] ;  /* 0x00001000011b7983 */ /* 0x000f220000300800 */
[----:B------:R-:W0:Y:S03]  /*13840*/  S2R R0, SR_TID.X ;  /* 0x0000000000007919 */ /* 0x000e260000002100 */
[----:B------:R0:W4:Y:S04]  /*13850*/  @!P0 LDG.E.U16 R29, desc[UR8][R14.64] ;  /* 0x000000080e1d8981 */ /* 0x000128000c1e1500 */
[----:B------:R-:W4:Y:S01]  /*13860*/  LDL.LU R2, [R1+0x8] ;  /* 0x0000080001027983 */ /* 0x000f220000300800 */
[C---:B0-----:R-:W-:Y:S01]  /*13870*/  IMAD.SHL.U32 R14, R0.reuse, 0x8, RZ ;  /* 0x00000008000e7824 */ /* 0x041fe200078e00ff */
[----:B------:R-:W-:-:S02]  /*13880*/  LOP3.LUT R28, R0, 0x7, RZ, 0xc0, !PT ;  /* 0x00000007001c7812 */ /* 0x000fc400078ec0ff */
[----:B------:R-:W-:Y:S02]  /*13890*/  LOP3.LUT R15, R0, 0x60, RZ, 0xc0, !PT ;  /* 0x00000060000f7812 */ /* 0x000fe400078ec0ff */
[----:B------:R-:W-:Y:S01]  /*138a0*/  LOP3.LUT R14, R14, 0x30, RZ, 0xc0, !PT ;  /* 0x000000300e0e7812 */ /* 0x000fe200078ec0ff */
[----:B------:R-:W-:Y:S02]  /*138b0*/  IMAD.SHL.U32 R8, R0, 0x2, RZ ;  /* 0x0000000200087824 */ /* 0x000fe400078e00ff */
[C---:B------:R-:W-:Y:S02]  /*138c0*/  IMAD R15, R28.reuse, 0x4, R15 ;  /* 0x000000041c0f7824 */ /* 0x040fe400078e020f */
[C---:B------:R-:W-:Y:S02]  /*138d0*/  IMAD R14, R28.reuse, 0x40, R14 ;  /* 0x000000401c0e7824 */ /* 0x040fe400078e020e */
[----:B------:R-:W-:-:S05]  /*138e0*/  IMAD.SHL.U32 R28, R28, 0x10, RZ ;  /* 0x000000101c1c7824 */ /* 0x000fca00078e00ff */
[--C-:B------:R-:W-:Y:S02]  /*138f0*/  LOP3.LUT R28, R28, 0x30, R8.reuse, 0x78, !PT ;  /* 0x000000301c1c7812 */ /* 0x100fe400078e7808 */
[----:B------:R-:W-:Y:S02]  /*13900*/  LOP3.LUT R14, R14, 0x10, R8, 0x78, !PT ;  /* 0x000000100e0e7812 */ /* 0x000fe400078e7808 */
[----:B------:R-:W-:Y:S01]  /*13910*/  LOP3.LUT R8, R4, 0x50, RZ, 0x3c, !PT ;  /* 0x0000005004087812 */ /* 0x000fe200078e3cff */
[----:B------:R-:W-:Y:S02]  /*13920*/  IMAD.U32 R28, R15, 0x40, R28 ;  /* 0x000000400f1c7824 */ /* 0x000fe400078e001c */
[----:B------:R-:W4:Y:S04]  /*13930*/  LDL.LU R15, [R1+0x4] ;  /* 0x00000400010f7983 */ /* 0x000f280000300800 */
[----:B------:R-:W4:Y:S04]  /*13940*/  LDL.LU R4, [R1+0xc] ;  /* 0x00000c0001047983 */ /* 0x000f280000300800 */
[----:B------:R-:W4:Y:S04]  /*13950*/  LDL.LU R9, [R1+0xec] ;  /* 0x0000ec0001097983 */ /* 0x000f280000300800 */
[----:B------:R-:W4:Y:S04]  /*13960*/  LDL.LU R10, [R1+0xdc] ;  /* 0x0000dc00010a7983 */ /* 0x000f280000300800 */
[----:B------:R-:W4:Y:S04]  /*13970*/  LDL.LU R16, [R1+0xcc] ;  /* 0x0000cc0001107983 */ /* 0x000f280000300800 */
[----:B------:R0:W-:Y:S04]  /*13980*/  STS.U16 [R8+UR4+0x4d00], R20 ;  /* 0x004d001408007988 */ /* 0x0001e80008000404 */
[----:B------:R-:W4:Y:S04]  /*13990*/  LDL.LU R22, [R1+0xbc] ;  /* 0x0000bc0001167983 */ /* 0x000f280000300800 */
[----:B--2---:R1:W-:Y:S04]  /*139a0*/  STS.U16 [R8+UR4+0x5500], R21 ;  /* 0x0055001508007988 */ /* 0x0043e80008000404 */
[----:B0-----:R-:W2:Y:S04]  /*139b0*/  LDL.LU R20, [R1+0xa4] ;  /* 0x0000a40001147983 */ /* 0x001ea80000300800 */
[----:B-1----:R-:W2:Y:S04]  /*139c0*/  LDL.LU R21, [R1+0x8c] ;  /* 0x00008c0001157983 */ /* 0x002ea80000300800 */
[----:B---3--:R0:W-:Y:S04]  /*139d0*/  STS.U16 [R8+UR4+0x5d00], R18 ;  /* 0x005d001208007988 */ /* 0x0081e80008000404 */
[----:B----4-:R1:W-:Y:S04]  /*139e0*/  STS.U16 [R8+UR4+0x6500], R5 ;  /* 0x0065000508007988 */ /* 0x0103e80008000404 */
[----:B------:R3:W-:Y:S04]  /*139f0*/  STS.U16 [R8+UR4+0x6d00], R6 ;  /* 0x006d000608007988 */ /* 0x0007e80008000404 */
[----:B0-----:R-:W4:Y:S04]  /*13a00*/  LDL.LU R18, [R1+0x1058] ;  /* 0x0010580001127983 */ /* 0x001f280000300800 */
[----:B-1----:R-:W4:Y:S04]  /*13a10*/  LDL.LU R5, [R1+0x1054] ;  /* 0x0010540001057983 */ /* 0x002f280000300800 */
[----:B---3--:R-:W3:Y:S04]  /*13a20*/  LDL.LU R6, [R1+0x1050] ;  /* 0x0010500001067983 */ /* 0x008ee80000300800 */
[----:B------:R0:W-:Y:S04]  /*13a30*/  STS.U16 [R8+UR4+0x7500], R7 ;  /* 0x0075000708007988 */ /* 0x0001e80008000404 */
[----:B------:R1:W-:Y:S04]  /*13a40*/  STS.U16 [R8+UR4+0x7d00], R3 ;  /* 0x007d000308007988 */ /* 0x0003e80008000404 */
[----:B------:R1:W-:Y:S04]  /*13a50*/  STS.U16 [R8+UR4+0xd00], R11 ;  /* 0x000d000b08007988 */ /* 0x0003e80008000404 */
[----:B0-----:R-:W4:Y:S04]  /*13a60*/  LDL.LU R7, [R1+0x104c] ;  /* 0x00104c0001077983 */ /* 0x001f280000300800 */
[----:B-1----:R-:W3:Y:S04]  /*13a70*/  LDL.LU R3, [R1+0x1048] ;  /* 0x0010480001037983 */ /* 0x002ee80000300800 */
[----:B------:R-:W2:Y:S04]  /*13a80*/  LDL.LU R11, [R1+0x1044] ;  /* 0x00104400010b7983 */ /* 0x000ea80000300800 */
[----:B------:R0:W-:Y:S04]  /*13a90*/  STS.U16 [R8+UR4+0x500], R24 ;  /* 0x0005001808007988 */ /* 0x0001e80008000404 */
[----:B------:R1:W-:Y:S04]  /*13aa0*/  STS.U16 [R8+UR4+0x1500], R27 ;  /* 0x0015001b08007988 */ /* 0x0003e80008000404 */
[----:B0-----:R-:W4:Y:S04]  /*13ab0*/  LDL.LU R24, [R1+0x1040] ;  /* 0x0010400001187983 */ /* 0x001f280000300800 */
[----:B-1----:R-:W3:Y:S04]  /*13ac0*/  LDL.LU R27, [R1+0x103c] ;  /* 0x00103c00011b7983 */ /* 0x002ee80000300800 */
[----:B------:R0:W-:Y:S02]  /*13ad0*/  STS.U16 [R8+UR4+0x1d00], R4 ;  /* 0x001d000408007988 */ /* 0x0001e40008000404 */
[----:B0-----:R-:W0:Y:S02]  /*13ae0*/  S2R R4, SR_TID.X ;  /* 0x0000000000047919 */ /* 0x001e240000002100 */
[----:B------:R1:W-:Y:S04]  /*13af0*/  STS.U16 [R8+UR4+0x2500], R2 ;  /* 0x0025000208007988 */ /* 0x0003e80008000404 */
[----:B------:R0:W-:Y:S04]  /*13b00*/  STS.U16 [R8+UR4+0x2d00], R15 ;  /* 0x002d000f08007988 */ /* 0x0001e80008000404 */
[----:B-1----:R-:W2:Y:S01]  /*13b10*/  LDL.LU R2, [R1+0x9c] ;  /* 0x00009c0001027983 */ /* 0x002ea20000300800 */
[----:B0-----:R-:W-:-:S05]  /*13b20*/  LOP3.LUT R4, R4, 0x7f, RZ, 0xc0, !PT ;  /* 0x0000007f04047812 */ /* 0x001fca00078ec0ff */
[----:B------:R-:W-:-:S05]  /*13b30*/  IMAD.SHL.U32 R4, R4, 0x2, RZ ;  /* 0x0000000204047824 */ /* 0x000fca00078e00ff */
[----:B------:R-:W-:Y:S02]  /*13b40*/  LOP3.LUT R15, R4, 0x60, RZ, 0x3c, !PT ;  /* 0x00000060040f7812 */ /* 0x000fe400078e3cff */
[----:B------:R-:W2:Y:S01]  /*13b50*/  LDL.LU R4, [R1+0x70] ;  /* 0x0000700001047983 */ /* 0x000ea20000300800 */
[----:B------:R-:W-:-:S04]  /*13b60*/  SHF.L.U32 R0, R0, 0x5, RZ ;  /* 0x0000000500007819 */ /* 0x000fc800000006ff */
[----:B------:R-:W-:Y:S02]  /*13b70*/  LOP3.LUT R0, R14, 0x200, R0, 0xf8, !PT ;  /* 0x000002000e007812 */ /* 0x000fe400078ef800 */
[----:B------:R-:W2:Y:S04]  /*13b80*/  LDL.LU R14, [R1+0xb8] ;  /* 0x0000b800010e7983 */ /* 0x000ea80000300800 */
[----:B---3--:R0:W-:Y:S04]  /*13b90*/  STS.U16 [R8+UR4+0x3500], R27 ;  /* 0x0035001b08007988 */ /* 0x0081e80008000404 */
[----:B----4-:R1:W-:Y:S04]  /*13ba0*/  STS.U16 [R8+UR4+0x3d00], R24 ;  /* 0x003d001808007988 */ /* 0x0103e80008000404 */
[----:B--2---:R2:W-:Y:S04]  /*13bb0*/  STS.U16 [R8+UR4+0x4500], R11 ;  /* 0x0045000b08007988 */ /* 0x0045e80008000404 */
[----:B0-----:R-:W3:Y:S04]  /*13bc0*/  LDL.LU R27, [R1+0xc8] ;  /* 0x0000c800011b7983 */ /* 0x001ee80000300800 */
[----:B-1----:R-:W4:Y:S04]  /*13bd0*/  LDL.LU R24, [R1+0xd8] ;  /* 0x0000d80001187983 */ /* 0x002f280000300800 */
[----:B--2---:R-:W2:Y:S04]  /*13be0*/  LDL.LU R8, [R1+0x1038] ;  /* 0x0010380001087983 */ /* 0x004ea80000300800 */
[----:B------:R-:W3:Y:S04]  /*13bf0*/  LDL.LU R11, [R1+0xe8] ;  /* 0x0000e800010b7983 */ /* 0x000ee80000300800 */
[----:B------:R-:W-:Y:S04]  /*13c00*/  STL [R1+0x140], R0 ;  /* 0x0001400001007387 */ /* 0x000fe80000100800 */
[----:B------:R0:W-:Y:S04]  /*13c10*/  STS.U16 [R15+UR4+0x4e00], R9 ;  /* 0x004e00090f007988 */ /* 0x0001e80008000404 */
[----:B------:R1:W-:Y:S04]  /*13c20*/  STS.U16 [R15+UR4+0x5600], R10 ;  /* 0x0056000a0f007988 */ /* 0x0003e80008000404 */
[----:B------:R1:W-:Y:S04]  /*13c30*/  STS.U16 [R15+UR4+0x5e00], R16 ;  /* 0x005e00100f007988 */ /* 0x0003e80008000404 */
[----:B0-----:R-:W4:Y:S04]  /*13c40*/  LDL.LU R9, [R1+0x1034] ;  /* 0x0010340001097983 */ /* 0x001f280000300800 */
[----:B-1----:R-:W3:Y:S04]  /*13c50*/  LDL.LU R10, [R1+0x1030] ;  /* 0x00103000010a7983 */ /* 0x002ee80000300800 */
[----:B------:R-:W3:Y:S04]  /*13c60*/  LDL.LU R16, [R1+0x102c] ;  /* 0x00102c0001107983 */ /* 0x000ee80000300800 */
[----:B------:R0:W-:Y:S04]  /*13c70*/  STS.U16 [R15+UR4+0x6600], R22 ;  /* 0x006600160f007988 */ /* 0x0001e80008000404 */
[----:B------:R1:W-:Y:S04]  /*13c80*/  STS.U16 [R15+UR4+0x6e00], R20 ;  /* 0x006e00140f007988 */ /* 0x0003e80008000404 */
[----:B------:R1:W-:Y:S04]  /*13c90*/  STS.U16 [R15+UR4+0x7600], R21 ;  /* 0x007600150f007988 */ /* 0x0003e80008000404 */
[----:B0-----:R-:W3:Y:S04]  /*13ca0*/  LDL.LU R22, [R1+0x1028] ;  /* 0x0010280001167983 */ /* 0x001ee80000300800 */
[----:B-1----:R-:W3:Y:S04]  /*13cb0*/  LDL.LU R20, [R1+0x1024] ;  /* 0x0010240001147983 */ /* 0x002ee80000300800 */
[----:B------:R-:W3:Y:S04]  /*13cc0*/  LDL.LU R21, [R1+0x1020] ;  /* 0x0010200001157983 */ /* 0x000ee80000300800 */
[----:B------:R0:W-:Y:S02]  /*13cd0*/  STS.U16 [R15+UR4+0x7e00], R4 ;  /* 0x007e00040f007988 */ /* 0x0001e40008000404 */
[----:B0-----:R-:W0:Y:S01]  /*13ce0*/  S2R R4, SR_TID.X ;  /* 0x0000000000047919 */ /* 0x001e220000002100 */
[----:B------:R-:W1:Y:S01]  /*13cf0*/  S2UR UR6, SR_CgaCtaId ;  /* 0x00000000000679c3 */ /* 0x000e620000008800 */
[----:B------:R-:W-:Y:S04]  /*13d00*/  STS.U16 [R15+UR4+0x2e00], R3 ;  /* 0x002e00030f007988 */ /* 0x000fe80008000404 */
[----:B------:R-:W-:Y:S04]  /*13d10*/  STS.U16 [R15+UR4+0x3600], R7 ;  /* 0x003600070f007988 */ /* 0x000fe80008000404 */
[----:B------:R-:W-:Y:S04]  /*13d20*/  STS.U16 [R15+UR4+0x3e00], R6 ;  /* 0x003e00060f007988 */ /* 0x000fe80008000404 */
[----:B------:R-:W-:Y:S01]  /*13d30*/  STS.U16 [R15+UR4+0x4600], R5 ;  /* 0x004600050f007988 */ /* 0x000fe20008000404 */
[----:B0-----:R-:W-:-:S05]  /*13d40*/  LOP3.LUT R4, R4, 0x7f, RZ, 0xc0, !PT ;  /* 0x0000007f04047812 */ /* 0x001fca00078ec0ff */
[----:B------:R-:W-:-:S05]  /*13d50*/  IMAD.SHL.U32 R4, R4, 0x2, RZ ;  /* 0x0000000204047824 */ /* 0x000fca00078e00ff */
[----:B------:R-:W-:Y:S01]  /*13d60*/  LOP3.LUT R4, R4, 0x70, RZ, 0x3c, !PT ;  /* 0x0000007004047812 */ /* 0x000fe200078e3cff */
[----:B------:R-:W-:Y:S02]  /*13d70*/  UMOV UR5, 0x400 ;  /* 0x0000040000057882 */ /* 0x000fe40000000000 */
[----:B-1----:R-:W-:Y:S01]  /*13d80*/  ULEA UR5, UR6, UR5, 0x18 ;  /* 0x0000000506057291 */ /* 0x002fe2000f8ec03f */
[----:B--2---:R-:W-:Y:S04]  /*13d90*/  STS.U16 [R15+UR4+0x2600], R8 ;  /* 0x002600080f007988 */ /* 0x004fe80008000404 */
[----:B----4-:R-:W-:Y:S04]  /*13da0*/  STS.U16 [R15+UR4+0x1e00], R9 ;  /* 0x001e00090f007988 */ /* 0x010fe80008000404 */
[----:B---3--:R-:W-:Y:S04]  /*13db0*/  STS.U16 [R15+UR4+0x1600], R10 ;  /* 0x0016000a0f007988 */ /* 0x008fe80008000404 */
[----:B------:R-:W-:Y:S04]  /*13dc0*/  STS.U16 [R15+UR4+0xe00], R16 ;  /* 0x000e00100f007988 */ /* 0x000fe80008000404 */
[----:B------:R0:W-:Y:S04]  /*13dd0*/  STS.U16 [R15+UR4+0x600], R22 ;  /* 0x000600160f007988 */ /* 0x0001e80008000404 */
        /* <DEDUP_REMOVED lines=15> */
[----:B------:R-:W-:Y:S01]  /*13ed0*/  STS.U16 [R4+UR4+0x4700], R29 ;  /* 0x0047001d04007988 */ /* 0x000fe20008000404 */
[----:B------:R-:W-:Y:S06]  /*13ee0*/  BAR.SYNC.DEFER_BLOCKING 0x0 ;  /* 0x0000000000007b1d */ /* 0x000fec0000010000 */
[----:B------:R-:W1:Y:S04]  /*13ef0*/  LDSM.16.M88.4 R16, [R28+UR5] ;  /* 0x000000051c10783b */ /* 0x000e680008000200 */
[----:B------:R-:W2:Y:S04]  /*13f00*/  LDSM.16.M88.4 R12, [R28+UR5+0x2000] ;  /* 0x002000051c0c783b */ /* 0x000ea80008000200 */
[----:B------:R-:W3:Y:S04]  /*13f10*/  LDSM.16.M88.4 R24, [R28+UR5+0x6000] ;  /* 0x006000051c18783b */ /* 0x000ee80008000200 */
[----:B------:R-:W4:Y:S01]  /*13f20*/  LDSM.16.M88.4 R8, [R28+UR5+0x4000] ;  /* 0x004000051c08783b */ /* 0x000f220008000200 */
[----:B0-----:R-:W-:-:S03]  /*13f30*/  LOP3.LUT R22, R0, 0x20, RZ, 0x3c, !PT ;  /* 0x0000002000167812 */ /* 0x001fc600078e3cff */
[----:B------:R-:W-:Y:S04]  /*13f40*/  LDSM.16.MT88.4 R4, [R0+UR5+0x8000] ;  /* 0x008000050004783b */ /* 0x000fe80008004200 */
[----:B-1----:R-:W-:Y:S04]  /*13f50*/  STL.64 [R1+0x20], R16 ;  /* 0x0000201001007387 */ /* 0x002fe80000100a00 */
[----:B------:R-:W-:Y:S04]  /*13f60*/  STL.64 [R1+0x28], R18 ;  /* 0x0000281201007387 */ /* 0x000fe80000100a00 */
[----:B--2---:R-:W-:Y:S04]  /*13f70*/  STL.64 [R1+0x10], R12 ;  /* 0x0000100c01007387 */ /* 0x004fe80000100a00 */
[----:B------:R-:W-:Y:S04]  /*13f80*/  STL.64 [R1+0x18], R14 ;  /* 0x0000180e01007387 */ /* 0x000fe80000100a00 */
[----:B---3--:R-:W-:Y:S04]  /*13f90*/  STL [R1+0xf44], R26 ;  /* 0x000f441a01007387 */ /* 0x008fe80000100800 */
[----:B----4-:R-:W-:Y:S04]  /*13fa0*/  STL.64 [R1], R8 ;  /* 0x0000000801007387 */ /* 0x010fe80000100a00 */
[----:B------:R-:W-:Y:S04]  /*13fb0*/  STL.64 [R1+0x8], R10 ;  /* 0x0000080a01007387 */ /* 0x000fe80000100a00 */
[----:B------:R-:W0:Y:S04]  /*13fc0*/  LDSM.16.MT88.4 R8, [R22+UR5+0x8000] ;  /* 0x008000051608783b */ /* 0x000e280008004200 */
[----:B------:R-:W1:Y:S04]  /*13fd0*/  LDSM.16.MT88.4 R12, [R0+UR5+0x8400] ;  /* 0x00840005000c783b */ /* 0x000e680008004200 */
[----:B------:R-:W2:Y:S04]  /*13fe0*/  LDSM.16.MT88.4 R16, [R22+UR5+0x8400] ;  /* 0x008400051610783b */ /* 0x000ea80008004200 */
[----:B------:R-:W-:Y:S04]  /*13ff0*/  STL [R1+0xf40], R27 ;  /* 0x000f401b01007387 */ /* 0x000fe80000100800 */
[----:B------:R3:W-:Y:S04]  /*14000*/  STL.64 [R1+0x1018], R24 ;  /* 0x0010181801007387 */ /* 0x0007e80000100a00 */
[----:B---3--:R-:W3:Y:S04]  /*14010*/  LDL.LU.64 R24, [R1+0x610] ;  /* 0x0006100001187983 */ /* 0x008ee80000300a00 */
[----:B------:R-:W3:Y:S04]  /*14020*/  LDL.LU.64 R26, [R1+0x618] ;  /* 0x00061800011a7983 */ /* 0x000ee80000300a00 */
[----:B0-----:R-:W-:Y:S04]  /*14030*/  STL.64 [R1+0x1008], R10 ;  /* 0x0010080a01007387 */ /* 0x001fe80000100a00 */
[----:B------:R0:W-:Y:S04]  /*14040*/  STL.64 [R1+0x1000], R8 ;  /* 0x0010000801007387 */ /* 0x0001e80000100a00 */
[----:B0-----:R-:W4:Y:S04]  /*14050*/  LDL.LU.64 R8, [R1+0x5f0] ;  /* 0x0005f00001087983 */ /* 0x001f280000300a00 */
[----:B------:R-:W4:Y:S04]  /*14060*/  LDL.LU.64 R10, [R1+0x5f8] ;  /* 0x0005f800010a7983 */ /* 0x000f280000300a00 */
[----:B-1----:R-:W-:Y:S04]  /*14070*/  STL [R1+0xfc0], R12 ;  /* 0x000fc00c01007387 */ /* 0x002fe80000100800 */
[----:B------:R0:W-:Y:S04]  /*14080*/  STL [R1+0xfbc], R13 ;  /* 0x000fbc0d01007387 */ /* 0x0001e80000100800 */
[----:B------:R-:W-:Y:S04]  /*14090*/  STL [R1+0xfb8], R14 ;  /* 0x000fb80e01007387 */ /* 0x000fe80000100800 */
[----:B------:R-:W-:Y:S04]  /*140a0*/  STL [R1+0xfb4], R15 ;  /* 0x000fb40f01007387 */ /* 0x000fe80000100800 */
[----:B0-----:R-:W4:Y:S04]  /*140b0*/  LDL.LU.64 R12, [R1+0x10] ;  /* 0x00001000010c7983 */ /* 0x001f280000300a00 */
[----:B------:R-:W-:Y:S04]  /*140c0*/  STL [R1+0xfb0], R0 ;  /* 0x000fb00001007387 */ /* 0x000fe80000100800 */
[----:B------:R0:W-:Y:S04]  /*140d0*/  STL [R1+0xfc4], R22 ;  /* 0x000fc41601007387 */ /* 0x0001e80000100800 */
[----:B------:R-:W4:Y:S04]  /*140e0*/  LDL.LU.64 R20, [R1+0x600] ;  /* 0x0006000001147983 */ /* 0x000f280000300a00 */
[----:B0-----:R-:W4:Y:S04]  /*140f0*/  LDL.LU.64 R22, [R1+0x608] ;  /* 0x0006080001167983 */ /* 0x001f280000300a00 */
[----:B--2---:R-:W-:Y:S04]  /*14100*/  STL.64 [R1+0xf38], R18 ;  /* 0x000f381201007387 */ /* 0x004fe80000100a00 */
[----:B------:R0:W-:Y:S04]  /*14110*/  STL.64 [R1+0xf30], R16 ;  /* 0x000f301001007387 */ /* 0x0001e80000100a00 */
[----:B0-----:R-:W3:Y:S02]  /*14120*/  LDL.LU.64 R16, [R1+0x20] ;  /* 0x0000200001107983 */ /* 0x001ee40000300a00 */
[----:B---3--:R-:W-:Y:S06]  /*14130*/  HMMA.16816.F32.BF16 R24, R4, R16, R24 ;  /* 0x000000100418723c */ /* 0x008fec0000041818 */
[----:B------:R-:W-:-:S02]  /*14140*/  IMAD.MOV.U32 R3, RZ, RZ, R16 ;  /* 0x000000ffff037224 */ /* 0x000fc400078e0010 */
[----:B------:R-:W-:Y:S02]  /*14150*/  IMAD.MOV.U32 R2, RZ, RZ, R17 ;  /* 0x000000ffff027224 */ /* 0x000fe400078e0011 */
[----:B----4-:R-:W-:Y:S07]  /*14160*/  HMMA.16816.F32.BF16 R16, R4, R12, R20 ;  /* 0x0000000c0410723c */ /* 0x010fee0000041814 */
[----:B------:R-:W-:Y:S02]  /*14170*/  IMAD.MOV.U32 R21, RZ, RZ, R12 ;  /* 0x000000ffff157224 */ /* 0x000fe400078e000c */
[----:B------:R-:W-:-:S04]  /*14180*/  IMAD.MOV.U32 R20, RZ, RZ, R13 ;  /* 0x000000ffff147224 */ /* 0x000fc800078e000d */
[----:B------:R0:W-:Y:S04]  /*14190*/  STL.64 [R1+0x80], R24 ;  /* 0x0000801801007387 */ /* 0x0001e80000100a00 */
[----:B------:R-:W-:Y:S04]  /*141a0*/  STL.64 [R1+0x88], R26 ;  /* 0x0000881a01007387 */ /* 0x000fe80000100a00 */
[----:B0-----:R-:W2:Y:S04]  /*141b0*/  LDL.LU.64 R24, [R1+0x1018] ;  /* 0x0010180001187983 */ /* 0x001ea80000300a00 */
[----:B------:R0:W-:Y:S04]  /*141c0*/  STL.64 [R1+0x1010], R20 ;  /* 0x0010101401007387 */ /* 0x0001e80000100a00 */
[----:B0-----:R-:W3:Y:S01]  /*141d0*/  LDL.LU.64 R20, [R1] ;  /* 0x0000000001147983 */ /* 0x001ee20000300a00 */
[----:B------:R-:W-:-:S02]  /*141e0*/  IMAD.MOV.U32 R13, RZ, RZ, R16 ;  /* 0x000000ffff0d7224 */ /* 0x000fc400078e0010 */
[----:B------:R-:W-:Y:S02]  /*141f0*/  IMAD.MOV.U32 R14, RZ, RZ, R17 ;  /* 0x000000ffff0e7224 */ /* 0x000fe400078e0011 */
[----:B------:R-:W-:Y:S01]  /*14200*/  IMAD.MOV.U32 R15, RZ, RZ, R18 ;  /* 0x000000ffff0f7224 */ /* 0x000fe200078e0012 */
[----:B------:R-:W2:Y:S01]  /*14210*/  LDL.LU.64 R16, [R1+0x5e0] ;  /* 0x0005e00001107983 */ /* 0x000ea20000300a00 */
[----:B------:R-:W-:-:S03]  /*14220*/  IMAD.MOV.U32 R0, RZ, RZ, R19 ;  /* 0x000000ffff007224 */ /* 0x000fc600078e0013 */
[----:B------:R-:W2:Y:S01]  /*14230*/  LDL.LU.64 R18, [R1+0x5e8] ;  /* 0x0005e80001127983 */ /* 0x000ea20000300a00 */
[----:B---3--:R-:W-:Y:S06]  /*14240*/  HMMA.16816.F32.BF16 R8, R4, R20, R8 ;  /* 0x000000140408723c */ /* 0x008fec0000041808 */
[----:B------:R-:W-:Y:S01]  /*14250*/  MOV R26, R20 ;  /* 0x00000014001a7202 */ /* 0x000fe20000000f00 */
[----:B------:R-:W-:Y:S02]  /*14260*/  IMAD.MOV.U32 R23, RZ, RZ, R21 ;  /* 0x000000ffff177224 */ /* 0x000fe400078e0015 */
[----:B------:R-:W3:-:S15]  /*14270*/  LDL.LU.64 R20, [R1+0x1010] ;  /* 0x0010100001147983 */ /* 0x000ede0000300a00 */
[----:B------:R-:W-:Y:S01]  /*14280*/  IMAD.MOV.U32 R22, RZ, RZ, R10 ;  /* 0x000000ffff167224 */ /* 0x000fe200078e000a */
[----:B------:R0:W-:Y:S01]  /*14290*/  STL.64 [R1+0x60], R8 ;  /* 0x0000600801007387 */ /* 0x0001e20000100a00 */
[----:B------:R-:W-:-:S03]  /*142a0*/  IMAD.MOV.U32 R12, RZ, RZ, R11 ;  /* 0x000000ffff0c7224 */ /* 0x000fc600078e000b */
[----:B------:R-:W4:Y:S04]  /*142b0*/  LDL.LU.64 R10, [R1+0x1008] ;  /* 0x00100800010a7983 */ /* 0x000f280000300a00 */
[----:B0-----:R-:W4:Y:S04]  /*142c0*/  LDL.LU.64 R8, [R1+0x1000] ;  /* 0x0010000001087983 */ /* 0x001f280000300a00 */
[----:B------:R-:W-:Y:S04]  /*142d0*/  STL [R1+0xff8], R22 ;  /* 0x000ff81601007387 */ /* 0x000fe80000100800 */
[----:B------:R-:W-:Y:S04]  /*142e0*/  STL.64 [R1+0xfd0], R14 ;  /* 0x000fd00e01007387 */ /* 0x000fe80000100a00 */
[----:B------:R0:W-:Y:S02]  /*142f0*/  STL.64 [R1+0xfc8], R12 ;  /* 0x000fc80c01007387 */ /* 0x0001e40000100a00 */
[----:B0-----:R-:W-:-:S02]  /*14300*/  IMAD.MOV.U32 R12, RZ, RZ, R26 ;  /* 0x000000ffff0c7224 */ /* 0x001fc400078e001a */
[----:B------:R-:W-:-:S05]  /*14310*/  IMAD.MOV.U32 R13, RZ, RZ, R23 ;  /* 0x000000ffff0d7224 */ /* 0x000fca00078e0017 */
[----:B------:R3:W-:Y:S01]  /*14320*/  STL.64 [R1+0xfe8], R12 ;  /* 0x000fe80c01007387 */ /* 0x0007e20000100a00 */
[----:B--2---:R-:W-:Y:S01]  /*14330*/  HMMA.16816.F32.BF16 R16, R4, R24, R16 ;  /* 0x000000180410723c */ /* 0x004fe20000041810 */
[----:B---3--:R-:W-:Y:S02]  /*14340*/  IMAD.MOV.U32 R12, RZ, RZ, R21 ;  /* 0x000000ffff0c7224 */ /* 0x008fe400078e0015 */
[----:B------:R-:W-:Y:S02]  /*14350*/  IMAD.MOV.U32 R13, RZ, RZ, R20 ;  /* 0x000000ffff0d7224 */ /* 0x000fe400078e0014 */
[----:B------:R-:W4:Y:S04]  /*14360*/  LDL.LU.64 R20, [R1+0x5d0] ;  /* 0x0005d00001147983 */ /* 0x000f280000300a00 */
[----:B------:R-:W4:Y:S04]  /*14370*/  LDL.LU.64 R22, [R1+0x5d8] ;  /* 0x0005d80001167983 */ /* 0x000f280000300a00 */
[----:B------:R0:W-:Y:S04]  /*14380*/  STL.64 [R1+0xff0], R12 ;  /* 0x000ff00c01007387 */ /* 0x0001e80000100a00 */
[----:B------:R-:W2:Y:S04]  /*14390*/  LDL.LU.64 R4, [R1+0x5a0] ;  /* 0x0005a00001047983 */ /* 0x000ea80000300a00 */
[----:B------:R-:W3:Y:S01]  /*143a0*/  LDL.LU.64 R6, [R1+0x5a8] ;  /* 0x0005a80001067983 */ /* 0x000ee20000300a00 */
[----:B0-----:R-:W-:-:S02]  /*143b0*/  IMAD.MOV.U32 R12, RZ, RZ, R3 ;  /* 0x000000ffff0c7224 */ /* 0x001fc400078e0003 */
[----:B------:R-:W-:-:S07]  /*143c0*/  IMAD.MOV.U32 R13, RZ, RZ, R2 ;  /* 0x000000ffff0d7224 */ /* 0x000fce00078e0002 */
[----:B----4-:R-:W-:Y:S01]  /*143d0*/  HMMA.16816.F32.BF16 R12, R8, R12, R20 ;  /* 0x0000000c080c723c */ /* 0x010fe20000041814 */
[----:B---3--:R-:W-:Y:S04]  /*143e0*/  STL.64 [R1+0xfe0], R6 ;  /* 0x000fe00601007387 */ /* 0x008fe80000100a00 */
[----:B--2---:R0:W-:Y:S04]  /*143f0*/  STL.64 [R1+0xfd8], R4 ;  /* 0x000fd80401007387 */ /* 0x0041e80000100a00 */
[----:B0-----:R-:W2:Y:S04]  /*14400*/  LDL.LU.64 R4, [R1+0x5b0] ;  /* 0x0005b00001047983 */ /* 0x001ea80000300a00 */
[----:B------:R-:W2:Y:S04]  /*14410*/  LDL.LU.64 R6, [R1+0x5b8] ;  /* 0x0005b80001067983 */ /* 0x000ea80000300a00 */
[----:B------:R-:W-:Y:S04]  /*14420*/  STL [R1+0xf54], R16 ;  /* 0x000f541001007387 */ /* 0x000fe80000100800 */
[----:B------:R0:W-:Y:S04]  /*14430*/  STL [R1+0xf50], R17 ;  /* 0x000f501101007387 */ /* 0x0001e80000100800 */
[----:B------:R-:W-:Y:S04]  /*14440*/  STL [R1+0xf4c], R18 ;  /* 0x000f4c1201007387 */ /* 0x000fe80000100800 */
[----:B------:R1:W-:Y:S04]  /*14450*/  STL [R1+0xf48], R19 ;  /* 0x000f481301007387 */ /* 0x0003e80000100800 */
[----:B0-----:R-:W3:Y:S04]  /*14460*/  LDL.LU.64 R16, [R1+0x5c0] ;  /* 0x0005c00001107983 */ /* 0x001ee80000300a00 */
[----:B-1----:R-:W3:Y:S04]  /*14470*/  LDL.LU.64 R18, [R1+0x5c8] ;  /* 0x0005c80001127983 */ /* 0x002ee80000300a00 */
[----:B------:R-:W4:Y:S04]  /*14480*/  LDL.LU R22, [R1+0xff8] ;  /* 0x000ff80001167983 */ /* 0x000f280000300800 */
[----:B------:R0:W-:Y:S04]  /*14490*/  STL.64 [R1+0x40], R12 ;  /* 0x0000400c01007387 */ /* 0x0001e80000100a00 */
[----:B0-----:R-:W3:Y:S01]  /*144a0*/  LDL.LU.64 R12, [R1+0xff0] ;  /* 0x000ff000010c7983 */ /* 0x001ee20000300a00 */
[----:B------:R-:W-:Y:S01]  /*144b0*/  MOV R23, R14 ;  /* 0x0000000e00177202 */ /* 0x000fe20000000f00 */
[----:B------:R-:W-:-:S04]  /*144c0*/  IMAD.MOV.U32 R2, RZ, RZ, R15 ;  /* 0x000000ffff027224 */ /* 0x000fc800078e000f */
[----:B------:R-:W-:Y:S01]  /*144d0*/  STL [R1+0xf58], R23 ;  /* 0x000f581701007387 */ /* 0x000fe20000100800 */
[----:B---3--:R-:W-:-:S15]  /*144e0*/  HMMA.16816.F32.BF16 R12, R8, R12, R16 ;  /* 0x0000000c080c723c */ /* 0x008fde0000041810 */
[----:B------:R-:W-:-:S08]  /*144f0*/  NOP ;  /* 0x0000000000007918 */ /* 0x000fd00000000000 */
[----:B------:R2:W-:Y:S01]  /*14500*/  STL [R1+0x3c], R15 ;  /* 0x00003c0f01007387 */ /* 0x0005e20000100800 */
[----:B------:R-:W-:Y:S02]  /*14510*/  IMAD.MOV.U32 R19, RZ, RZ, R12 ;  /* 0x000000ffff137224 */ /* 0x000fe400078e000c */
[----:B------:R-:W-:Y:S02]  /*14520*/  IMAD.MOV.U32 R26, RZ, RZ, R13 ;  /* 0x000000ffff1a7224 */ /* 0x000fe400078e000d */
[----:B------:R-:W2:Y:S01]  /*14530*/  LDL.LU.64 R12, [R1+0xfe8] ;  /* 0x000fe800010c7983 */ /* 0x000ea20000300a00 */
[----:B------:R-:W-:Y:S02]  /*14540*/  IMAD.MOV.U32 R27, RZ, RZ, R14 ;  /* 0x000000ffff1b7224 */ /* 0x000fe400078e000e */
[----:B--2---:R-:W-:Y:S01]  /*14550*/  HMMA.16816.F32.BF16 R12, R8, R12, R4 ;  /* 0x0000000c080c723c */ /* 0x004fe20000041804 */
[----:B------:R-:W2:Y:S04]  /*14560*/  LDL.LU.64 R6, [R1+0xfe0] ;  /* 0x000fe00001067983 */ /* 0x000ea80000300a00 */
[----:B------:R-:W2:-:S15]  /*14570*/  LDL.LU.64 R4, [R1+0xfd8] ;  /* 0x000fd80001047983 */ /* 0x000e9e0000300a00 */
[----:B------:R-:W-:-:S03]  /*14580*/  NOP ;  /* 0x0000000000007918 */ /* 0x000fc60000000000 */
[----:B------:R0:W-:Y:S01]  /*14590*/  STL [R1+0xa0], R12 ;  /* 0x0000a00c01007387 */ /* 0x0001e20000100800 */
[----:B------:R-:W-:Y:S02]  /*145a0*/  IMAD.MOV.U32 R21, RZ, RZ, R14 ;  /* 0x000000ffff157224 */ /* 0x000fe400078e000e */
[----:B------:R-:W-:Y:S02]  /*145b0*/  IMAD.MOV.U32 R20, RZ, RZ, R15 ;  /* 0x000000ffff147224 */ /* 0x000fe400078e000f */
[----:B------:R-:W-:Y:S01]  /*145c0*/  IMAD.MOV.U32 R29, RZ, RZ, R13 ;  /* 0x000000ffff1d7224 */ /* 0x000fe200078e000d */
[----:B------:R-:W3:Y:S04]  /*145d0*/  LDL.LU.64 R14, [R1+0xfd0] ;  /* 0x000fd000010e7983 */ /* 0x000ee80000300a00 */
[----:B0-----:R-:W3:Y:S04]  /*145e0*/  LDL.LU.64 R12, [R1+0xfc8] ;  /* 0x000fc800010c7983 */ /* 0x001ee80000300a00 */
[----:B------:R-:W-:Y:S04]  /*145f0*/  STL [R1+0xe30], R28 ;  /* 0x000e301c01007387 */ /* 0x000fe80000100800 */
[----:B------:R-:W-:Y:S01]  /*14600*/  STL.64 [R1+0xf68], R26 ;  /* 0x000f681a01007387 */ /* 0x000fe20000100a00 */
[----:B--2---:R-:W-:-:S15]  /*14610*/  HMMA.16816.F32.BF16 R4, R8, R24, R4 ;  /* 0x000000180804723c */ /* 0x004fde0000041804 */
[----:B------:R-:W-:-:S09]  /*14620*/  NOP ;  /* 0x0000000000007918 */ /* 0x000fd20000000000 */
[----:B------:R-:W-:Y:S01]  /*14630*/  MOV R25, R6 ;  /* 0x0000000600197202 */ /* 0x000fe20000000f00 */
[----:B------:R-:W-:-:S05]  /*14640*/  IMAD.MOV.U32 R24, RZ, RZ, R7 ;  /* 0x000000ffff187224 */ /* 0x000fca00078e0007 */
[----:B------:R0:W-:Y:S04]  /*14650*/  STL.64 [R1+0xf60], R24 ;  /* 0x000f601801007387 */ /* 0x0001e80000100a00 */
[----:B0-----:R-:W2:Y:S04]  /*14660*/  LDL.LU R24, [R1+0x60] ;  /* 0x0000600001187983 */ /* 0x001ea80000300800 */
[----:B------:R-:W2:Y:S01]  /*14670*/  LDL.LU R25, [R1+0x64] ;  /* 0x0000640001197983 */ /* 0x000ea20000300800 */
[----:B----4-:R-:W-:Y:S02]  /*14680*/  IMAD.MOV.U32 R26, RZ, RZ, R22 ;  /* 0x000000ffff1a7224 */ /* 0x010fe400078e0016 */
[----:B---3--:R-:W-:Y:S01]  /*14690*/  IMAD.MOV.U32 R27, RZ, RZ, R12 ;  /* 0x000000ffff1b7224 */ /* 0x008fe200078e000c */
[----:B------:R-:W3:Y:S04]  /*146a0*/  LDL.LU R22, [R1+0xfc4] ;  /* 0x000fc40001167983 */ /* 0x000ee80000300800 */
[----:B------:R-:W4:Y:S04]  /*146b0*/  LDL.LU R12, [R1+0xfc0] ;  /* 0x000fc000010c7983 */ /* 0x000f280000300800 */
[----:B------:R0:W-:Y:S02]  /*146c0*/  STL.64 [R1+0xf88], R26 ;  /* 0x000f881a01007387 */ /* 0x0001e40000100a00 */
[----:B0-----:R-:W-:-:S02]  /*146d0*/  IMAD.MOV.U32 R26, RZ, RZ, R15 ;  /* 0x000000ffff1a7224 */ /* 0x001fc400078e000f */
[----:B------:R-:W-:Y:S01]  /*146e0*/  IMAD.MOV.U32 R27, RZ, RZ, R0 ;  /* 0x000000ffff1b7224 */ /* 0x000fe200078e0000 */
[----:B--2---:R0:W-:Y:S02]  /*146f0*/  STL.64 [R1+0xf80], R24 ;  /* 0x000f801801007387 */ /* 0x0041e40000100a00 */
[----:B0-----:R-:W-:Y:S02]  /*14700*/  IMAD.MOV.U32 R24, RZ, RZ, R13 ;  /* 0x000000ffff187224 */ /* 0x001fe400078e000d */
[----:B------:R-:W4:Y:S01]  /*14710*/  LDL.LU R13, [R1+0xfbc] ;  /* 0x000fbc00010d7983 */ /* 0x000f220000300800 */
[----:B------:R-:W-:-:S03]  /*14720*/  IMAD.MOV.U32 R25, RZ, RZ, R14 ;  /* 0x000000ffff197224 */ /* 0x000fc600078e000e */
[----:B------:R-:W4:Y:S04]  /*14730*/  LDL.LU R14, [R1+0xfb8] ;  /* 0x000fb800010e7983 */ /* 0x000f280000300800 */
[----:B------:R-:W4:Y:S04]  /*14740*/  LDL.LU R15, [R1+0xfb4] ;  /* 0x000fb400010f7983 */ /* 0x000f280000300800 */
[----:B------:R-:W2:Y:S01]  /*14750*/  LDL.LU R0, [R1+0xfb0] ;  /* 0x000fb00001007983 */ /* 0x000ea20000300800 */
[----:B------:R-:W-:Y:S01]  /*14760*/  LOP3.LUT R3, R28, 0x40, RZ, 0x3c, !PT ;  /* 0x000000401c037812 */ /* 0x000fe200078e3cff */
[----:B------:R-:W-:-:S02]  /*14770*/  IMAD.MOV.U32 R18, RZ, RZ, R4 ;  /* 0x000000ffff127224 */ /* 0x000fc400078e0004 */
[----:B------:R-:W-:Y:S01]  /*14780*/  IMAD.MOV.U32 R28, RZ, RZ, R5 ;  /* 0x000000ffff1c7224 */ /* 0x000fe200078e0005 */
[----:B------:R-:W-:Y:S04]  /*14790*/  STL.64 [R1+0xfa8], R26 ;  /* 0x000fa81a01007387 */ /* 0x000fe80000100a00 */
[----:B------:R0:W-:Y:S04]  /*147a0*/  STL.64 [R1+0xfa0], R24 ;  /* 0x000fa01801007387 */ /* 0x0001e80000100a00 */
[----:B------:R-:W-:Y:S04]  /*147b0*/  LDSM.16.M88.4 R8, [R3+UR5+0x2000] ;  /* 0x002000050308783b */ /* 0x000fe80008000200 */
[----:B0-----:R-:W4:Y:S04]  /*147c0*/  LDL.LU R24, [R1+0x80] ;  /* 0x0000800001187983 */ /* 0x001f280000300800 */
[----:B------:R-:W4:Y:S04]  /*147d0*/  LDL.LU R25, [R1+0x84] ;  /* 0x0000840001197983 */ /* 0x000f280000300800 */
[----:B------:R-:W4:Y:S04]  /*147e0*/  LDL.LU R26, [R1+0x88] ;  /* 0x00008800011a7983 */ /* 0x000f280000300800 */
[----:B------:R-:W4:Y:S04]  /*147f0*/  LDL.LU R27, [R1+0x8c] ;  /* 0x00008c00011b7983 */ /* 0x000f280000300800 */
[----:B--2---:R-:W0:Y:S04]  /*14800*/  LDSM.16.MT88.4 R4, [R0+UR5+0x8800] ;  /* 0x008800050004783b */ /* 0x004e280008004200 */
[----:B0-----:R-:W-:Y:S04]  /*14810*/  STL [R1+0xed0], R4 ;  /* 0x000ed00401007387 */ /* 0x001fe80000100800 */
[----:B------:R-:W-:Y:S04]  /*14820*/  STL [R1+0xecc], R0 ;  /* 0x000ecc0001007387 */ /* 0x000fe80000100800 */
[----:B------:R-:W-:Y:S04]  /*14830*/  STL [R1+0xec8], R5 ;  /* 0x000ec80501007387 */ /* 0x000fe80000100800 */
[----:B------:R-:W-:Y:S04]  /*14840*/  STL [R1+0xec4], R6 ;  /* 0x000ec40601007387 */ /* 0x000fe80000100800 */
[----:B------:R-:W-:Y:S04]  /*14850*/  STL [R1+0xec0], R7 ;  /* 0x000ec00701007387 */ /* 0x000fe80000100800 */
[----:B------:R-:W0:Y:S04]  /*14860*/  LDSM.16.M88.4 R4, [R3+UR5] ;  /* 0x000000050304783b */ /* 0x000e280008000200 */
[----:B0-----:R-:W-:Y:S04]  /*14870*/  STL.64 [R1+0xb0], R4 ;  /* 0x0000b00401007387 */ /* 0x001fe80000100a00 */
[----:B------:R0:W-:Y:S04]  /*14880*/  STL.64 [R1+0xb8], R6 ;  /* 0x0000b80601007387 */ /* 0x0001e80000100a00 */
[----:B------:R-:W-:Y:S01]  /*14890*/  STL.64 [R1+0xd8], R10 ;  /* 0x0000d80a01007387 */ /* 0x000fe20000100a00 */
[----:B0-----:R-:W-:-:S02]  /*148a0*/  IMAD.MOV.U32 R6, RZ, RZ, R8 ;  /* 0x000000ffff067224 */ /* 0x001fc400078e0008 */
[----:B------:R-:W-:Y:S02]  /*148b0*/  IMAD.MOV.U32 R7, RZ, RZ, R9 ;  /* 0x000000ffff077224 */ /* 0x000fe400078e0009 */
[----:B------:R-:W0:Y:S04]  /*148c0*/  LDSM.16.M88.4 R8, [R3+UR5+0x4000] ;  /* 0x004000050308783b */ /* 0x000e280008000200 */
[----:B------:R-:W-:Y:S04]  /*148d0*/  STL [R1+0xed8], R6 ;  /* 0x000ed80601007387 */ /* 0x000fe80000100800 */
[----:B------:R1:W-:Y:S04]  /*148e0*/  STL [R1+0xed4], R7 ;  /* 0x000ed40701007387 */ /* 0x0003e80000100800 */
[----:B-1----:R-:W4:Y:S04]  /*148f0*/  LDL.LU.64 R6, [R1+0x28] ;  /* 0x0000280001067983 */ /* 0x002f280000300a00 */
[----:B0-----:R-:W-:Y:S04]  /*14900*/  STL.64 [R1+0xe0], R8 ;  /* 0x0000e00801007387 */ /* 0x001fe80000100a00 */
[----:B------:R-:W-:Y:S04]  /*14910*/  STL.64 [R1+0xe8], R10 ;  /* 0x0000e80a01007387 */ /* 0x000fe80000100a00 */
[----:B------:R-:W0:Y:S04]  /*14920*/  LDSM.16.M88.4 R8, [R3+UR5+0x6000] ;  /* 0x006000050308783b */ /* 0x000e280008000200 */
[----:B------:R-:W-:Y:S04]  /*14930*/  STL [R1+0xd78], R3 ;  /* 0x000d780301007387 */ /* 0x000fe80000100800 */
[----:B0-----:R-:W-:Y:S04]  /*14940*/  STL.64 [R1+0xf0], R8 ;  /* 0x0000f00801007387 */ /* 0x001fe80000100a00 */
[----:B------:R-:W-:Y:S04]  /*14950*/  STL.64 [R1+0xf8], R10 ;  /* 0x0000f80a01007387 */ /* 0x000fe80000100a00 */
[----:B---3--:R-:W0:Y:S04]  /*14960*/  LDSM.16.MT88.4 R8, [R22+UR5+0x8800] ;  /* 0x008800051608783b */ /* 0x008e280008004200 */
[----:B------:R-:W-:Y:S04]  /*14970*/  STL [R1+0xedc], R22 ;  /* 0x000edc1601007387 */ /* 0x000fe80000100800 */
[----:B0-----:R-:W-:Y:S04]  /*14980*/  STL.64 [R1+0xe80], R10 ;  /* 0x000e800a01007387 */ /* 0x001fe80000100a00 */
[----:B------:R0:W-:Y:S01]  /*14990*/  STL.64 [R1+0xe78], R8 ;  /* 0x000e780801007387 */ /* 0x0001e20000100a00 */
[----:B----4-:R-:W-:Y:S06]  /*149a0*/  HMMA.16816.F32.BF16 R24, R12, R6, R24 ;  /* 0x000000060c18723c */ /* 0x010fec0000041818 */
[----:B------:R-:W-:Y:S01]  /*149b0*/  MOV R17, R6 ;  /* 0x0000000600117202 */ /* 0x000fe20000000f00 */
[----:B0-----:R-:W-:-:S15]  /*149c0*/  IMAD.MOV.U32 R9, RZ, RZ, R7 ;  /* 0x000000ffff097224 */ /* 0x001fde00078e0007 */
[----:B------:R-:W-:-:S02]  /*149d0*/  NOP ;  /* 0x0000000000007918 */ /* 0x000fc40000000000 */
[----:B------:R-:W-:Y:S02]  /*149e0*/  IMAD.MOV.U32 R0, RZ, RZ, R26 ;  /* 0x000000ffff007224 */ /* 0x000fe400078e001a */
[----:B------:R-:W-:Y:S02]  /*149f0*/  IMAD.MOV.U32 R5, RZ, RZ, R27 ;  /* 0x000000ffff057224 */ /* 0x000fe400078e001b */
[----:B------:R-:W-:Y:S01]  /*14a00*/  IMAD.MOV.U32 R7, RZ, RZ, R24 ;  /* 0x000000ffff077224 */ /* 0x000fe200078e0018 */
[----:B------:R-:W2:Y:S01]  /*14a10*/  LDL.LU.64 R26, [R1+0xfa8] ;  /* 0x000fa800011a7983 */ /* 0x000ea20000300a00 */
[----:B------:R-:W-:-:S03]  /*14a20*/  IMAD.MOV.U32 R4, RZ, RZ, R25 ;  /* 0x000000ffff047224 */ /* 0x000fc600078e0019 */
[----:B------:R-:W2:Y:S04]  /*14a30*/  LDL.LU.64 R24, [R1+0xfa0] ;  /* 0x000fa00001187983 */ /* 0x000ea80000300a00 */
[----:B------:R0:W-:Y:S04]  /*14a40*/  STL.64 [R1+0xf98], R18 ;  /* 0x000f981201007387 */ /* 0x0001e80000100a00 */
[----:B------:R1:W-:Y:S04]  /*14a50*/  STL [R1+0xf90], R17 ;  /* 0x000f901101007387 */ /* 0x0003e80000100800 */
[----:B0-----:R-:W2:Y:S04]  /*14a60*/  LDL.LU.64 R18, [R1+0x18] ;  /* 0x0000180001127983 */ /* 0x001ea80000300a00 */
[----:B------:R-:W-:Y:S04]  /*14a70*/  STL [R1+0xee4], R4 ;  /* 0x000ee40401007387 */ /* 0x000fe80000100800 */
[----:B------:R-:W-:Y:S01]  /*14a80*/  STL [R1+0xee0], R7 ;  /* 0x000ee00701007387 */ /* 0x000fe20000100800 */
[----:B--2---:R-:W-:Y:S06]  /*14a90*/  HMMA.16816.F32.BF16 R24, R12, R18, R24 ;  /* 0x000000120c18723c */ /* 0x004fec0000041818 */
[----:B------:R-:W-:-:S02]  /*14aa0*/  IMAD.MOV.U32 R23, RZ, RZ, R18 ;  /* 0x000000ffff177224 */ /* 0x000fc400078e0012 */
[----:B------:R-:W-:Y:S02]  /*14ab0*/  IMAD.MOV.U32 R16, RZ, RZ, R19 ;  /* 0x000000ffff107224 */ /* 0x000fe400078e0013 */
[----:B------:R-:W2:Y:S04]  /*14ac0*/  LDL.LU.64 R18, [R1+0xf98] ;  /* 0x000f980001127983 */ /* 0x000ea80000300a00 */
[----:B-1----:R-:W3:Y:S09]  /*14ad0*/  LDL.LU R17, [R1+0xf90] ;  /* 0x000f900001117983 */ /* 0x002ef20000300800 */
[----:B------:R0:W-:Y:S01]  /*14ae0*/  STL.64 [R1+0x70], R24 ;  /* 0x0000701801007387 */ /* 0x0001e20000100a00 */
[----:B------:R-:W-:-:S02]  /*14af0*/  IMAD.MOV.U32 R22, RZ, RZ, R26 ;  /* 0x000000ffff167224 */ /* 0x000fc400078e001a */
[----:B------:R-:W-:Y:S02]  /*14b00*/  IMAD.MOV.U32 R6, RZ, RZ, R27 ;  /* 0x000000ffff067224 */ /* 0x000fe400078e001b */
[----:B------:R-:W4:Y:S04]  /*14b10*/  LDL.LU.64 R26, [R1+0xf88] ;  /* 0x000f8800011a7983 */ /* 0x000f280000300a00 */
[----:B0-----:R-:W4:Y:S04]  /*14b20*/  LDL.LU.64 R24, [R1+0xf80] ;  /* 0x000f800001187983 */ /* 0x001f280000300a00 */
[----:B--2---:R0:W-:Y:S04]  /*14b30*/  STL.64 [R1+0xf78], R18 ;  /* 0x000f781201007387 */ /* 0x0041e80000100a00 */
[----:B---3--:R1:W-:Y:S04]  /*14b40*/  STL.64 [R1+0xf70], R16 ;  /* 0x000f701001007387 */ /* 0x0083e80000100a00 */
[----:B0-----:R-:W4:Y:S02]  /*14b50*/  LDL.LU.64 R18, [R1+0x8] ;  /* 0x0000080001127983 */ /* 0x001f240000300a00 */
[----:B----4-:R-:W-:Y:S06]  /*14b60*/  HMMA.16816.F32.BF16 R24, R12, R18, R24 ;  /* 0x000000120c18723c */ /* 0x010fec0000041818 */
[----:B------:R-:W-:Y:S01]  /*14b70*/  MOV R8, R18 ;  /* 0x0000001200087202 */ /* 0x000fe20000000f00 */
[----:B------:R-:W-:-:S02]  /*14b80*/  IMAD.MOV.U32 R3, RZ, RZ, R19 ;  /* 0x000000ffff037224 */ /* 0x000fc400078e0013 */
[----:B------:R-:W2:Y:S04]  /*14b90*/  LDL.LU.64 R18, [R1+0xf78] ;  /* 0x000f780001127983 */ /* 0x000ea80000300a00 */
[----:B-1----:R-:W3:Y:S11]  /*14ba0*/  LDL.LU.64 R16, [R1+0xf70] ;  /* 0x000f700001107983 */ /* 0x002ef60000300a00 */
[----:B------:R-:W-:-:S02]  /*14bb0*/  IMAD.MOV.U32 R10, RZ, RZ, R26 ;  /* 0x000000ffff0a7224 */ /* 0x000fc400078e001a */
[----:B------:R-:W-:Y:S02]  /*14bc0*/  IMAD.MOV.U32 R11, RZ, RZ, R27 ;  /* 0x000000ffff0b7224 */ /* 0x000fe400078e001b */
[----:B------:R-:W-:Y:S01]  /*14bd0*/  IMAD.MOV.U32 R4, RZ, RZ, R24 ;  /* 0x000000ffff047224 */ /* 0x000fe200078e0018 */
[----:B------:R-:W4:Y:S01]  /*14be0*/  LDL.LU.64 R26, [R1+0xf68] ;  /* 0x000f6800011a7983 */ /* 0x000f220000300a00 */
[----:B------:R-:W-:-:S03]  /*14bf0*/  IMAD.MOV.U32 R7, RZ, RZ, R25 ;  /* 0x000000ffff077224 */ /* 0x000fc600078e0019 */
[----:B------:R-:W2:Y:S04]  /*14c00*/  LDL.LU.64 R24, [R1+0xf60] ;  /* 0x000f600001187983 */ /* 0x000ea80000300a00 */
[----:B------:R0:W-:Y:S02]  /*14c10*/  STL.64 [R1+0xf08], R10 ;  /* 0x000f080a01007387 */ /* 0x0001e40000100a00 */
[----:B0-----:R-:W-:Y:S02]  /*14c20*/  IMAD.MOV.U32 R10, RZ, RZ, R23 ;  /* 0x000000ffff0a7224 */ /* 0x001fe400078e0017 */
[----:B------:R-:W4:Y:S01]  /*14c30*/  LDL.LU R23, [R1+0xf58] ;  /* 0x000f580001177983 */ /* 0x000f220000300800 */
[----:B---3--:R-:W-:-:S03]  /*14c40*/  IMAD.MOV.U32 R11, RZ, RZ, R16 ;  /* 0x000000ffff0b7224 */ /* 0x008fc600078e0010 */
[----:B------:R-:W3:Y:S04]  /*14c50*/  LDL.LU R16, [R1+0xf54] ;  /* 0x000f540001107983 */ /* 0x000ee80000300800 */
[----:B------:R0:W-:Y:S02]  /*14c60*/  STL.64 [R1+0xf18], R10 ;  /* 0x000f180a01007387 */ /* 0x0001e40000100a00 */
[----:B0-----:R-:W-:Y:S02]  /*14c70*/  IMAD.MOV.U32 R10, RZ, RZ, R17 ;  /* 0x000000ffff0a7224 */ /* 0x001fe400078e0011 */
[----:B------:R-:W3:Y:S04]  /*14c80*/  LDL.LU R17, [R1+0xf50] ;  /* 0x000f500001117983 */ /* 0x000ee80000300800 */
[----:B------:R2:W-:Y:S04]  /*14c90*/  STL.64 [R1+0xef0], R6 ;  /* 0x000ef00601007387 */ /* 0x0005e80000100a00 */
[----:B------:R0:W-:Y:S01]  /*14ca0*/  STL.64 [R1+0xee8], R4 ;  /* 0x000ee80401007387 */ /* 0x0001e20000100a00 */
[----:B--2---:R-:W-:-:S02]  /*14cb0*/  IMAD.MOV.U32 R6, RZ, RZ, R25 ;  /* 0x000000ffff067224 */ /* 0x004fc400078e0019 */
[----:B------:R-:W-:Y:S01]  /*14cc0*/  IMAD.MOV.U32 R7, RZ, RZ, R24 ;  /* 0x000000ffff077224 */ /* 0x000fe200078e0018 */
[----:B0-----:R-:W-:Y:S01]  /*14cd0*/  MOV R4, R18 ;  /* 0x0000001200047202 */ /* 0x001fe20000000f00 */
[----:B------:R-:W-:Y:S01]  /*14ce0*/  IMAD.MOV.U32 R5, RZ, RZ, R28 ;  /* 0x000000ffff057224 */ /* 0x000fe200078e001c */
[----:B------:R-:W3:Y:S04]  /*14cf0*/  LDL.LU R18, [R1+0xf4c] ;  /* 0x000f4c0001127983 */ /* 0x000ee80000300800 */
[----:B------:R0:W-:Y:S04]  /*14d00*/  STL.64 [R1+0xf00], R6 ;  /* 0x000f000601007387 */ /* 0x0001e80000100a00 */
[----:B------:R1:W-:Y:S01]  /*14d10*/  STL.64 [R1+0xef8], R4 ;  /* 0x000ef80401007387 */ /* 0x0003e20000100a00 */
[----:B0-----:R-:W-:-:S02]  /*14d20*/  IMAD.MOV.U32 R6, RZ, RZ, R8 ;  /* 0x000000ffff067224 */ /* 0x001fc400078e0008 */
[----:B------:R-:W-:Y:S02]  /*14d30*/  IMAD.MOV.U32 R7, RZ, RZ, R3 ;  /* 0x000000ffff077224 */ /* 0x000fe400078e0003 */
[----:B-1----:R-:W-:Y:S02]  /*14d40*/  IMAD.MOV.U32 R4, RZ, RZ, R19 ;  /* 0x000000ffff047224 */ /* 0x002fe400078e0013 */
[----:B----4-:R-:W-:Y:S01]  /*14d50*/  IMAD.MOV.U32 R5, RZ, RZ, R26 ;  /* 0x000000ffff057224 */ /* 0x010fe200078e001a */
[----:B------:R0:W-:Y:S04]  /*14d60*/  STL.64 [R1+0xf10], R6 ;  /* 0x000f100601007387 */ /* 0x0001e80000100a00 */
[----:B------:R-:W3:Y:S04]  /*14d70*/  LDL.LU R19, [R1+0xf48] ;  /* 0x000f480001137983 */ /* 0x000ee80000300800 */
[----:B------:R-:W3:Y:S01]  /*14d80*/  LDL.LU R26, [R1+0xf44] ;  /* 0x000f4400011a7983 */ /* 0x000ee20000300800 */
[----:B0-----:R-:W-:-:S03]  /*14d90*/  IMAD.MOV.U32 R6, RZ, RZ, R27 ;  /* 0x000000ffff067224 */ /* 0x001fc600078e001b */
[----:B------:R-:W3:Y:S04]  /*14da0*/  LDL.LU R27, [R1+0xf40] ;  /* 0x000f4000011b7983 */ /* 0x000ee80000300800 */
[----:B------:R-:W2:Y:S01]  /*14db0*/  LDL.LU R7, [R1+0x3c] ;  /* 0x00003c0001077983 */ /* 0x000ea20000300800 */
[----:B------:R-:W-:Y:S01]  /*14dc0*/  IMAD.MOV.U32 R11, RZ, RZ, R9 ;  /* 0x000000ffff0b7224 */ /* 0x000fe200078e0009 */
[----:B---3--:R-:W-:Y:S02]  /*14dd0*/  HMMA.16816.F32.BF16 R12, R12, R26, R16 ;  /* 0x0000001a0c0c723c */ /* 0x008fe40000041810 */
[----:B--2---:R-:W-:Y:S04]  /*14de0*/  STL.64 [R1+0xf28], R6 ;  /* 0x000f280601007387 */ /* 0x004fe80000100a00 */
[----:B------:R0:W-:Y:S04]  /*14df0*/  STL.64 [R1+0xf20], R4 ;  /* 0x000f200401007387 */ /* 0x0001e80000100a00 */
[----:B0-----:R-:W2:Y:S04]  /*14e00*/  LDL.LU R4, [R1+0x40] ;  /* 0x0000400001047983 */ /* 0x001ea80000300800 */
[----:B------:R-:W2:Y:S04]  /*14e10*/  LDL.LU R5, [R1+0x44] ;  /* 0x0000440001057983 */ /* 0x000ea80000300800 */
[----:B------:R-:W2:Y:S04]  /*14e20*/  LDL.LU.64 R18, [R1+0xf38] ;  /* 0x000f380001127983 */ /* 0x000ea80000300a00 */
[----:B------:R-:W2:Y:S01]  /*14e30*/  LDL.LU.64 R16, [R1+0xf30] ;  /* 0x000f300001107983 */ /* 0x000ea20000300a00 */
[----:B------:R-:W-:Y:S01]  /*14e40*/  IMAD.MOV.U32 R6, RZ, RZ, R23 ;  /* 0x000000ffff067224 */ /* 0x000fe200078e0017 */
[----:B------:R-:W-:-:S02]  /*14e50*/  MOV R7, R2 ;  /* 0x0000000200077202 */ /* 0x000fc40000000f00 */
[----:B------:R0:W-:Y:S04]  /*14e60*/  STL [R1+0x50], R12 ;  /* 0x0000500c01007387 */ /* 0x0001e80000100800 */
[----:B0-----:R-:W3:Y:S01]  /*14e70*/  LDL.LU R12, [R1+0xa0] ;  /* 0x0000a000010c7983 */ /* 0x001ee20000300800 */
[----:B--2---:R-:W-:Y:S03]  /*14e80*/  HMMA.16816.F32.BF16 R8, R16, R10, R4 ;  /* 0x0000000a1008723c */ /* 0x004fe60000041804 */
[----:B------:R-:W2:Y:S04]  /*14e90*/  LDL.LU.64 R6, [R1+0xf28] ;  /* 0x000f280001067983 */ /* 0x000ea80000300a00 */
[----:B------:R-:W2:-:S15]  /*14ea0*/  LDL.LU.64 R4, [R1+0xf20] ;  /* 0x000f200001047983 */ /* 0x000e9e0000300a00 */
[----:B------:R-:W-:-:S01]  /*14eb0*/  NOP ;  /* 0x0000000000007918 */ /* 0x000fc20000000000 */
[----:B------:R0:W-:Y:S01]  /*14ec0*/  STL [R1+0x48], R10 ;  /* 0x0000480a01007387 */ /* 0x0001e20000100800 */
[----:B------:R-:W-:-:S03]  /*14ed0*/  IMAD.MOV.U32 R3, RZ, RZ, R11 ;  /* 0x000000ffff037224 */ /* 0x000fc600078e000b */
[----:B0-----:R-:W2:Y:S01]  /*14ee0*/  LDL.LU.64 R10, [R1+0xf18] ;  /* 0x000f1800010a7983 */ /* 0x001ea20000300a00 */
[----:B------:R-:W-:Y:S02]  /*14ef0*/  IMAD.MOV.U32 R23, RZ, RZ, R14 ;  /* 0x000000ffff177224 */ /* 0x000fe400078e000e */
[----:B------:R-:W-:Y:S02]  /*14f00*/  IMAD.MOV.U32 R2, RZ, RZ, R15 ;  /* 0x000000ffff027224 */ /* 0x000fe400078e000f */
[----:B------:R-:W-:Y:S02]  /*14f10*/  IMAD.MOV.U32 R14, RZ, RZ, R21 ;  /* 0x000000ffff0e7224 */ /* 0x000fe400078e0015 */
[----:B------:R-:W-:Y:S02]  /*14f20*/  IMAD.MOV.U32 R15, RZ, RZ, R20 ;  /* 0x000000ffff0f7224 */ /* 0x000fe400078e0014 */
[----:B------:R-:W-:Y:S02]  /*14f30*/  IMAD.MOV.U32 R20, RZ, RZ, R8 ;  /* 0x000000ffff147224 */ /* 0x000fe400078e0008 */
[----:B------:R-:W-:-:S02]  /*14f40*/  IMAD.MOV.U32 R21, RZ, RZ, R9 ;  /* 0x000000ffff157224 */ /* 0x000fc400078e0009 */
[----:B--2---:R-:W-:Y:S01]  /*14f50*/  HMMA.16816.F32.BF16 R8, R16, R10, R4 ;  /* 0x0000000a1008723c */ /* 0x004fe20000041804 */
[----:B------:R-:W3:Y:S01]  /*14f60*/  LDL.LU.64 R6, [R1+0xf10] ;  /* 0x000f100001067983 */ /* 0x000ee20000300a00 */
[----:B------:R-:W-:Y:S02]  /*14f70*/  IMAD.MOV.U32 R28, RZ, RZ, R13 ;  /* 0x000000ffff1c7224 */ /* 0x000fe400078e000d */
[----:B------:R-:W-:-:S15]  /*14f80*/  IMAD.MOV.U32 R13, RZ, RZ, R29 ;  /* 0x000000ffff0d7224 */ /* 0x000fde00078e001d */
[----:B------:R-:W-:-:S04]  /*14f90*/  NOP ;  /* 0x0000000000007918 */ /* 0x000fc80000000000 */
[----:B------:R-:W-:Y:S01]  /*14fa0*/  STL.64 [R1+0x30], R8 ;  /* 0x0000300801007387 */ /* 0x000fe20000100a00 */
[----:B------:R-:W-:-:S03]  /*14fb0*/  MOV R29, R11 ;  /* 0x0000000b001d7202 */ /* 0x000fc60000000f00 */
[----:B------:R0:W-:Y:S04]  /*14fc0*/  STL [R1+0x38], R10 ;  /* 0x0000380a01007387 */ /* 0x0001e80000100800 */
[----:B0-----:R-:W2:Y:S01]  /*14fd0*/  LDL.LU.64 R10, [R1+0xf08] ;  /* 0x000f0800010a7983 */ /* 0x001ea20000300a00 */
[----:B---3--:R-:W-:-:S15]  /*14fe0*/  HMMA.16816.F32.BF16 R4, R16, R6, R12 ;  /* 0x000000061004723c */ /* 0x008fde000004180c */
[----:B------:R-:W-:-:S09]  /*14ff0*/  NOP ;  /* 0x0000000000007918 */ /* 0x000fd20000000000 */
[----:B------:R-:W-:Y:S02]  /*15000*/  IMAD.MOV.U32 R9, RZ, RZ, R6 ;  /* 0x000000ffff097224 */ /* 0x000fe400078e0006 */
[----:B------:R-:W-:Y:S02]  /*15010*/  IMAD.MOV.U32 R8, RZ, RZ, R7 ;  /* 0x000000ffff087224 */ /* 0x000fe400078e0007 */
[----:B------:R-:W-:Y:S01]  /*15020*/  IMAD.MOV.U32 R13, RZ, RZ, R4 ;  /* 0x000000ffff0d7224 */ /* 0x000fe200078e0004 */
[----:B------:R-:W3:Y:S01]  /*15030*/  LDL.LU.64 R6, [R1+0xf00] ;  /* 0x000f000001067983 */ /* 0x000ee20000300a00 */
[----:B------:R-:W-:-:S03]  /*15040*/  IMAD.MOV.U32 R12, RZ, RZ, R5 ;  /* 0x000000ffff0c7224 */ /* 0x000fc600078e0005 */
[----:B------:R-:W3:Y:S02]  /*15050*/  LDL.LU.64 R4, [R1+0xef8] ;  /* 0x000ef80001047983 */ /* 0x000ee40000300a00 */
[----:B---3--:R-:W-:Y:S02]  /*15060*/  HMMA.16816.F32.BF16 R24, R16, R26, R4 ;  /* 0x0000001a1018723c */ /* 0x008fe40000041804 */
[----:B------:R-:W3:Y:S04]  /*15070*/  LDL.LU.64 R6, [R1+0xef0] ;  /* 0x000ef00001067983 */ /* 0x000ee80000300a00 */
[----:B------:R-:W4:-:S15]  /*15080*/  LDL.LU.64 R4, [R1+0xee8] ;  /* 0x000ee80001047983 */ /* 0x000f1e0000300a00 */
[----:B------:R-:W-:-:S02]  /*15090*/  NOP ;  /* 0x0000000000007918 */ /* 0x000fc40000000000 */
[----:B------:R0:W-:Y:S04]  /*150a0*/  STL.64 [R1+0xe50], R26 ;  /* 0x000e501a01007387 */ /* 0x0001e80000100a00 */
[----:B------:R-:W-:Y:S01]  /*150b0*/  STL.64 [R1+0xe48], R24 ;  /* 0x000e481801007387 */ /* 0x000fe20000100a00 */
[----:B0-----:R-:W-:Y:S02]  /*150c0*/  IMAD.MOV.U32 R26, RZ, RZ, R9 ;  /* 0x000000ffff1a7224 */ /* 0x001fe400078e0009 */
[----:B------:R-:W-:Y:S02]  /*150d0*/  IMAD.MOV.U32 R27, RZ, RZ, R8 ;  /* 0x000000ffff1b7224 */ /* 0x000fe400078e0008 */
[----:B------:R-:W2:Y:S04]  /*150e0*/  LDL.LU.64 R8, [R1+0xf0] ;  /* 0x0000f00001087983 */ /* 0x000ea80000300a00 */
[----:B--2---:R4:W-:Y:S02]  /*150f0*/  STL.64 [R1+0xe88], R8 ;  /* 0x000e880801007387 */ /* 0x0049e40000100a00 */
[----:B----4-:R-:W-:Y:S01]  /*15100*/  IMAD.MOV.U32 R8, RZ, RZ, R4 ;  /* 0x000000ffff087224 */ /* 0x010fe200078e0004 */
[----:B---3--:R-:W-:Y:S01]  /*15110*/  MOV R9, R7 ;  /* 0x0000000700097202 */ /* 0x008fe20000000f00 */
[----:B------:R-:W2:Y:S04]  /*15120*/  LDL.LU R4, [R1+0xee4] ;  /* 0x000ee40001047983 */ /* 0x000ea80000300800 */
[----:B------:R-:W3:Y:S04]  /*15130*/  LDL.LU R7, [R1+0xee0] ;  /* 0x000ee00001077983 */ /* 0x000ee80000300800 */
[----:B------:R-:W-:Y:S04]  /*15140*/  STL.64 [R1+0xea0], R10 ;  /* 0x000ea00a01007387 */ /* 0x000fe80000100a00 */
[----:B------:R0:W-:Y:S04]  /*15150*/  STL.64 [R1+0xe98], R8 ;  /* 0x000e980801007387 */ /* 0x0001e80000100a00 */
[----:B0-----:R-:W4:Y:S04]  /*15160*/  LDL.LU R8, [R1+0x70] ;  /* 0x0000700001087983 */ /* 0x001f280000300800 */
[----:B------:R-:W4:Y:S01]  /*15170*/  LDL.LU R9, [R1+0x74] ;  /* 0x0000740001097983 */ /* 0x000f220000300800 */
[----:B------:R-:W-:-:S02]  /*15180*/  IMAD.MOV.U32 R10, RZ, RZ, R22 ;  /* 0x000000ffff0a7224 */ /* 0x000fc400078e0016 */
[----:B------:R-:W-:Y:S01]  /*15190*/  IMAD.MOV.U32 R11, RZ, RZ, R6 ;  /* 0x000000ffff0b7224 */ /* 0x000fe200078e0006 */
[----:B------:R-:W2:Y:S04]  /*151a0*/  LDL.LU R22, [R1+0xedc] ;  /* 0x000edc0001167983 */ /* 0x000ea80000300800 */
[----:B------:R-:W2:Y:S04]  /*151b0*/  LDL.LU R6, [R1+0xed8] ;  /* 0x000ed80001067983 */ /* 0x000ea80000300800 */
[----:B------:R-:W-:Y:S04]  /*151c0*/  STL.64 [R1+0xeb0], R10 ;  /* 0x000eb00a01007387 */ /* 0x000fe80000100a00 */
[----:B----4-:R3:W-:Y:S02]  /*151d0*/  STL.64 [R1+0xea8], R8 ;  /* 0x000ea80801007387 */ /* 0x0107e40000100a00 */
[----:B---3--:R-:W-:-:S02]  /*151e0*/  IMAD.MOV.U32 R8, RZ, RZ, R7 ;  /* 0x000000ffff087224 */ /* 0x008fc400078e0007 */
[----:B------:R-:W3:Y:S01]  /*151f0*/  LDL.LU R7, [R1+0xed4] ;  /* 0x000ed40001077983 */ /* 0x000ee20000300800 */
[----:B--2---:R-:W-:Y:S02]  /*15200*/  IMAD.MOV.U32 R9, RZ, RZ, R4 ;  /* 0x000000ffff097224 */ /* 0x004fe400078e0004 */
[----:B------:R-:W-:Y:S01]  /*15210*/  IMAD.MOV.U32 R10, RZ, RZ, R0 ;  /* 0x000000ffff0a7224 */ /* 0x000fe200078e0000 */
[----:B------:R-:W2:Y:S04]  /*15220*/  LDL.LU R4, [R1+0xed0] ;  /* 0x000ed00001047983 */ /* 0x000ea80000300800 */
[----:B------:R-:W4:Y:S01]  /*15230*/  LDL.LU R0, [R1+0xecc] ;  /* 0x000ecc0001007983 */ /* 0x000f220000300800 */
[----:B------:R-:W-:Y:S02]  /*15240*/  IMAD.MOV.U32 R24, RZ, RZ, R13 ;  /* 0x000000ffff187224 */ /* 0x000fe400078e000d */
[----:B------:R-:W-:-:S02]  /*15250*/  IMAD.MOV.U32 R25, RZ, RZ, R12 ;  /* 0x000000ffff197224 */ /* 0x000fc400078e000c */
[----:B------:R-:W-:Y:S01]  /*15260*/  IMAD.MOV.U32 R11, RZ, RZ, R5 ;  /* 0x000000ffff0b7224 */ /* 0x000fe200078e0005 */
[----:B------:R-:W-:Y:S04]  /*15270*/  LDSM.16.MT88.4 R12, [R22+UR5+0x8c00] ;  /* 0x008c0005160c783b */ /* 0x000fe80008004200 */
[----:B------:R-:W2:Y:S04]  /*15280*/  LDL.LU R5, [R1+0xec8] ;  /* 0x000ec80001057983 */ /* 0x000ea80000300800 */
[----:B------:R-:W-:Y:S04]  /*15290*/  STL.64 [R1+0xe60], R26 ;  /* 0x000e601a01007387 */ /* 0x000fe80000100a00 */
[----:B------:R0:W-:Y:S02]  /*152a0*/  STL.64 [R1+0xe58], R24 ;  /* 0x000e581801007387 */ /* 0x0001e40000100a00 */
[----:B0-----:R-:W-:-:S02]  /*152b0*/  IMAD.MOV.U32 R24, RZ, RZ, R6 ;  /* 0x000000ffff187224 */ /* 0x001fc400078e0006 */
[----:B------:R-:W2:Y:S01]  /*152c0*/  LDL.LU R6, [R1+0xec4] ;  /* 0x000ec40001067983 */ /* 0x000ea20000300800 */
[----:B---3--:R-:W-:-:S03]  /*152d0*/  IMAD.MOV.U32 R25, RZ, RZ, R7 ;  /* 0x000000ffff197224 */ /* 0x008fc600078e0007 */
[----:B------:R-:W2:Y:S04]  /*152e0*/  LDL.LU R7, [R1+0xec0] ;  /* 0x000ec00001077983 */ /* 0x000ea80000300800 */
[----:B------:R0:W-:Y:S04]  /*152f0*/  STL.64 [R1+0xeb8], R24 ;  /* 0x000eb81801007387 */ /* 0x0001e80000100a00 */
[----:B----4-:R-:W1:Y:S04]  /*15300*/  LDSM.16.MT88.4 R16, [R0+UR5+0x8c00] ;  /* 0x008c00050010783b */ /* 0x010e680008004200 */
[----:B0-----:R-:W2:Y:S04]  /*15310*/  LDL.LU.64 R24, [R1+0xb0] ;  /* 0x0000b00001187983 */ /* 0x001ea80000300a00 */
[----:B-1----:R-:W-:Y:S04]  /*15320*/  STL [R1+0xe40], R17 ;  /* 0x000e401101007387 */ /* 0x002fe80000100800 */
[----:B------:R-:W-:Y:S04]  /*15330*/  STL [R1+0xe3c], R18 ;  /* 0x000e3c1201007387 */ /* 0x000fe80000100800 */
[----:B------:R-:W-:Y:S04]  /*15340*/  STL [R1+0xe38], R19 ;  /* 0x000e381301007387 */ /* 0x000fe80000100800 */
[----:B------:R0:W-:Y:S04]  /*15350*/  STL [R1+0xe90], R16 ;  /* 0x000e901001007387 */ /* 0x0001e80000100800 */
[----:B0-----:R-:W3:Y:S04]  /*15360*/  LDL.LU.64 R16, [R1+0xe0] ;  /* 0x0000e00001107983 */ /* 0x001ee80000300a00 */
[----:B------:R-:W-:Y:S04]  /*15370*/  STL [R1+0xe34], R0 ;  /* 0x000e340001007387 */ /* 0x000fe80000100800 */
[----:B------:R0:W-:Y:S04]  /*15380*/  STL.64 [R1+0xdf0], R14 ;  /* 0x000df00e01007387 */ /* 0x0001e80000100a00 */
[----:B------:R1:W-:Y:S01]  /*15390*/  STL.64 [R1+0xde8], R12 ;  /* 0x000de80c01007387 */ /* 0x0003e20000100a00 */
[----:B0-----:R-:W-:-:S03]  /*153a0*/  IMAD.MOV.U32 R15, RZ, RZ, R2 ;  /* 0x000000ffff0f7224 */ /* 0x001fc600078e0002 */
[----:B-1----:R-:W4:Y:S01]  /*153b0*/  LDL.LU R12, [R1+0x50] ;  /* 0x00005000010c7983 */ /* 0x002f220000300800 */
[----:B------:R-:W-:Y:S01]  /*153c0*/  IMAD.MOV.U32 R13, RZ, RZ, R28 ;  /* 0x000000ffff0d7224 */ /* 0x000fe200078e001c */
[----:B--2---:R-:W-:Y:S06]  /*153d0*/  HMMA.16816.F32.BF16 R8, R4, R24, R8 ;  /* 0x000000180408723c */ /* 0x004fec0000041808 */
[----:B------:R-:W-:Y:S02]  /*153e0*/  IMAD.MOV.U32 R2, RZ, RZ, R24 ;  /* 0x000000ffff027224 */ /* 0x000fe400078e0018 */
[----:B------:R-:W-:-:S02]  /*153f0*/  IMAD.MOV.U32 R0, RZ, RZ, R25 ;  /* 0x000000ffff007224 */ /* 0x000fc400078e0019 */
[----:B------:R-:W2:-:S13]  /*15400*/  LDL.LU.64 R24, [R1+0xeb8] ;  /* 0x000eb80001187983 */ /* 0x000e9a0000300a00 */
[----:B------:R-:W-:Y:S01]  /*15410*/  STL.64 [R1+0x20], R8 ;  /* 0x0000200801007387 */ /* 0x000fe20000100a00 */
[----:B------:R-:W-:-:S03]  /*15420*/  IMAD.MOV.U32 R28, RZ, RZ, R11 ;  /* 0x000000ffff1c7224 */ /* 0x000fc600078e000b */
[----:B------:R0:W-:Y:S04]  /*15430*/  STL [R1+0x28], R10 ;  /* 0x0000280a01007387 */ /* 0x0001e80000100800 */
[----:B0-----:R-:W2:Y:S04]  /*15440*/  LDL.LU.64 R10, [R1+0xeb0] ;  /* 0x000eb000010a7983 */ /* 0x001ea80000300a00 */
[----:B------:R-:W2:Y:S01]  /*15450*/  LDL.LU.64 R8, [R1+0xea8] ;  /* 0x000ea80001087983 */ /* 0x000ea20000300a00 */
[----:B------:R-:W-:Y:S01]  /*15460*/  MOV R14, R23 ;  /* 0x00000017000e7202 */ /* 0x000fe20000000f00 */
[----:B--2---:R-:W-:-:S15]  /*15470*/  HMMA.16816.F32.BF16 R8, R4, R24, R8 ;  /* 0x000000180408723c */ /* 0x004fde0000041808 */
[----:B------:R-:W-:-:S08]  /*15480*/  NOP ;  /* 0x0000000000007918 */ /* 0x000fd00000000000 */
[----:B------:R-:W-:Y:S01]  /*15490*/  STL.64 [R1+0x10], R8 ;  /* 0x0000100801007387 */ /* 0x000fe20000100a00 */
[----:B------:R-:W-:-:S03]  /*154a0*/  IMAD.MOV.U32 R23, RZ, RZ, R11 ;  /* 0x000000ffff177224 */ /* 0x000fc600078e000b */
[----:B------:R0:W-:Y:S04]  /*154b0*/  STL [R1+0x18], R10 ;  /* 0x0000180a01007387 */ /* 0x0001e80000100800 */
[----:B0-----:R-:W2:Y:S04]  /*154c0*/  LDL.LU.64 R10, [R1+0xea0] ;  /* 0x000ea000010a7983 */ /* 0x001ea80000300a00 */
[----:B------:R-:W2:Y:S04]  /*154d0*/  LDL.LU.64 R8, [R1+0xe98] ;  /* 0x000e980001087983 */ /* 0x000ea80000300a00 */
[----:B------:R0:W-:Y:S04]  /*154e0*/  STL.64 [R1+0xe70], R22 ;  /* 0x000e701601007387 */ /* 0x0001e80000100a00 */
[----:B0-----:R-:W4:Y:S01]  /*154f0*/  LDL.LU R22, [R1+0x48] ;  /* 0x0000480001167983 */ /* 0x001f220000300800 */
[----:B------:R-:W-:-:S03]  /*15500*/  IMAD.MOV.U32 R23, RZ, RZ, R3 ;  /* 0x000000ffff177224 */ /* 0x000fc600078e0003 */
[----:B------:R0:W-:Y:S01]  /*15510*/  STL.64 [R1+0xe68], R24 ;  /* 0x000e681801007387 */ /* 0x0001e20000100a00 */
[----:B---3--:R-:W-:Y:S02]  /*15520*/  IMAD.MOV.U32 R3, RZ, RZ, R16 ;  /* 0x000000ffff037224 */ /* 0x008fe400078e0010 */
[----:B0-----:R-:W-:Y:S01]  /*15530*/  IMAD.MOV.U32 R24, RZ, RZ, R2 ;  /* 0x000000ffff187224 */ /* 0x001fe200078e0002 */
[----:B------:R-:W-:Y:S01]  /*15540*/  MOV R2, R17 ;  /* 0x0000001100027202 */ /* 0x000fe20000000f00 */
[----:B--2---:R-:W-:Y:S01]  /*15550*/  HMMA.16816.F32.BF16 R8, R4, R16, R8 ;  /* 0x000000100408723c */ /* 0x004fe20000041808 */
[----:B------:R-:W2:-:S15]  /*15560*/  LDL.LU R16, [R1+0xe90] ;  /* 0x000e900001107983 */ /* 0x000e9e0000300800 */
[----:B------:R-:W-:-:S08]  /*15570*/  NOP ;  /* 0x0000000000007918 */ /* 0x000fd00000000000 */
[----:B------:R-:W-:Y:S02]  /*15580*/  IMAD.MOV.U32 R17, RZ, RZ, R8 ;  /* 0x000000ffff117224 */ /* 0x000fe400078e0008 */
[----:B------:R-:W-:Y:S02]  /*15590*/  IMAD.MOV.U32 R18, RZ, RZ, R9 ;  /* 0x000000ffff127224 */ /* 0x000fe400078e0009 */
[----:B------:R-:W4:Y:S01]  /*155a0*/  LDL.LU.64 R8, [R1+0xe88] ;  /* 0x000e880001087983 */ /* 0x000f220000300a00 */
[----:B------:R-:W-:Y:S02]  /*155b0*/  IMAD.MOV.U32 R25, RZ, RZ, R0 ;  /* 0x000000ffff197224 */ /* 0x000fe400078e0000 */
[----:B------:R-:W-:Y:S02]  /*155c0*/  IMAD.MOV.U32 R19, RZ, RZ, R10 ;  /* 0x000000ffff137224 */ /* 0x000fe400078e000a */
[----:B------:R-:W-:Y:S02]  /*155d0*/  IMAD.MOV.U32 R0, RZ, RZ, R11 ;  /* 0x000000ffff007224 */ /* 0x000fe400078e000b */
[----:B------:R-:W3:Y:S01]  /*155e0*/  LDL.LU.64 R10, [R1+0xe80] ;  /* 0x000e8000010a7983 */ /* 0x000ee20000300a00 */
[----:B----4-:R-:W-:Y:S06]  /*155f0*/  HMMA.16816.F32.BF16 R12, R4, R8, R12 ;  /* 0x00000008040c723c */ /* 0x010fec000004180c */
[----:B------:R-:W-:-:S02]  /*15600*/  IMAD.MOV.U32 R27, RZ, RZ, R8 ;  /* 0x000000ffff1b7224 */ /* 0x000fc400078e0008 */
[----:B------:R-:W-:Y:S02]  /*15610*/  IMAD.MOV.U32 R26, RZ, RZ, R9 ;  /* 0x000000ffff1a7224 */ /* 0x000fe400078e0009 */
[----:B------:R-:W3:Y:S01]  /*15620*/  LDL.LU.64 R8, [R1+0xe78] ;  /* 0x000e780001087983 */ /* 0x000ee20000300a00 */
[----:B------:R-:W-:Y:S02]  /*15630*/  IMAD.MOV.U32 R4, RZ, RZ, R27 ;  /* 0x000000ffff047224 */ /* 0x000fe400078e001b */
[----:B------:R-:W-:-:S10]  /*15640*/  IMAD.MOV.U32 R5, RZ, RZ, R26 ;  /* 0x000000ffff057224 */ /* 0x000fd400078e001a */
[----:B------:R0:W-:Y:S04]  /*15650*/  STL [R1+0xe04], R12 ;  /* 0x000e040c01007387 */ /* 0x0001e80000100800 */
[----:B------:R1:W-:Y:S04]  /*15660*/  STL [R1+0xe00], R13 ;  /* 0x000e000d01007387 */ /* 0x0003e80000100800 */
[----:B------:R4:W-:Y:S04]  /*15670*/  STL [R1+0xdfc], R14 ;  /* 0x000dfc0e01007387 */ /* 0x0009e80000100800 */
[----:B------:R-:W-:Y:S04]  /*15680*/  STL [R1+0xdf8], R15 ;  /* 0x000df80f01007387 */ /* 0x000fe80000100800 */
[----:B0-----:R-:W2:Y:S04]  /*15690*/  LDL.LU R12, [R1+0x30] ;  /* 0x00003000010c7983 */ /* 0x001ea80000300800 */
[----:B-1----:R-:W2:Y:S04]  /*156a0*/  LDL.LU R13, [R1+0x34] ;  /* 0x00003400010d7983 */ /* 0x002ea80000300800 */
[----:B----4-:R-:W2:Y:S01]  /*156b0*/  LDL.LU R14, [R1+0x38] ;  /* 0x00003800010e7983 */ /* 0x010ea20000300800 */
[----:B---3--:R-:W-:Y:S03]  /*156c0*/  HMMA.16816.F32.BF16 R24, R8, R24, R20 ;  /* 0x000000180818723c */ /* 0x008fe60000041814 */
[----:B------:R-:W3:-:S15]  /*156d0*/  LDL.LU.64 R22, [R1+0xe70] ;  /* 0x000e700001167983 */ /* 0x000ede0000300a00 */
[----:B------:R-:W-:-:S05]  /*156e0*/  NOP ;  /* 0x0000000000007918 */ /* 0x000fca0000000000 */
[----:B------:R0:W-:Y:S04]  /*156f0*/  STL.64 [R1+0x70], R24 ;  /* 0x0000701801007387 */ /* 0x0001e80000100a00 */
[----:B------:R2:W-:Y:S04]  /*15700*/  STL [R1+0x78], R26 ;  /* 0x0000781a01007387 */ /* 0x0005e80000100800 */
[----:B0-----:R-:W2:Y:S01]  /*15710*/  LDL.LU.64 R24, [R1+0xe68] ;  /* 0x000e680001187983 */ /* 0x001ea20000300a00 */
[----:B------:R-:W-:Y:S01]  /*15720*/  IMAD.MOV.U32 R15, RZ, RZ, R29 ;  /* 0x000000ffff0f7224 */ /* 0x000fe200078e001d */
[----:B------:R-:W-:-:S06]  /*15730*/  MOV R29, R27 ;  /* 0x0000001b001d7202 */ /* 0x000fcc0000000f00 */
[----:B--2---:R-:W-:-:S15]  /*15740*/  HMMA.16816.F32.BF16 R24, R8, R24, R12 ;  /* 0x000000180818723c */ /* 0x004fde000004180c */
[----:B------:R-:W-:-:S09]  /*15750*/  NOP ;  /* 0x0000000000007918 */ /* 0x000fd20000000000 */
[----:B------:R-:W-:Y:S02]  /*15760*/  IMAD.MOV.U32 R14, RZ, RZ, R26 ;  /* 0x000000ffff0e7224 */ /* 0x000fe400078e001a */
[----:B------:R-:W-:Y:S02]  /*15770*/  IMAD.MOV.U32 R15, RZ, RZ, R27 ;  /* 0x000000ffff0f7224 */ /* 0x000fe400078e001b */
[----:B------:R-:W-:Y:S01]  /*15780*/  IMAD.MOV.U32 R12, RZ, RZ, R24 ;  /* 0x000000ffff0c7224 */ /* 0x000fe200078e0018 */
[----:B------:R-:W2:Y:S01]  /*15790*/  LDL.LU.64 R26, [R1+0xe60] ;  /* 0x000e6000011a7983 */ /* 0x000ea20000300a00 */
[----:B------:R-:W-:-:S03]  /*157a0*/  IMAD.MOV.U32 R13, RZ, RZ, R25 ;  /* 0x000000ffff0d7224 */ /* 0x000fc600078e0019 */
[----:B------:R-:W2:Y:S04]  /*157b0*/  LDL.LU.64 R24, [R1+0xe58] ;  /* 0x000e580001187983 */ /* 0x000ea80000300a00 */
[----:B------:R-:W-:Y:S04]  /*157c0*/  STL.64 [R1+0xe10], R14 ;  /* 0x000e100e01007387 */ /* 0x000fe80000100a00 */
[----:B------:R0:W-:Y:S02]  /*157d0*/  STL.64 [R1+0xe08], R12 ;  /* 0x000e080c01007387 */ /* 0x0001e40000100a00 */
[----:B0-----:R-:W-:-:S02]  /*157e0*/  IMAD.MOV.U32 R12, RZ, RZ, R3 ;  /* 0x000000ffff0c7224 */ /* 0x001fc400078e0003 */
[----:B------:R-:W-:-:S07]  /*157f0*/  IMAD.MOV.U32 R13, RZ, RZ, R2 ;  /* 0x000000ffff0d7224 */ /* 0x000fce00078e0002 */
[----:B--2---:R-:W-:Y:S01]  /*15800*/  HMMA.16816.F32.BF16 R12, R8, R12, R24 ;  /* 0x0000000c080c723c */ /* 0x004fe20000041818 */
[----:B------:R-:W2:Y:S04]  /*15810*/  LDL.LU.64 R26, [R1+0xe50] ;  /* 0x000e5000011a7983 */ /* 0x000ea80000300a00 */
[----:B------:R-:W2:-:S15]  /*15820*/  LDL.LU.64 R24, [R1+0xe48] ;  /* 0x000e480001187983 */ /* 0x000e9e0000300a00 */
[----:B------:R-:W-:-:S04]  /*15830*/  NOP ;  /* 0x0000000000007918 */ /* 0x000fc80000000000 */
[----:B------:R-:W-:Y:S01]  /*15840*/  IMAD.MOV.U32 R21, RZ, RZ, R12 ;  /* 0x000000ffff157224 */ /* 0x000fe200078e000c */
[----:B------:R-:W-:Y:S01]  /*15850*/  MOV R2, R15 ;  /* 0x0000000f00027202 */ /* 0x000fe20000000f00 */
[----:B------:R-:W-:Y:S02]  /*15860*/  IMAD.MOV.U32 R3, RZ, RZ, R14 ;  /* 0x000000ffff037224 */ /* 0x000fe400078e000e */
[----:B------:R-:W-:Y:S02]  /*15870*/  IMAD.MOV.U32 R20, RZ, RZ, R13 ;  /* 0x000000ffff147224 */ /* 0x000fe400078e000d */
[----:B------:R-:W-:Y:S02]  /*15880*/  IMAD.MOV.U32 R12, RZ, RZ, R17 ;  /* 0x000000ffff0c7224 */ /* 0x000fe400078e0011 */
[----:B------:R-:W-:Y:S01]  /*15890*/  IMAD.MOV.U32 R14, RZ, RZ, R19 ;  /* 0x000000ffff0e7224 */ /* 0x000fe200078e0013 */
[----:B------:R-:W4:Y:S01]  /*158a0*/  LDL.LU R17, [R1+0xe40] ;  /* 0x000e400001117983 */ /* 0x000f220000300800 */
[----:B------:R-:W-:-:S02]  /*158b0*/  IMAD.MOV.U32 R15, RZ, RZ, R0 ;  /* 0x000000ffff0f7224 */ /* 0x000fc400078e0000 */
[----:B------:R-:W-:Y:S02]  /*158c0*/  IMAD.MOV.U32 R13, RZ, RZ, R18 ;  /* 0x000000ffff0d7224 */ /* 0x000fe400078e0012 */
[----:B------:R-:W4:Y:S04]  /*158d0*/  LDL.LU R18, [R1+0xe3c] ;  /* 0x000e3c0001127983 */ /* 0x000f280000300800 */
[----:B------:R-:W4:Y:S04]  /*158e0*/  LDL.LU R19, [R1+0xe38] ;  /* 0x000e380001137983 */ /* 0x000f280000300800 */
[----:B------:R-:W3:Y:S04]  /*158f0*/  LDL.LU R0, [R1+0xe34] ;  /* 0x000e340001007983 */ /* 0x000ee80000300800 */
[----:B------:R0:W-:Y:S04]  /*15900*/  STL.64 [R1+0xe20], R14 ;  /* 0x000e200e01007387 */ /* 0x0001e80000100a00 */
[----:B------:R1:W-:Y:S04]  /*15910*/  STL.64 [R1+0xe18], R12 ;  /* 0x000e180c01007387 */ /* 0x0003e80000100a00 */
[----:B0-----:R-:W2:Y:S04]  /*15920*/  LDL.LU.64 R14, [R1+0xd8] ;  /* 0x0000d800010e7983 */ /* 0x001ea80000300a00 */
[----:B--2---:R0:W-:Y:S04]  /*15930*/  STL.64 [R1+0xe28], R14 ;  /* 0x000e280e01007387 */ /* 0x0041e80000100a00 */
[----:B-1----:R-:W4:Y:S04]  /*15940*/  LDL.LU R12, [R1+0x20] ;  /* 0x00002000010c7983 */ /* 0x002f280000300800 */
[----:B------:R-:W4:Y:S04]  /*15950*/  LDL.LU R13, [R1+0x24] ;  /* 0x00002400010d7983 */ /* 0x000f280000300800 */
[----:B0-----:R-:W4:Y:S01]  /*15960*/  LDL.LU R14, [R1+0x28] ;  /* 0x00002800010e7983 */ /* 0x001f220000300800 */
[----:B------:R-:W-:-:S03]  /*15970*/  IMAD.MOV.U32 R15, RZ, RZ, R28 ;  /* 0x000000ffff0f7224 */ /* 0x000fc600078e001c */
[----:B------:R-:W2:Y:S01]  /*15980*/  LDL.LU R28, [R1+0xe30] ;  /* 0x000e3000011c7983 */ /* 0x000ea20000300800 */
[----:B------:R-:W-:Y:S03]  /*15990*/  HMMA.16816.F32.BF16 R24, R8, R4, R24 ;  /* 0x000000040818723c */ /* 0x000fe60000041818 */
[----:B---3--:R-:W0:-:S15]  /*159a0*/  LDSM.16.MT88.4 R8, [R0+UR5+0x9000] ;  /* 0x009000050008783b */ /* 0x008e1e0008004200 */
[----:B------:R-:W-:-:S05]  /*159b0*/  NOP ;  /* 0x0000000000007918 */ /* 0x000fca0000000000 */
[----:B------:R1:W-:Y:S04]  /*159c0*/  STL.64 [R1+0xdb0], R26 ;  /* 0x000db01a01007387 */ /* 0x0003e80000100a00 */
[----:B------:R-:W-:Y:S04]  /*159d0*/  STL.64 [R1+0xda8], R24 ;  /* 0x000da81801007387 */ /* 0x000fe80000100a00 */
[----:B-1----:R-:W3:Y:S04]  /*159e0*/  LDL.LU R26, [R1+0xe8] ;  /* 0x0000e800011a7983 */ /* 0x002ee80000300800 */
[----:B------:R-:W3:Y:S04]  /*159f0*/  LDL.LU R27, [R1+0xec] ;  /* 0x0000ec00011b7983 */ /* 0x000ee80000300800 */
[----:B------:R-:W-:Y:S04]  /*15a00*/  STL [R1+0xd98], R0 ;  /* 0x000d980001007387 */ /* 0x000fe80000100800 */
[----:B0-----:R-:W-:Y:S04]  /*15a10*/  STL [R1+0xd90], R8 ;  /* 0x000d900801007387 */ /* 0x001fe80000100800 */
[----:B------:R-:W-:Y:S04]  /*15a20*/  STL [R1+0xd8c], R9 ;  /* 0x000d8c0901007387 */ /* 0x000fe80000100800 */
[----:B------:R-:W-:Y:S04]  /*15a30*/  STL [R1+0xd88], R10 ;  /* 0x000d880a01007387 */ /* 0x000fe80000100800 */
[----:B------:R0:W-:Y:S04]  /*15a40*/  STL [R1+0xd84], R11 ;  /* 0x000d840b01007387 */ /* 0x0001e80000100800 */
[----:B0-----:R-:W4:Y:S04]  /*15a50*/  LDL.LU.64 R10, [R1+0xb8] ;  /* 0x0000b800010a7983 */ /* 0x001f280000300a00 */
[----:B--2---:R-:W0:Y:S04]  /*15a60*/  LDSM.16.M88.4 R4, [R28+UR5+0x80] ;  /* 0x000080051c04783b */ /* 0x004e280008000200 */
[----:B0-----:R-:W-:Y:S04]  /*15a70*/  STL.64 [R1+0xc0], R4 ;  /* 0x0000c00401007387 */ /* 0x001fe80000100a00 */
[----:B------:R-:W-:Y:S04]  /*15a80*/  STL.64 [R1+0xc8], R6 ;  /* 0x0000c80601007387 */ /* 0x000fe80000100a00 */
[----:B------:R-:W0:Y:S04]  /*15a90*/  LDSM.16.M88.4 R4, [R28+UR5+0x2080] ;  /* 0x002080051c04783b */ /* 0x000e280008000200 */
[----:B0-----:R-:W-:Y:S04]  /*15aa0*/  STL.64 [R1+0x110], R4 ;  /* 0x0001100401007387 */ /* 0x001fe80000100a00 */
[----:B------:R-:W-:Y:S04]  /*15ab0*/  STL.64 [R1+0x118], R6 ;  /* 0x0001180601007387 */ /* 0x000fe80000100a00 */
[----:B------:R-:W0:Y:S04]  /*15ac0*/  LDSM.16.M88.4 R4, [R28+UR5+0x4080] ;  /* 0x004080051c04783b */ /* 0x000e280008000200 */
[----:B0-----:R-:W-:Y:S04]  /*15ad0*/  STL.64 [R1+0x120], R4 ;  /* 0x0001200401007387 */ /* 0x001fe80000100a00 */
[----:B------:R-:W-:Y:S04]  /*15ae0*/  STL.64 [R1+0x128], R6 ;  /* 0x0001280601007387 */ /* 0x000fe80000100a00 */
[----:B------:R-:W0:Y:S01]  /*15af0*/  LDSM.16.M88.4 R4, [R28+UR5+0x6080] ;  /* 0x006080051c04783b */ /* 0x000e220008000200 */
[----:B----4-:R-:W-:Y:S03]  /*15b00*/  HMMA.16816.F32.BF16 R12, R16, R10, R12 ;  /* 0x0000000a100c723c */ /* 0x010fe6000004180c */
[----:B0-----:R-:W-:Y:S04]  /*15b10*/  STL.64 [R1+0x130], R4 ;  /* 0x0001300401007387 */ /* 0x001fe80000100a00 */
[----:B------:R-:W-:Y:S04]  /*15b20*/  STL.64 [R1+0x138], R6 ;  /* 0x0001380601007387 */ /* 0x000fe80000100a00 */
[----:B------:R-:W0:Y:S04]  /*15b30*/  LDSM.16.MT88.4 R4, [R22+UR5+0x9000] ;  /* 0x009000051604783b */ /* 0x000e280008004200 */
[----:B------:R-:W-:Y:S09]  /*15b40*/  STL [R1+0xd94], R22 ;  /* 0x000d941601007387 */ /* 0x000ff20000100800 */
[----:B------:R-:W-:Y:S01]  /*15b50*/  IMAD.MOV.U32 R8, RZ, RZ, R14 ;  /* 0x000000ffff087224 */ /* 0x000fe200078e000e */
[----:B------:R-:W-:Y:S01]  /*15b60*/  MOV R9, R15 ;  /* 0x0000000f00097202 */ /* 0x000fe20000000f00 */
[----:B0-----:R-:W-:Y:S04]  /*15b70*/  STL.64 [R1+0xd40], R6 ;  /* 0x000d400601007387 */ /* 0x001fe80000100a00 */
[----:B------:R0:W-:Y:S04]  /*15b80*/  STL.64 [R1+0xd38], R4 ;  /* 0x000d380401007387 */ /* 0x0001e80000100a00 */
[----:B0-----:R-:W2:Y:S04]  /*15b90*/  LDL.LU R4, [R1+0x10] ;  /* 0x0000100001047983 */ /* 0x001ea80000300800 */
[----:B------:R-:W2:Y:S04]  /*15ba0*/  LDL.LU R5, [R1+0x14] ;  /* 0x0000140001057983 */ /* 0x000ea80000300800 */
[----:B------:R-:W2:Y:S04]  /*15bb0*/  LDL.LU R6, [R1+0x18] ;  /* 0x0000180001067983 */ /* 0x000ea80000300800 */
[----:B------:R-:W-:Y:S04]  /*15bc0*/  STL.64 [R1+0xa0], R12 ;  /* 0x0000a00c01007387 */ /* 0x000fe80000100a00 */
[----:B------:R-:W2:Y:S01]  /*15bd0*/  LDL.LU.64 R14, [R1+0xe28] ;  /* 0x000e2800010e7983 */ /* 0x000ea20000300a00 */
[----:B------:R-:W-:-:S02]  /*15be0*/  IMAD.MOV.U32 R7, RZ, RZ, R23 ;  /* 0x000000ffff077224 */ /* 0x000fc400078e0017 */
[----:B------:R-:W-:Y:S01]  /*15bf0*/  IMAD.MOV.U32 R25, RZ, RZ, R10 ;  /* 0x000000ffff197224 */ /* 0x000fe200078e000a */
[----:B------:R-:W-:Y:S01]  /*15c00*/  STL [R1+0xda0], R9 ;  /* 0x000da00901007387 */ /* 0x000fe20000100800 */
[----:B------:R-:W-:-:S03]  /*15c10*/  IMAD.MOV.U32 R24, RZ, RZ, R11 ;  /* 0x000000ffff187224 */ /* 0x000fc600078e000b */
[----:B------:R2:W-:Y:S02]  /*15c20*/  STL [R1+0xd9c], R8 ;  /* 0x000d9c0801007387 */ /* 0x0005e40000100800 */
[----:B--2---:R-:W-:Y:S07]  /*15c30*/  HMMA.16816.F32.BF16 R8, R16, R14, R4 ;  /* 0x0000000e1008723c */ /* 0x004fee0000041804 */
[----:B------:R-:W-:Y:S02]  /*15c40*/  IMAD.MOV.U32 R5, RZ, RZ, R14 ;  /* 0x000000ffff057224 */ /* 0x000fe400078e000e */
[----:B------:R-:W-:-:S02]  /*15c50*/  IMAD.MOV.U32 R4, RZ, RZ, R15 ;  /* 0x000000ffff047224 */ /* 0x000fc400078e000f */
[----:B------:R-:W3:Y:S04]  /*15c60*/  LDL.LU.64 R14, [R1+0xe20] ;  /* 0x000e2000010e7983 */ /* 0x000ee80000300a00 */
[----:B------:R-:W3:Y:S09]  /*15c70*/  LDL.LU.64 R12, [R1+0xe18] ;  /* 0x000e1800010c7983 */ /* 0x000ef20000300a00 */
[----:B------:R-:W-:Y:S01]  /*15c80*/  IMAD.MOV.U32 R22, RZ, RZ, R11 ;  /* 0x000000ffff167224 */ /* 0x000fe200078e000b */
[----:B------:R-:W-:Y:S04]  /*15c90*/  STL.64 [R1+0x50], R8 ;  /* 0x0000500801007387 */ /* 0x000fe80000100a00 */
[----:B------:R-:W-:Y:S04]  /*15ca0*/  STL [R1+0x58], R10 ;  /* 0x0000580a01007387 */ /* 0x000fe80000100800 */
        /* <DEDUP_REMOVED lines=9> */
[----:B------:R-:W4:Y:S04]  /*15d40*/  LDL.LU.64 R12, [R1+0xe08] ;  /* 0x000e0800010c7983 */ /* 0x000f280000300a00 */
[----:B------:R4:W-:Y:S01]  /*15d50*/  STL [R1+0xdc8], R8 ;  /* 0x000dc80801007387 */ /* 0x0009e20000100800 */
[----:B---3--:R-:W-:Y:S01]  /*15d60*/  MOV R10, R14 ;  /* 0x0000000e000a7202 */ /* 0x008fe20000000f00 */
[----:B------:R-:W-:Y:S02]  /*15d70*/  IMAD.MOV.U32 R11, RZ, RZ, R15 ;  /* 0x000000ffff0b7224 */ /* 0x000fe400078e000f */
[----:B----4-:R-:W-:Y:S02]  /*15d80*/  IMAD.MOV.U32 R8, RZ, RZ, R12 ;  /* 0x000000ffff087224 */ /* 0x010fe400078e000c */
[----:B------:R-:W2:Y:S01]  /*15d90*/  LDL.LU R12, [R1+0xe04] ;  /* 0x000e0400010c7983 */ /* 0x000ea20000300800 */
[----:B------:R-:W-:-:S03]  /*15da0*/  IMAD.MOV.U32 R9, RZ, RZ, R13 ;  /* 0x000000ffff097224 */ /* 0x000fc600078e000d */
[----:B------:R-:W2:Y:S04]  /*15db0*/  LDL.LU R13, [R1+0xe00] ;  /* 0x000e0000010d7983 */ /* 0x000ea80000300800 */
[----:B------:R-:W2:Y:S04]  /*15dc0*/  LDL.LU R14, [R1+0xdfc] ;  /* 0x000dfc00010e7983 */ /* 0x000ea80000300800 */
[----:B------:R-:W2:Y:S04]  /*15dd0*/  LDL.LU R15, [R1+0xdf8] ;  /* 0x000df800010f7983 */ /* 0x000ea80000300800 */
[----:B------:R0:W-:Y:S04]  /*15de0*/  STL.64 [R1+0xdd8], R10 ;  /* 0x000dd80a01007387 */ /* 0x0001e80000100a00 */
[----:B------:R-:W-:Y:S04]  /*15df0*/  STL.64 [R1+0xdd0], R8 ;  /* 0x000dd00801007387 */ /* 0x000fe80000100a00 */
[----:B------:R1:W-:Y:S01]  /*15e00*/  STL.64 [R1+0xdc0], R26 ;  /* 0x000dc01a01007387 */ /* 0x0003e20000100a00 */
[----:B0-----:R-:W-:-:S02]  /*15e10*/  IMAD.MOV.U32 R11, RZ, RZ, R24 ;  /* 0x000000ffff0b7224 */ /* 0x001fc400078e0018 */
[----:B------:R-:W-:Y:S02]  /*15e20*/  IMAD.MOV.U32 R10, RZ, RZ, R25 ;  /* 0x000000ffff0a7224 */ /* 0x000fe400078e0019 */
[----:B-1----:R-:W-:Y:S02]  /*15e30*/  IMAD.MOV.U32 R26, RZ, RZ, R5 ;  /* 0x000000ffff1a7224 */ /* 0x002fe400078e0005 */
[----:B------:R-:W-:-:S05]  /*15e40*/  IMAD.MOV.U32 R27, RZ, RZ, R4 ;  /* 0x000000ffff1b7224 */ /* 0x000fca00078e0004 */
[----:B------:R0:W-:Y:S04]  /*15e50*/  STL.64 [R1+0xde0], R26 ;  /* 0x000de01a01007387 */ /* 0x0001e80000100a00 */
[----:B------:R-:W3:Y:S04]  /*15e60*/  LDL.LU R24, [R1+0x70] ;  /* 0x0000700001187983 */ /* 0x000ee80000300800 */
[----:B------:R-:W3:Y:S04]  /*15e70*/  LDL.LU R25, [R1+0x74] ;  /* 0x0000740001197983 */ /* 0x000ee80000300800 */
[----:B0-----:R-:W3:Y:S04]  /*15e80*/  LDL.LU R26, [R1+0x78] ;  /* 0x00007800011a7983 */ /* 0x001ee80000300800 */
[----:B------:R0:W-:Y:S01]  /*15e90*/  STL.64 [R1+0xdb8], R6 ;  /* 0x000db80601007387 */ /* 0x0001e20000100a00 */
[----:B--2---:R-:W-:Y:S03]  /*15ea0*/  HMMA.16816.F32.BF16 R16, R16, R22, R12 ;  /* 0x000000161010723c */ /* 0x004fe6000004180c */
[----:B------:R-:W3:Y:S04]  /*15eb0*/  LDL.LU.64 R14, [R1+0xdf0] ;  /* 0x000df000010e7983 */ /* 0x000ee80000300a00 */
[----:B------:R-:W3:Y:S01]  /*15ec0*/  LDL.LU.64 R12, [R1+0xde8] ;  /* 0x000de800010c7983 */ /* 0x000ee20000300a00 */
[----:B------:R-:W-:-:S02]  /*15ed0*/  IMAD.MOV.U32 R27, RZ, RZ, R29 ;  /* 0x000000ffff1b7224 */ /* 0x000fc400078e001d */
[----:B------:R-:W-:-:S14]  /*15ee0*/  IMAD.MOV.U32 R8, RZ, RZ, R22 ;  /* 0x000000ffff087224 */ /* 0x000fdc00078e0016 */
[----:B------:R-:W-:Y:S02]  /*15ef0*/  IMAD.MOV.U32 R29, RZ, RZ, R18 ;  /* 0x000000ffff1d7224 */ /* 0x000fe400078e0012 */
[----:B------:R-:W-:Y:S01]  /*15f00*/  IMAD.MOV.U32 R18, RZ, RZ, R8 ;  /* 0x000000ffff127224 */ /* 0x000fe200078e0008 */
[----:B0-----:R-:W-:Y:S01]  /*15f10*/  MOV R7, R2 ;  /* 0x0000000200077202 */ /* 0x001fe20000000f00 */
[----:B------:R-:W-:Y:S02]  /*15f20*/  IMAD.MOV.U32 R6, RZ, RZ, R3 ;  /* 0x000000ffff067224 */ /* 0x000fe400078e0003 */
[----:B------:R-:W-:Y:S02]  /*15f30*/  IMAD.MOV.U32 R3, RZ, RZ, R17 ;  /* 0x000000ffff037224 */ /* 0x000fe400078e0011 */
[----:B------:R-:W-:Y:S01]  /*15f40*/  IMAD.MOV.U32 R2, RZ, RZ, R23 ;  /* 0x000000ffff027224 */ /* 0x000fe200078e0017 */
[----:B------:R-:W-:Y:S01]  /*15f50*/  STL [R1+0x30], R16 ;  /* 0x0000301001007387 */ /* 0x000fe20000100800 */
[----:B------:R-:W-:-:S02]  /*15f60*/  IMAD.MOV.U32 R23, RZ, RZ, R19 ;  /* 0x000000ffff177224 */ /* 0x000fc400078e0013 */
[----:B------:R-:W-:Y:S01]  /*15f70*/  IMAD.MOV.U32 R5, RZ, RZ, R20 ;  /* 0x000000ffff057224 */ /* 0x000fe200078e0014 */
[----:B------:R0:W-:Y:S01]  /*15f80*/  STL [R1+0xd80], R29 ;  /* 0x000d801d01007387 */ /* 0x0001e20000100800 */
[----:B------:R-:W-:Y:S02]  /*15f90*/  IMAD.MOV.U32 R19, RZ, RZ, R2 ;  /* 0x000000ffff137224 */ /* 0x000fe400078e0002 */
[----:B------:R-:W-:Y:S01]  /*15fa0*/  IMAD.MOV.U32 R4, RZ, RZ, R21 ;  /* 0x000000ffff047224 */ /* 0x000fe200078e0015 */
[----:B------:R1:W-:Y:S01]  /*15fb0*/  STL [R1+0xd7c], R3 ;  /* 0x000d7c0301007387 */ /* 0x0003e20000100800 */
[----:B---3--:R-:W-:Y:S03]  /*15fc0*/  HMMA.16816.F32.BF16 R8, R12, R10, R24 ;  /* 0x0000000a0c08723c */ /* 0x008fe60000041818 */
[----:B------:R-:W2:-:S15]  /*15fd0*/  LDL.LU.64 R26, [R1+0xde0] ;  /* 0x000de000011a7983 */ /* 0x000e9e0000300a00 */
[----:B------:R-:W-:-:S06]  /*15fe0*/  NOP ;  /* 0x0000000000007918 */ /* 0x000fcc0000000000 */
[----:B------:R-:W-:Y:S01]  /*15ff0*/  MOV R20, R10 ;  /* 0x0000000a00147202 */ /* 0x000fe20000000f00 */
[----:B------:R-:W-:Y:S02]  /*16000*/  IMAD.MOV.U32 R2, RZ, RZ, R11 ;  /* 0x000000ffff027224 */ /* 0x000fe400078e000b */
[----:B------:R-:W-:Y:S01]  /*16010*/  IMAD.MOV.U32 R28, RZ, RZ, R8 ;  /* 0x000000ffff1c7224 */ /* 0x000fe200078e0008 */
[----:B------:R-:W2:Y:S01]  /*16020*/  LDL.LU.64 R10, [R1+0xdd8] ;  /* 0x000dd800010a7983 */ /* 0x000ea20000300a00 */
[----:B------:R-:W-:-:S03]  /*16030*/  IMAD.MOV.U32 R21, RZ, RZ, R9 ;  /* 0x000000ffff157224 */ /* 0x000fc600078e0009 */
[----:B------:R-:W2:Y:S02]  /*16040*/  LDL.LU.64 R8, [R1+0xdd0] ;  /* 0x000dd00001087983 */ /* 0x000ea40000300a00 */
[----:B--2---:R-:W-:Y:S02]  /*16050*/  HMMA.16816.F32.BF16 R24, R12, R26, R8 ;  /* 0x0000001a0c18723c */ /* 0x004fe40000041808 */
[----:B------:R-:W2:-:S15]  /*16060*/  LDL.LU R8, [R1+0xdc8] ;  /* 0x000dc80001087983 */ /* 0x000e9e0000300800 */
[----:B------:R-:W-:-:S07]  /*16070*/  NOP ;  /* 0x0000000000007918 */ /* 0x000fce0000000000 */
[----:B0-----:R-:W-:Y:S02]  /*16080*/  IMAD.MOV.U32 R29, RZ, RZ, R26 ;  /* 0x000000ffff1d7224 */ /* 0x001fe400078e001a */
[----:B-1----:R-:W-:Y:S02]  /*16090*/  IMAD.MOV.U32 R3, RZ, RZ, R27 ;  /* 0x000000ffff037224 */ /* 0x002fe400078e001b */
[----:B------:R-:W3:Y:S01]  /*160a0*/  LDL.LU.64 R26, [R1+0xdc0] ;  /* 0x000dc000011a7983 */ /* 0x000ee20000300a00 */
[----:B------:R-:W-:Y:S02]  /*160b0*/  IMAD.MOV.U32 R10, RZ, RZ, R24 ;  /* 0x000000ffff0a7224 */ /* 0x000fe400078e0018 */
[----:B------:R-:W-:Y:S02]  /*160c0*/  IMAD.MOV.U32 R11, RZ, RZ, R25 ;  /* 0x000000ffff0b7224 */ /* 0x000fe400078e0019 */
[----:B---3--:R-:W-:Y:S01]  /*160d0*/  HMMA.16816.F32.BF16 R24, R12, R26, R4 ;  /* 0x0000001a0c18723c */ /* 0x008fe20000041804 */
[----:B------:R-:W3:-:S15]  /*160e0*/  LDL.LU.64 R6, [R1+0xdb8] ;  /* 0x000db80001067983 */ /* 0x000ede0000300a00 */
[----:B------:R-:W-:-:S08]  /*160f0*/  NOP ;  /* 0x0000000000007918 */ /* 0x000fd00000000000 */
[----:B------:R-:W-:Y:S02]  /*16100*/  IMAD.MOV.U32 R5, RZ, RZ, R26 ;  /* 0x000000ffff057224 */ /* 0x000fe400078e001a */
[----:B------:R-:W-:Y:S02]  /*16110*/  IMAD.MOV.U32 R4, RZ, RZ, R27 ;  /* 0x000000ffff047224 */ /* 0x000fe400078e001b */
[----:B------:R-:W-:Y:S01]  /*16120*/  IMAD.MOV.U32 R22, RZ, RZ, R24 ;  /* 0x000000ffff167224 */ /* 0x000fe200078e0018 */
[----:B------:R-:W4:Y:S01]  /*16130*/  LDL.LU.64 R26, [R1+0xdb0] ;  /* 0x000db000011a7983 */ /* 0x000f220000300a00 */
[----:B------:R-:W-:-:S03]  /*16140*/  IMAD.MOV.U32 R9, RZ, RZ, R25 ;  /* 0x000000ffff097224 */ /* 0x000fc600078e0019 */
[----:B------:R-:W4:Y:S02]  /*16150*/  LDL.LU.64 R24, [R1+0xda8] ;  /* 0x000da80001187983 */ /* 0x000f240000300a00 */
[----:B----4-:R-:W-:-:S15]  /*16160*/  HMMA.16816.F32.BF16 R16, R12, R18, R24 ;  /* 0x000000120c10723c */ /* 0x010fde0000041818 */
[----:B------:R-:W-:-:S08]  /*16170*/  NOP ;  /* 0x0000000000007918 */ /* 0x000fd00000000000 */
[----:B------:R0:W-:Y:S04]  /*16180*/  STL.64 [R1+0xcf8], R18 ;  /* 0x000cf81201007387 */ /* 0x0001e80000100a00 */
[----:B------:R1:W-:Y:S01]  /*16190*/  STL.64 [R1+0xcf0], R16 ;  /* 0x000cf01001007387 */ /* 0x0003e20000100a00 */
[----:B0-----:R-:W-:Y:S02]  /*161a0*/  IMAD.MOV.U32 R18, RZ, RZ, R5 ;  /* 0x000000ffff127224 */ /* 0x001fe400078e0005 */
[----:B------:R-:W-:Y:S01]  /*161b0*/  IMAD.MOV.U32 R19, RZ, RZ, R4 ;  /* 0x000000ffff137224 */ /* 0x000fe200078e0004 */
[----:B-1----:R-:W-:Y:S01]  /*161c0*/  MOV R16, R22 ;  /* 0x0000001600107202 */ /* 0x002fe20000000f00 */
[----:B------:R-:W-:Y:S01]  /*161d0*/  IMAD.MOV.U32 R17, RZ, RZ, R9 ;  /* 0x000000ffff117224 */ /* 0x000fe200078e0009 */
[----:B------:R-:W4:Y:S04]  /*161e0*/  LDL.LU R22, [R1+0xda4] ;  /* 0x000da40001167983 */ /* 0x000f280000300800 */
[----:B------:R-:W4:Y:S04]  /*161f0*/  LDL.LU R9, [R1+0xda0] ;  /* 0x000da00001097983 */ /* 0x000f280000300800 */
[----:B------:R-:W-:Y:S04]  /*16200*/  STL.64 [R1+0xd08], R18 ;  /* 0x000d081201007387 */ /* 0x000fe80000100a00 */
[----:B------:R0:W-:Y:S04]  /*16210*/  STL.64 [R1+0xd00], R16 ;  /* 0x000d001001007387 */ /* 0x0001e80000100a00 */
[----:B0-----:R-:W4:Y:S04]  /*16220*/  LDL.LU R16, [R1+0x110] ;  /* 0x0001100001107983 */ /* 0x001f280000300800 */
[----:B------:R-:W4:Y:S04]  /*16230*/  LDL.LU R17, [R1+0x114] ;  /* 0x0001140001117983 */ /* 0x000f280000300800 */
[----:B------:R-:W2:Y:S04]  /*16240*/  LDL R4, [R1+0x130] ;  /* 0x0001300001047983 */ /* 0x000ea80000100800 */
[----:B------:R-:W2:Y:S04]  /*16250*/  LDL R5, [R1+0x134] ;  /* 0x0001340001057983 */ /* 0x000ea80000100800 */
[----:B--2---:R0:W-:Y:S02]  /*16260*/  STL.64 [R1+0xd50], R4 ;  /* 0x000d500401007387 */ /* 0x0041e40000100a00 */
[----:B0-----:R-:W-:-:S02]  /*16270*/  IMAD.MOV.U32 R4, RZ, RZ, R8 ;  /* 0x000000ffff047224 */ /* 0x001fc400078e0008 */
[----:B------:R-:W2:Y:S01]  /*16280*/  LDL.LU R8, [R1+0xd9c] ;  /* 0x000d9c0001087983 */ /* 0x000ea20000300800 */
[----:B------:R-:W-:-:S03]  /*16290*/  IMAD.MOV.U32 R5, RZ, RZ, R0 ;  /* 0x000000ffff057224 */ /* 0x000fc600078e0000 */
[----:B------:R-:W2:Y:S04]  /*162a0*/  LDL.LU R0, [R1+0xd98] ;  /* 0x000d980001007983 */ /* 0x000ea80000300800 */
[----:B---3--:R4:W-:Y:S04]  /*162b0*/  STL.64 [R1+0xd70], R6 ;  /* 0x000d700601007387 */ /* 0x0089e80000100a00 */
[----:B------:R0:W-:Y:S01]  /*162c0*/  STL.64 [R1+0xd68], R4 ;  /* 0x000d680401007387 */ /* 0x0001e20000100a00 */
[----:B----4-:R-:W-:-:S03]  /*162d0*/  IMAD.MOV.U32 R7, RZ, RZ, R22 ;  /* 0x000000ffff077224 */ /* 0x010fc600078e0016 */
[----:B0-----:R-:W3:Y:S04]  /*162e0*/  LDL.LU R4, [R1+0x50] ;  /* 0x0000500001047983 */ /* 0x001ee80000300800 */
[----:B------:R-:W3:Y:S04]  /*162f0*/  LDL.LU R5, [R1+0x54] ;  /* 0x0000540001057983 */ /* 0x000ee80000300800 */
[----:B------:R-:W3:Y:S04]  /*16300*/  LDL.LU R6, [R1+0x58] ;  /* 0x0000580001067983 */ /* 0x000ee80000300800 */
[----:B------:R-:W4:Y:S04]  /*16310*/  LDL.LU R22, [R1+0xd94] ;  /* 0x000d940001167983 */ /* 0x000f280000300800 */
[----:B--2---:R-:W0:Y:S04]  /*16320*/  LDSM.16.MT88.4 R12, [R0+UR5+0x9400] ;  /* 0x00940005000c783b */ /* 0x004e280008004200 */
[----:B----4-:R-:W1:Y:S04]  /*16330*/  LDSM.16.MT88.4 R24, [R22+UR5+0x9400] ;  /* 0x009400051618783b */ /* 0x010e680008004200 */
[----:B0-----:R0:W-:Y:S04]  /*16340*/  STL [R1+0xce8], R12 ;  /* 0x000ce80c01007387 */ /* 0x0011e80000100800 */
[----:B------:R-:W-:Y:S04]  /*16350*/  STL [R1+0xce4], R13 ;  /* 0x000ce40d01007387 */ /* 0x000fe80000100800 */
[----:B------:R2:W-:Y:S04]  /*16360*/  STL [R1+0xce0], R14 ;  /* 0x000ce00e01007387 */ /* 0x0005e80000100800 */
[----:B------:R4:W-:Y:S04]  /*16370*/  STL [R1+0xcdc], R15 ;  /* 0x000cdc0f01007387 */ /* 0x0009e80000100800 */
[----:B0-----:R-:W3:Y:S01]  /*16380*/  LDL.LU R12, [R1+0xa0] ;  /* 0x0000a000010c7983 */ /* 0x001ee20000300800 */
[----:B--2---:R-:W-:-:S03]  /*16390*/  IMAD.MOV.U32 R14, RZ, RZ, R8 ;  /* 0x000000ffff0e7224 */ /* 0x004fc600078e0008 */
[----:B------:R-:W3:Y:S01]  /*163a0*/  LDL.LU R13, [R1+0xa4] ;  /* 0x0000a400010d7983 */ /* 0x000ee20000300800 */
[----:B----4-:R-:W-:-:S03]  /*163b0*/  IMAD.MOV.U32 R15, RZ, RZ, R9 ;  /* 0x000000ffff0f7224 */ /* 0x010fc600078e0009 */
[----:B------:R-:W3:Y:S04]  /*163c0*/  LDL.LU R8, [R1+0xd90] ;  /* 0x000d900001087983 */ /* 0x000ee80000300800 */
[----:B------:R-:W3:Y:S04]  /*163d0*/  LDL.LU R9, [R1+0xd8c] ;  /* 0x000d8c0001097983 */ /* 0x000ee80000300800 */
[----:B------:R-:W-:Y:S04]  /*163e0*/  STL [R1+0xcec], R22 ;  /* 0x000cec1601007387 */ /* 0x000fe80000100800 */
[----:B-1----:R0:W-:Y:S04]  /*163f0*/  STL [R1+0xc90], R27 ;  /* 0x000c901b01007387 */ /* 0x0021e80000100800 */
[----:B------:R1:W-:Y:S04]  /*16400*/  STL [R1+0xd18], R26 ;  /* 0x000d181a01007387 */ /* 0x0003e80000100800 */
[----:B------:R2:W-:Y:S01]  /*16410*/  STL.64 [R1+0xd10], R24 ;  /* 0x000d101801007387 */ /* 0x0005e20000100a00 */
[----:B0-----:R-:W-:-:S02]  /*16420*/  IMAD.MOV.U32 R27, RZ, RZ, R3 ;  /* 0x000000ffff1b7224 */ /* 0x001fc400078e0003 */
[----:B-1----:R-:W-:Y:S02]  /*16430*/  IMAD.MOV.U32 R26, RZ, RZ, R29 ;  /* 0x000000ffff1a7224 */ /* 0x002fe400078e001d */
[----:B--2---:R-:W-:Y:S01]  /*16440*/  IMAD.MOV.U32 R24, RZ, RZ, R10 ;  /* 0x000000ffff187224 */ /* 0x004fe200078e000a */
[----:B------:R-:W-:Y:S01]  /*16450*/  MOV R25, R11 ;  /* 0x0000000b00197202 */ /* 0x000fe20000000f00 */
[----:B------:R-:W3:Y:S04]  /*16460*/  LDL.LU R10, [R1+0xd88] ;  /* 0x000d8800010a7983 */ /* 0x000ee80000300800 */
[----:B------:R-:W3:Y:S04]  /*16470*/  LDL.LU R11, [R1+0xd84] ;  /* 0x000d8400010b7983 */ /* 0x000ee80000300800 */
[----:B------:R-:W2:Y:S04]  /*16480*/  LDL.LU R29, [R1+0xd80] ;  /* 0x000d8000011d7983 */ /* 0x000ea80000300800 */
[----:B------:R-:W4:Y:S04]  /*16490*/  LDL.LU R3, [R1+0xd7c] ;  /* 0x000d7c0001037983 */ /* 0x000f280000300800 */
[----:B------:R-:W-:Y:S04]  /*164a0*/  STL.64 [R1+0xd28], R26 ;  /* 0x000d281a01007387 */ /* 0x000fe80000100a00 */
[----:B------:R0:W-:Y:S04]  /*164b0*/  STL.64 [R1+0xd20], R24 ;  /* 0x000d201801007387 */ /* 0x0001e80000100a00 */
[----:B0-----:R-:W3:Y:S04]  /*164c0*/  LDL.LU R24, [R1+0xc0] ;  /* 0x0000c00001187983 */ /* 0x001ee80000300800 */
[----:B------:R-:W3:Y:S01]  /*164d0*/  LDL.LU R25, [R1+0xc4] ;  /* 0x0000c40001197983 */ /* 0x000ee20000300800 */
[----:B------:R-:W-:Y:S01]  /*164e0*/  IMAD.MOV.U32 R27, RZ, RZ, R23 ;  /* 0x000000ffff1b7224 */ /* 0x000fe200078e0017 */
[C---:B---3--:R-:W-:Y:S06]  /*164f0*/  HMMA.16816.F32.BF16 R12, R8.reuse, R24, R12 ;  /* 0x00000018080c723c */ /* 0x048fec000004180c */
[----:B------:R0:W-:Y:S04]  /*16500*/  STL.64 [R1+0xd48], R24 ;  /* 0x000d481801007387 */ /* 0x0001e80000100a00 */
[----:B0-----:R-:W3:Y:S01]  /*16510*/  LDL.LU R24, [R1+0x30] ;  /* 0x0000300001187983 */ /* 0x001ee20000300800 */
[----:B------:R-:W-:Y:S01]  /*16520*/  HMMA.16816.F32.BF16 R4, R8, R16, R4 ;  /* 0x000000100804723c */ /* 0x000fe20000041804 */
[----:B--2---:R-:W-:-:S02]  /*16530*/  IMAD.MOV.U32 R26, RZ, RZ, R29 ;  /* 0x000000ffff1a7224 */ /* 0x004fc400078e001d */
[----:B----4-:R-:W-:-:S09]  /*16540*/  IMAD.MOV.U32 R25, RZ, RZ, R3 ;  /* 0x000000ffff197224 */ /* 0x010fd200078e0003 */
[----:B------:R-:W-:Y:S04]  /*16550*/  STL.64 [R1+0xb0], R12 ;  /* 0x0000b00c01007387 */ /* 0x000fe80000100a00 */
[----:B------:R0:W-:Y:S04]  /*16560*/  STL.64 [R1+0xb8], R14 ;  /* 0x0000b80e01007387 */ /* 0x0001e80000100a00 */
[----:B------:R-:W2:Y:S04]  /*16570*/  LDL.LU R3, [R1+0xd78] ;  /* 0x000d780001037983 */ /* 0x000ea80000300800 */
[----:B------:R-:W-:Y:S01]  /*16580*/  STL.64 [R1+0xd60], R26 ;  /* 0x000d601a01007387 */ /* 0x000fe20000100a00 */
[----:B------:R-:W-:-:S02]  /*16590*/  IMAD.MOV.U32 R23, RZ, RZ, R7 ;  /* 0x000000ffff177224 */ /* 0x000fc400078e0007 */
[----:B0-----:R-:W-:Y:S02]  /*165a0*/  IMAD.MOV.U32 R15, RZ, RZ, R6 ;  /* 0x000000ffff0f7224 */ /* 0x001fe400078e0006 */
[----:B------:R-:W-:Y:S02]  /*165b0*/  IMAD.MOV.U32 R13, RZ, RZ, R4 ;  /* 0x000000ffff0d7224 */ /* 0x000fe400078e0004 */
[----:B------:R-:W-:Y:S01]  /*165c0*/  IMAD.MOV.U32 R14, RZ, RZ, R5 ;  /* 0x000000ffff0e7224 */ /* 0x000fe200078e0005 */
[----:B---3--:R0:W-:Y:S04]  /*165d0*/  STL.64 [R1+0xd58], R24 ;  /* 0x000d581801007387 */ /* 0x0081e80000100a00 */
[----:B0-----:R-:W3:Y:S04]  /*165e0*/  LDL.LU.64 R24, [R1+0x120] ;  /* 0x0001200001187983 */ /* 0x001ee80000300a00 */
[----:B------:R-:W3:Y:S04]  /*165f0*/  LDL.LU.64 R6, [R1+0xd70] ;  /* 0x000d700001067983 */ /* 0x000ee80000300a00 */
[----:B------:R-:W3:Y:S01]  /*16600*/  LDL.LU.64 R4, [R1+0xd68] ;  /* 0x000d680001047983 */ /* 0x000ee20000300a00 */
[----:B------:R-:W-:-:S02]  /*16610*/  IMAD.MOV.U32 R18, RZ, RZ, R20 ;  /* 0x000000ffff127224 */ /* 0x000fc400078e0014 */
[----:B------:R-:W-:Y:S01]  /*16620*/  IMAD.MOV.U32 R19, RZ, RZ, R2 ;  /* 0x000000ffff137224 */ /* 0x000fe200078e0002 */
[----:B------:R-:W-:Y:S04]  /*16630*/  STL.64 [R1+0xd30], R16 ;  /* 0x000d301001007387 */ /* 0x000fe80000100a00 */
[----:B------:R-:W4:Y:S01]  /*16640*/  LDL.LU.64 R26, [R1+0xd60] ;  /* 0x000d6000011a7983 */ /* 0x000f220000300a00 */
[----:B---3--:R-:W-:Y:S06]  /*16650*/  HMMA.16816.F32.BF16 R4, R8, R24, R4 ;  /* 0x000000180804723c */ /* 0x008fec0000041804 */
[----:B------:R-:W-:-:S02]  /*16660*/  IMAD.MOV.U32 R20, RZ, RZ, R24 ;  /* 0x000000ffff147224 */ /* 0x000fc400078e0018 */
[----:B------:R-:W-:Y:S02]  /*16670*/  IMAD.MOV.U32 R2, RZ, RZ, R25 ;  /* 0x000000ffff027224 */ /* 0x000fe400078e0019 */
[----:B------:R-:W4:-:S13]  /*16680*/  LDL.LU.64 R24, [R1+0xd58] ;  /* 0x000d580001187983 */ /* 0x000f1a0000300a00 */
[----:B------:R0:W-:Y:S04]  /*16690*/  STL.64 [R1+0x90], R4 ;  /* 0x0000900401007387 */ /* 0x0001e80000100a00 */
[----:B0-----:R-:W4:Y:S01]  /*166a0*/  LDL.LU.64 R4, [R1+0xd50] ;  /* 0x000d500001047983 */ /* 0x001f220000300a00 */
[----:B------:R-:W-:Y:S02]  /*166b0*/  IMAD.MOV.U32 R22, RZ, RZ, R6 ;  /* 0x000000ffff167224 */ /* 0x000fe400078e0006 */
[----:B------:R-:W-:Y:S01]  /*166c0*/  IMAD.MOV.U32 R12, RZ, RZ, R7 ;  /* 0x000000ffff0c7224 */ /* 0x000fe200078e0007 */
[----:B------:R-:W-:Y:S01]  /*166d0*/  MOV R16, R28 ;  /* 0x0000001c00107202 */ /* 0x000fe20000000f00 */
[----:B----4-:R-:W-:Y:S01]  /*166e0*/  HMMA.16816.F32.BF16 R8, R8, R4, R24 ;  /* 0x000000040808723c */ /* 0x010fe20000041818 */
[----:B------:R-:W3:Y:S04]  /*166f0*/  LDL.LU.64 R24, [R1+0xd48] ;  /* 0x000d480001187983 */ /* 0x000ee80000300a00 */
[----:B------:R-:W3:Y:S04]  /*16700*/  LDL.LU.64 R6, [R1+0xd40] ;  /* 0x000d400001067983 */ /* 0x000ee80000300a00 */
[----:B------:R-:W3:Y:S01]  /*16710*/  LDL.LU.64 R4, [R1+0xd38] ;  /* 0x000d380001047983 */ /* 0x000ee20000300a00 */
[----:B------:R-:W-:-:S13]  /*16720*/  IMAD.MOV.U32 R17, RZ, RZ, R21 ;  /* 0x000000ffff117224 */ /* 0x000fda00078e0015 */
[----:B------:R0:W-:Y:S04]  /*16730*/  STL.64 [R1+0x80], R8 ;  /* 0x0000800801007387 */ /* 0x0001e80000100a00 */
[----:B------:R-:W-:Y:S01]  /*16740*/  STL.64 [R1+0x88], R10 ;  /* 0x0000880a01007387 */ /* 0x000fe20000100a00 */
[----:B0-----:R-:W-:Y:S01]  /*16750*/  IMAD.MOV.U32 R8, RZ, RZ, R20 ;  /* 0x000000ffff087224 */ /* 0x001fe200078e0014 */
[----:B---3--:R-:W-:Y:S02]  /*16760*/  HMMA.16816.F32.BF16 R24, R4, R24, R16 ;  /* 0x000000180418723c */ /* 0x008fe40000041810 */
[----:B------:R-:W3:-:S15]  /*16770*/  LDL.LU.64 R16, [R1+0xd30] ;  /* 0x000d300001107983 */ /* 0x000ede0000300a00 */
[----:B------:R-:W-:-:S06]  /*16780*/  NOP ;  /* 0x0000000000007918 */ /* 0x000fcc0000000000 */
[----:B------:R0:W-:Y:S01]  /*16790*/  STL.64 [R1+0x70], R24 ;  /* 0x0000701801007387 */ /* 0x0001e20000100a00 */
[----:B------:R-:W-:Y:S01]  /*167a0*/  MOV R21, R26 ;  /* 0x0000001a00157202 */ /* 0x000fe20000000f00 */
[----:B------:R-:W-:Y:S02]  /*167b0*/  IMAD.MOV.U32 R20, RZ, RZ, R27 ;  /* 0x000000ffff147224 */ /* 0x000fe400078e001b */
[----:B------:R-:W3:Y:S04]  /*167c0*/  LDL.LU.64 R26, [R1+0xd28] ;  /* 0x000d2800011a7983 */ /* 0x000ee80000300a00 */
[----:B0-----:R-:W3:Y:S04]  /*167d0*/  LDL.LU.64 R24, [R1+0xd20] ;  /* 0x000d200001187983 */ /* 0x001ee80000300a00 */
[----:B------:R-:W-:Y:S04]  /*167e0*/  STL [R1+0xcb8], R21 ;  /* 0x000cb81501007387 */ /* 0x000fe80000100800 */
[----:B------:R-:W-:Y:S01]  /*167f0*/  STL [R1+0xcb4], R20 ;  /* 0x000cb41401007387 */ /* 0x000fe20000100800 */
[----:B---3--:R-:W-:Y:S03]  /*16800*/  HMMA.16816.F32.BF16 R16, R4, R16, R24 ;  /* 0x000000100410723c */ /* 0x008fe60000041818 */
[----:B------:R-:W3:Y:S04]  /*16810*/  LDL.LU R26, [R1+0xd18] ;  /* 0x000d1800011a7983 */ /* 0x000ee80000300800 */
[----:B------:R-:W4:-:S15]  /*16820*/  LDL.LU.64 R24, [R1+0xd10] ;  /* 0x000d100001187983 */ /* 0x000f1e0000300a00 */
[----:B------:R-:W-:-:S01]  /*16830*/  NOP ;  /* 0x0000000000007918 */ /* 0x000fc20000000000 */
[----:B------:R-:W-:Y:S01]  /*16840*/  STL [R1+0x64], R17 ;  /* 0x0000641101007387 */ /* 0x000fe20000100800 */
[----:B------:R-:W-:-:S03]  /*16850*/  IMAD.MOV.U32 R27, RZ, RZ, R16 ;  /* 0x000000ffff1b7224 */ /* 0x000fc600078e0010 */
[----:B------:R0:W-:Y:S04]  /*16860*/  STL.64 [R1+0x68], R18 ;  /* 0x0000681201007387 */ /* 0x0001e80000100a00 */
[----:B0-----:R-:W2:Y:S04]  /*16870*/  LDL.LU.64 R18, [R1+0xd08] ;  /* 0x000d080001127983 */ /* 0x001ea80000300a00 */
[----:B------:R-:W2:Y:S01]  /*16880*/  LDL.LU.64 R16, [R1+0xd00] ;  /* 0x000d000001107983 */ /* 0x000ea20000300a00 */
[----:B------:R-:W-:-:S03]  /*16890*/  IMAD.MOV.U32 R9, RZ, RZ, R2 ;  /* 0x000000ffff097224 */ /* 0x000fc600078e0002 */
[----:B---3--:R-:W-:Y:S04]  /*168a0*/  STL.64 [R1+0xca0], R26 ;  /* 0x000ca01a01007387 */ /* 0x008fe80000100a00 */
[----:B----4-:R0:W-:Y:S04]  /*168b0*/  STL.64 [R1+0xc98], R24 ;  /* 0x000c981801007387 */ /* 0x0101e80000100a00 */
[----:B0-----:R-:W3:Y:S04]  /*168c0*/  LDL.LU.64 R24, [R1+0x130] ;  /* 0x0001300001187983 */ /* 0x001ee80000300a00 */
[----:B------:R-:W4:Y:S01]  /*168d0*/  LDL.LU.64 R26, [R1+0x138] ;  /* 0x00013800011a7983 */ /* 0x000f220000300a00 */
[----:B--2---:R-:W-:Y:S03]  /*168e0*/  HMMA.16816.F32.BF16 R8, R4, R8, R16 ;  /* 0x000000080408723c */ /* 0x004fe60000041810 */
[----:B------:R-:W3:Y:S04]  /*168f0*/  LDL.LU.64 R18, [R1+0xcf8] ;  /* 0x000cf80001127983 */ /* 0x000ee80000300a00 */
[----:B------:R-:W3:-:S15]  /*16900*/  LDL.LU.64 R16, [R1+0xcf0] ;  /* 0x000cf00001107983 */ /* 0x000ede0000300a00 */
[----:B------:R-:W-:-:S01]  /*16910*/  NOP ;  /* 0x0000000000007918 */ /* 0x000fc20000000000 */
[----:B------:R-:W-:Y:S01]  /*16920*/  STL.64 [R1+0x50], R8 ;  /* 0x0000500801007387 */ /* 0x000fe20000100a00 */
[----:B------:R-:W-:Y:S02]  /*16930*/  IMAD.MOV.U32 R21, RZ, RZ, R10 ;  /* 0x000000ffff157224 */ /* 0x000fe400078e000a */
[----:B------:R-:W-:Y:S02]  /*16940*/  IMAD.MOV.U32 R20, RZ, RZ, R11 ;  /* 0x000000ffff147224 */ /* 0x000fe400078e000b */
[----:B------:R-:W0:Y:S01]  /*16950*/  LDSM.16.MT88.4 R8, [R0+UR5+0x9800] ;  /* 0x009800050008783b */ /* 0x000e220008004200 */
[----:B---3--:R-:W-:-:S15]  /*16960*/  HMMA.16816.F32.BF16 R4, R4, R24, R16 ;  /* 0x000000180404723c */ /* 0x008fde0000041810 */
[----:B------:R-:W-:-:S08]  /*16970*/  NOP ;  /* 0x0000000000007918 */ /* 0x000fd00000000000 */
[----:B------:R-:W-:Y:S01]  /*16980*/  STL.64 [R1+0x40], R4 ;  /* 0x0000400401007387 */ /* 0x000fe20000100a00 */
[----:B------:R-:W-:-:S03]  /*16990*/  IMAD.MOV.U32 R29, RZ, RZ, R6 ;  /* 0x000000ffff1d7224 */ /* 0x000fc600078e0006 */
[----:B----4-:R-:W-:Y:S01]  /*169a0*/  STL.64 [R1+0xca8], R26 ;  /* 0x000ca81a01007387 */ /* 0x010fe20000100a00 */
[----:B------:R-:W-:-:S03]  /*169b0*/  IMAD.MOV.U32 R28, RZ, RZ, R7 ;  /* 0x000000ffff1c7224 */ /* 0x000fc600078e0007 */
[----:B------:R-:W1:Y:S04]  /*169c0*/  LDSM.16.M88.4 R24, [R3+UR5+0x80] ;  /* 0x000080050318783b */ /* 0x000e680008000200 */
[----:B------:R-:W2:Y:S04]  /*169d0*/  LDSM.16.M88.4 R4, [R3+UR5+0x2080] ;  /* 0x002080050304783b */ /* 0x000ea80008000200 */
[----:B0-----:R-:W-:Y:S04]  /*169e0*/  STL [R1+0xc28], R11 ;  /* 0x000c280b01007387 */ /* 0x001fe80000100800 */
[----:B------:R0:W-:Y:S04]  /*169f0*/  STL [R1+0xcd8], R10 ;  /* 0x000cd80a01007387 */ /* 0x0001e80000100800 */
[----:B------:R-:W-:Y:S04]  /*16a00*/  STL.64 [R1+0xcd0], R8 ;  /* 0x000cd00801007387 */ /* 0x000fe80000100a00 */
[----:B0-----:R-:W3:Y:S04]  /*16a10*/  LDL.LU.64 R10, [R1+0xc8] ;  /* 0x0000c800010a7983 */ /* 0x001ee80000300a00 */
[----:B------:R-:W4:Y:S04]  /*16a20*/  LDL.LU.64 R18, [R1+0x118] ;  /* 0x0001180001127983 */ /* 0x000f280000300a00 */
[----:B-1----:R-:W-:Y:S04]  /*16a30*/  STL.64 [R1+0x30], R24 ;  /* 0x0000301801007387 */ /* 0x002fe80000100a00 */
[----:B------:R-:W-:Y:S01]  /*16a40*/  STL.64 [R1+0x38], R26 ;  /* 0x0000381a01007387 */ /* 0x000fe20000100a00 */
[----:B--2---:R-:W-:-:S03]  /*16a50*/  IMAD.MOV.U32 R2, RZ, RZ, R4 ;  /* 0x000000ffff027224 */ /* 0x004fc600078e0004 */
[----:B------:R-:W0:Y:S01]  /*16a60*/  LDSM.16.M88.4 R24, [R3+UR5+0x4080] ;  /* 0x004080050318783b */ /* 0x000e220008000200 */
[----:B------:R-:W-:-:S03]  /*16a70*/  IMAD.MOV.U32 R0, RZ, RZ, R5 ;  /* 0x000000ffff007224 */ /* 0x000fc600078e0005 */
[----:B------:R-:W-:Y:S04]  /*16a80*/  STL.64 [R1+0x20], R4 ;  /* 0x0000200401007387 */ /* 0x000fe80000100a00 */
[----:B------:R-:W-:Y:S04]  /*16a90*/  STL.64 [R1+0x28], R6 ;  /* 0x0000280601007387 */ /* 0x000fe80000100a00 */
[----:B------:R-:W1:Y:S04]  /*16aa0*/  LDSM.16.M88.4 R4, [R3+UR5+0x6080] ;  /* 0x006080050304783b */ /* 0x000e680008000200 */
[----:B------:R-:W-:Y:S04]  /*16ab0*/  STL [R1+0xc44], R0 ;  /* 0x000c440001007387 */ /* 0x000fe80000100800 */
[----:B------:R-:W-:Y:S04]  /*16ac0*/  STL [R1+0xc40], R2 ;  /* 0x000c400201007387 */ /* 0x000fe80000100800 */
[----:B0-----:R0:W-:Y:S04]  /*16ad0*/  STL.64 [R1+0x10], R24 ;  /* 0x0000101801007387 */ /* 0x0011e80000100a00 */
[----:B------:R2:W-:Y:S04]  /*16ae0*/  STL.64 [R1+0x18], R26 ;  /* 0x0000181a01007387 */ /* 0x0005e80000100a00 */
[----:B0-----:R-:W3:Y:S04]  /*16af0*/  LDL.LU R24, [R1+0x90] ;  /* 0x0000900001187983 */ /* 0x001ee80000300800 */
[----:B-1----:R-:W-:Y:S01]  /*16b00*/  STL.64 [R1], R4 ;  /* 0x0000000401007387 */ /* 0x002fe20000100a00 */
[----:B--2---:R-:W-:-:S03]  /*16b10*/  IMAD.MOV.U32 R26, RZ, RZ, R22 ;  /* 0x000000ffff1a7224 */ /* 0x004fc600078e0016 */
[----:B------:R-:W-:Y:S04]  /*16b20*/  STL.64 [R1+0x8], R6 ;  /* 0x0000080601007387 */ /* 0x000fe80000100a00 */
[----:B------:R-:W3:Y:S04]  /*16b30*/  LDL.LU R25, [R1+0x94] ;  /* 0x0000940001197983 */ /* 0x000ee80000300800 */
[----:B------:R-:W2:Y:S01]  /*16b40*/  LDL.LU R22, [R1+0xcec] ;  /* 0x000cec0001167983 */ /* 0x000ea20000300800 */
[----:B------:R-:W-:-:S03]  /*16b50*/  MOV R27, R12 ;  /* 0x0000000c001b7202 */ /* 0x000fc60000000f00 */
[----:B------:R-:W4:Y:S04]  /*16b60*/  LDL.LU R12, [R1+0xce8] ;  /* 0x000ce800010c7983 */ /* 0x000f280000300800 */
[----:B------:R0:W-:Y:S02]  /*16b70*/  STL.64 [R1+0xcc8], R26 ;  /* 0x000cc81a01007387 */ /* 0x0001e40000100a00 */
[----:B0-----:R-:W-:Y:S02]  /*16b80*/  IMAD.MOV.U32 R26, RZ, RZ, R15 ;  /* 0x000000ffff1a7224 */ /* 0x001fe400078e000f */
[----:B------:R-:W-:Y:S01]  /*16b90*/  IMAD.MOV.U32 R27, RZ, RZ, R23 ;  /* 0x000000ffff1b7224 */ /* 0x000fe200078e0017 */
[----:B--2---:R-:W0:Y:S04]  /*16ba0*/  LDSM.16.MT88.4 R4, [R22+UR5+0x9800] ;  /* 0x009800051604783b */ /* 0x004e280008004200 */
[----:B---3--:R1:W-:Y:S02]  /*16bb0*/  STL.64 [R1+0xcc0], R24 ;  /* 0x000cc01801007387 */ /* 0x0083e40000100a00 */
[----:B-1----:R-:W-:-:S02]  /*16bc0*/  IMAD.MOV.U32 R24, RZ, RZ, R13 ;  /* 0x000000ffff187224 */ /* 0x002fc400078e000d */
[----:B------:R-:W4:Y:S01]  /*16bd0*/  LDL.LU R13, [R1+0xce4] ;  /* 0x000ce400010d7983 */ /* 0x000f220000300800 */
[----:B------:R-:W-:-:S03]  /*16be0*/  IMAD.MOV.U32 R25, RZ, RZ, R14 ;  /* 0x000000ffff197224 */ /* 0x000fc600078e000e */
[----:B------:R-:W4:Y:S04]  /*16bf0*/  LDL.LU R14, [R1+0xce0] ;  /* 0x000ce000010e7983 */ /* 0x000f280000300800 */
[----:B------:R-:W4:Y:S04]  /*16c00*/  LDL.LU R15, [R1+0xcdc] ;  /* 0x000cdc00010f7983 */ /* 0x000f280000300800 */
[----:B------:R1:W-:Y:S04]  /*16c10*/  STL [R1+0xcb0], R22 ;  /* 0x000cb01601007387 */ /* 0x0003e80000100800 */
[----:B-1----:R-:W2:Y:S04]  /*16c20*/  LDL.LU.64 R22, [R1+0x128] ;  /* 0x0001280001167983 */ /* 0x002ea80000300a00 */
[----:B0-----:R-:W-:Y:S04]  /*16c30*/  STL.64 [R1+0xbf8], R6 ;  /* 0x000bf80601007387 */ /* 0x001fe80000100a00 */
[----:B------:R0:W-:Y:S04]  /*16c40*/  STL.64 [R1+0xbf0], R4 ;  /* 0x000bf00401007387 */ /* 0x0001e80000100a00 */
[----:B0-----:R-:W4:Y:S04]  /*16c50*/  LDL.LU R4, [R1+0xb0] ;  /* 0x0000b00001047983 */ /* 0x001f280000300800 */
[----:B------:R-:W4:Y:S04]  /*16c60*/  LDL.LU R5, [R1+0xb4] ;  /* 0x0000b40001057983 */ /* 0x000f280000300800 */
[----:B------:R-:W4:Y:S04]  /*16c70*/  LDL.LU R6, [R1+0xb8] ;  /* 0x0000b80001067983 */ /* 0x000f280000300800 */
[----:B------:R-:W4:Y:S01]  /*16c80*/  LDL.LU R7, [R1+0xbc] ;  /* 0x0000bc0001077983 */ /* 0x000f220000300800 */
[----:B------:R-:W-:-:S02]  /*16c90*/  IMAD.MOV.U32 R2, RZ, RZ, R10 ;  /* 0x000000ffff027224 */ /* 0x000fc400078e000a */
[----:B------:R-:W-:Y:S01]  /*16ca0*/  IMAD.MOV.U32 R0, RZ, RZ, R11 ;  /* 0x000000ffff007224 */ /* 0x000fe200078e000b */
[C---:B----4-:R-:W-:Y:S01]  /*16cb0*/  HMMA.16816.F32.BF16 R4, R12.reuse, R10, R4 ;  /* 0x0000000a0c04723c */ /* 0x050fe20000041804 */
[----:B------:R-:W3:Y:S04]  /*16cc0*/  LDL.LU R10, [R1+0xcd8] ;  /* 0x000cd800010a7983 */ /* 0x000ee80000300800 */
[----:B------:R-:W4:Y:S01]  /*16cd0*/  LDL.LU.64 R8, [R1+0xcd0] ;  /* 0x000cd00001087983 */ /* 0x000f220000300a00 */
[----:B------:R-:W-:-:S15]  /*16ce0*/  HMMA.16816.F32.BF16 R24, R12, R18, R24 ;  /* 0x000000120c18723c */ /* 0x000fde0000041818 */
[----:B------:R-:W-:-:S02]  /*16cf0*/  NOP ;  /* 0x0000000000007918 */ /* 0x000fc40000000000 */
[----:B------:R0:W-:Y:S01]  /*16d00*/  STL [R1+0x104], R5 ;  /* 0x0001040501007387 */ /* 0x0001e20000100800 */
[----:B------:R-:W-:Y:S02]  /*16d10*/  IMAD.MOV.U32 R11, RZ, RZ, R4 ;  /* 0x000000ffff0b7224 */ /* 0x000fe400078e0004 */
[----:B------:R-:W-:Y:S01]  /*16d20*/  IMAD.MOV.U32 R3, RZ, RZ, R7 ;  /* 0x000000ffff037224 */ /* 0x000fe200078e0007 */
[----:B------:R1:W-:Y:S04]  /*16d30*/  STL [R1+0x108], R6 ;  /* 0x0001080601007387 */ /* 0x0003e80000100800 */
[----:B------:R-:W2:Y:S04]  /*16d40*/  LDL.LU R4, [R1+0x80] ;  /* 0x0000800001047983 */ /* 0x000ea80000300800 */
[----:B0-----:R-:W2:Y:S04]  /*16d50*/  LDL.LU R5, [R1+0x84] ;  /* 0x0000840001057983 */ /* 0x001ea80000300800 */
[----:B-1----:R-:W2:Y:S04]  /*16d60*/  LDL.LU R6, [R1+0x88] ;  /* 0x0000880001067983 */ /* 0x002ea80000300800 */
[----:B------:R-:W2:Y:S01]  /*16d70*/  LDL.LU R7, [R1+0x8c] ;  /* 0x00008c0001077983 */ /* 0x000ea20000300800 */
[----:B------:R-:W-:-:S03]  /*16d80*/  IMAD.MOV.U32 R17, RZ, RZ, R26 ;  /* 0x000000ffff117224 */ /* 0x000fc600078e001a */
[----:B------:R-:W-:Y:S01]  /*16d90*/  STL [R1+0xc48], R3 ;  /* 0x000c480301007387 */ /* 0x000fe20000100800 */
[----:B------:R-:W-:-:S03]  /*16da0*/  IMAD.MOV.U32 R16, RZ, RZ, R27 ;  /* 0x000000ffff107224 */ /* 0x000fc600078e001b */
[----:B---3--:R0:W-:Y:S04]  /*16db0*/  STL.64 [R1+0xc38], R10 ;  /* 0x000c380a01007387 */ /* 0x0081e80000100a00 */
[----:B----4-:R-:W-:Y:S04]  /*16dc0*/  STL.64 [R1+0xc30], R8 ;  /* 0x000c300801007387 */ /* 0x010fe80000100a00 */
[----:B------:R-:W3:Y:S01]  /*16dd0*/  LDL.LU.64 R26, [R1+0xcc8] ;  /* 0x000cc800011a7983 */ /* 0x000ee20000300a00 */
[----:B0-----:R-:W-:Y:S01]  /*16de0*/  IMAD.MOV.U32 R10, RZ, RZ, R2 ;  /* 0x000000ffff0a7224 */ /* 0x001fe200078e0002 */
[----:B------:R-:W-:Y:S01]  /*16df0*/  MOV R11, R0 ;  /* 0x00000000000b7202 */ /* 0x000fe20000000f00 */
[----:B------:R-:W-:-:S02]  /*16e00*/  IMAD.MOV.U32 R2, RZ, RZ, R18 ;  /* 0x000000ffff027224 */ /* 0x000fc400078e0012 */
[----:B------:R-:W-:Y:S02]  /*16e10*/  IMAD.MOV.U32 R0, RZ, RZ, R19 ;  /* 0x000000ffff007224 */ /* 0x000fe400078e0013 */
[----:B------:R-:W-:Y:S02]  /*16e20*/  IMAD.MOV.U32 R19, RZ, RZ, R24 ;  /* 0x000000ffff137224 */ /* 0x000fe400078e0018 */
[----:B------:R-:W-:Y:S02]  /*16e30*/  IMAD.MOV.U32 R18, RZ, RZ, R25 ;  /* 0x000000ffff127224 */ /* 0x000fe400078e0019 */
[----:B------:R-:W3:Y:S04]  /*16e40*/  LDL.LU.64 R24, [R1+0xcc0] ;  /* 0x000cc00001187983 */ /* 0x000ee80000300a00 */
[----:B------:R-:W-:Y:S04]  /*16e50*/  STL.64 [R1+0xc58], R18 ;  /* 0x000c581201007387 */ /* 0x000fe80000100a00 */
[----:B------:R0:W-:Y:S04]  /*16e60*/  STL.64 [R1+0xc50], R16 ;  /* 0x000c501001007387 */ /* 0x0001e80000100a00 */
[----:B0-----:R-:W4:Y:S04]  /*16e70*/  LDL.LU R16, [R1+0x50] ;  /* 0x0000500001107983 */ /* 0x001f280000300800 */
[----:B------:R-:W4:Y:S01]  /*16e80*/  LDL.LU R17, [R1+0x54] ;  /* 0x0000540001117983 */ /* 0x000f220000300800 */
[----:B------:R-:W-:-:S02]  /*16e90*/  IMAD.MOV.U32 R18, RZ, RZ, R21 ;  /* 0x000000ffff127224 */ /* 0x000fc400078e0015 */
[----:B------:R-:W-:Y:S01]  /*16ea0*/  IMAD.MOV.U32 R19, RZ, RZ, R20 ;  /* 0x000000ffff137224 */ /* 0x000fe200078e0014 */
[----:B------:R-:W4:Y:S04]  /*16eb0*/  LDL.LU R21, [R1+0xcb8] ;  /* 0x000cb80001157983 */ /* 0x000f280000300800 */
[----:B------:R-:W4:Y:S04]  /*16ec0*/  LDL.LU R20, [R1+0xcb4] ;  /* 0x000cb40001147983 */ /* 0x000f280000300800 */
[----:B------:R0:W-:Y:S01]  /*16ed0*/  STL.64 [R1+0xc70], R18 ;  /* 0x000c701201007387 */ /* 0x0001e20000100a00 */
[----:B--2---:R-:W-:-:S02]  /*16ee0*/  IMAD.MOV.U32 R9, RZ, RZ, R22 ;  /* 0x000000ffff097224 */ /* 0x004fc400078e0016 */
[----:B------:R-:W-:Y:S02]  /*16ef0*/  IMAD.MOV.U32 R8, RZ, RZ, R23 ;  /* 0x000000ffff087224 */ /* 0x000fe400078e0017 */
[----:B0-----:R-:W-:Y:S01]  /*16f00*/  IMAD.MOV.U32 R18, RZ, RZ, R2 ;  /* 0x000000ffff127224 */ /* 0x001fe200078e0002 */
[----:B------:R-:W-:Y:S01]  /*16f10*/  MOV R19, R0 ;  /* 0x0000000000137202 */ /* 0x000fe20000000f00 */
[----:B---3--:R-:W-:Y:S01]  /*16f20*/  HMMA.16816.F32.BF16 R24, R12, R22, R24 ;  /* 0x000000160c18723c */ /* 0x008fe20000041818 */
[----:B----4-:R0:W-:-:S15]  /*16f30*/  STL.64 [R1+0xc68], R16 ;  /* 0x000c681001007387 */ /* 0x0101de0000100a00 */
[----:B------:R-:W-:-:S08]  /*16f40*/  NOP ;  /* 0x0000000000007918 */ /* 0x000fd00000000000 */
[----:B------:R-:W-:Y:S01]  /*16f50*/  IMAD.MOV.U32 R2, RZ, RZ, R26 ;  /* 0x000000ffff027224 */ /* 0x000fe200078e001a */
[----:B------:R1:W-:Y:S01]  /*16f60*/  STL.64 [R1+0xc88], R18 ;  /* 0x000c881201007387 */ /* 0x0003e20000100a00 */
[----:B------:R-:W-:-:S03]  /*16f70*/  IMAD.MOV.U32 R23, RZ, RZ, R27 ;  /* 0x000000ffff177224 */ /* 0x000fc600078e001b */
[----:B0-----:R-:W2:Y:S04]  /*16f80*/  LDL.LU R16, [R1+0x70] ;  /* 0x0000700001107983 */ /* 0x001ea80000300800 */
[----:B------:R-:W2:Y:S04]  /*16f90*/  LDL.LU R17, [R1+0x74] ;  /* 0x0000740001117983 */ /* 0x000ea80000300800 */
[----:B------:R-:W3:Y:S04]  /*16fa0*/  LDL.LU R22, [R1+0xcb0] ;  /* 0x000cb00001167983 */ /* 0x000ee80000300800 */
[----:B------:R-:W4:Y:S01]  /*16fb0*/  LDL.LU.64 R26, [R1+0xca8] ;  /* 0x000ca800011a7983 */ /* 0x000f220000300a00 */
[----:B-1----:R-:W-:-:S02]  /*16fc0*/  IMAD.MOV.U32 R18, RZ, RZ, R21 ;  /* 0x000000ffff127224 */ /* 0x002fc400078e0015 */
[----:B------:R-:W-:Y:S01]  /*16fd0*/  IMAD.MOV.U32 R19, RZ, RZ, R20 ;  /* 0x000000ffff137224 */ /* 0x000fe200078e0014 */
[----:B----4-:R-:W-:Y:S06]  /*16fe0*/  HMMA.16816.F32.BF16 R4, R12, R26, R4 ;  /* 0x0000001a0c04723c */ /* 0x010fec0000041804 */
[----:B------:R-:W-:Y:S01]  /*16ff0*/  IMAD.MOV.U32 R20, RZ, RZ, R26 ;  /* 0x000000ffff147224 */ /* 0x000fe200078e001a */
[----:B------:R-:W-:Y:S02]  /*17000*/  MOV R21, R27 ;  /* 0x0000001b00157202 */ /* 0x000fe40000000f00 */
[----:B------:R-:W4:Y:S01]  /*17010*/  LDL.LU.64 R26, [R1+0xca0] ;  /* 0x000ca000011a7983 */ /* 0x000f220000300a00 */
[----:B------:R-:W-:-:S02]  /*17020*/  IMAD.MOV.U32 R3, RZ, RZ, R24 ;  /* 0x000000ffff037224 */ /* 0x000fc400078e0018 */
[----:B------:R-:W-:Y:S02]  /*17030*/  IMAD.MOV.U32 R0, RZ, RZ, R25 ;  /* 0x000000ffff007224 */ /* 0x000fe400078e0019 */
[----:B------:R-:W2:Y:S04]  /*17040*/  LDL.LU.64 R24, [R1+0xc98] ;  /* 0x000c980001187983 */ /* 0x000ea80000300a00 */
[----:B---3--:R-:W-:Y:S04]  /*17050*/  STL.64 [R1+0xc80], R22 ;  /* 0x000c801601007387 */ /* 0x008fe80000100a00 */
[----:B------:R4:W-:Y:S02]  /*17060*/  STL.64 [R1+0xc78], R20 ;  /* 0x000c781401007387 */ /* 0x0009e40000100a00 */
[----:B----4-:R-:W-:-:S02]  /*17070*/  IMAD.MOV.U32 R20, RZ, RZ, R27 ;  /* 0x000000ffff147224 */ /* 0x010fc400078e001b */
[----:B------:R-:W2:Y:S04]  /*17080*/  LDL.LU R27, [R1+0xc90] ;  /* 0x000c9000011b7983 */ /* 0x000ea80000300800 */
[----:B------:R-:W3:Y:S04]  /*17090*/  LDL.LU R21, [R1+0x64] ;  /* 0x0000640001157983 */ /* 0x000ee80000300800 */
[----:B------:R-:W3:Y:S04]  /*170a0*/  LDL.LU R22, [R1+0x68] ;  /* 0x0000680001167983 */ /* 0x000ee80000300800 */
[----:B------:R-:W3:Y:S04]  /*170b0*/  LDL.LU R23, [R1+0x6c] ;  /* 0x00006c0001177983 */ /* 0x000ee80000300800 */
[----:B------:R-:W4:Y:S04]  /*170c0*/  LDL.LU R15, [R1+0x140] ;  /* 0x00014000010f7983 */ /* 0x000f280000300800 */
[----:B------:R0:W-:Y:S04]  /*170d0*/  STL.64 [R1+0xc08], R6 ;  /* 0x000c080601007387 */ /* 0x0001e80000100a00 */
[----:B------:R-:W-:Y:S01]  /*170e0*/  STL.64 [R1+0xc00], R4 ;  /* 0x000c000401007387 */ /* 0x000fe20000100a00 */
[----:B0-----:R-:W-:-:S02]  /*170f0*/  IMAD.MOV.U32 R6, RZ, RZ, R9 ;  /* 0x000000ffff067224 */ /* 0x001fc400078e0009 */
[----:B------:R-:W-:Y:S02]  /*17100*/  IMAD.MOV.U32 R7, RZ, RZ, R8 ;  /* 0x000000ffff077224 */ /* 0x000fe400078e0008 */
[----:B--2---:R-:W-:Y:S01]  /*17110*/  HMMA.16816.F32.BF16 R8, R24, R10, R16 ;  /* 0x0000000a1808723c */ /* 0x004fe20000041810 */
[----:B------:R-:W3:Y:S04]  /*17120*/  LDL.LU.64 R18, [R1+0xc88] ;  /* 0x000c880001127983 */ /* 0x000ee80000300a00 */
[----:B----4-:R-:W0:-:S15]  /*17130*/  LDSM.16.MT88.4 R12, [R15+UR5+0x9c00] ;  /* 0x009c00050f0c783b */ /* 0x010e1e0008004200 */
[----:B------:R-:W-:-:S03]  /*17140*/  NOP ;  /* 0x0000000000007918 */ /* 0x000fc60000000000 */
[----:B------:R1:W-:Y:S04]  /*17150*/  STL.64 [R1+0xc0], R8 ;  /* 0x0000c00801007387 */ /* 0x0003e80000100a00 */
[----:B------:R2:W-:Y:S04]  /*17160*/  STL.64 [R1+0xc8], R10 ;  /* 0x0000c80a01007387 */ /* 0x0005e80000100a00 */
[----:B-1----:R-:W4:Y:S04]  /*17170*/  LDL.LU R8, [R1+0x40] ;  /* 0x0000400001087983 */ /* 0x002f280000300800 */
[----:B------:R-:W4:Y:S01]  /*17180*/  LDL.LU R9, [R1+0x44] ;  /* 0x0000440001097983 */ /* 0x000f220000300800 */
[----:B--2---:R-:W-:-:S02]  /*17190*/  IMAD.MOV.U32 R10, RZ, RZ, R29 ;  /* 0x000000ffff0a7224 */ /* 0x004fc400078e001d */
[----:B------:R-:W-:Y:S01]  /*171a0*/  IMAD.MOV.U32 R11, RZ, RZ, R28 ;  /* 0x000000ffff0b7224 */ /* 0x000fe200078e001c */
[----:B---3--:R-:W-:Y:S01]  /*171b0*/  HMMA.16816.F32.BF16 R16, R24, R18, R20 ;  /* 0x000000121810723c */ /* 0x008fe20000041814 */
[----:B------:R-:W2:Y:S04]  /*171c0*/  LDL.LU.64 R22, [R1+0xc80] ;  /* 0x000c800001167983 */ /* 0x000ea80000300a00 */
[----:B------:R-:W3:-:S15]  /*171d0*/  LDL.LU.64 R20, [R1+0xc78] ;  /* 0x000c780001147983 */ /* 0x000ede0000300a00 */
[----:B------:R-:W-:-:S03]  /*171e0*/  NOP ;  /* 0x0000000000007918 */ /* 0x000fc60000000000 */
[----:B------:R1:W-:Y:S01]  /*171f0*/  STL.64 [R1+0xb0], R16 ;  /* 0x0000b01001007387 */ /* 0x0003e20000100a00 */
[----:B------:R-:W-:Y:S02]  /*17200*/  IMAD.MOV.U32 R29, RZ, RZ, R18 ;  /* 0x000000ffff1d7224 */ /* 0x000fe400078e0012 */
[----:B------:R-:W-:Y:S02]  /*17210*/  IMAD.MOV.U32 R28, RZ, RZ, R19 ;  /* 0x000000ffff1c7224 */ /* 0x000fe400078e0013 */
[----:B------:R-:W4:Y:S04]  /*17220*/  LDL.LU.64 R18, [R1+0xc70] ;  /* 0x000c700001127983 */ /* 0x000f280000300a00 */
[----:B-1----:R-:W4:Y:S04]  /*17230*/  LDL.LU.64 R16, [R1+0xc68] ;  /* 0x000c680001107983 */ /* 0x002f280000300a00 */
[----:B0-----:R3:W-:Y:S04]  /*17240*/  STL.64 [R1+0xb90], R14 ;  /* 0x000b900e01007387 */ /* 0x0017e80000100a00 */
[----:B------:R-:W-:Y:S01]  /*17250*/  STL.64 [R1+0xb88], R12 ;  /* 0x000b880c01007387 */ /* 0x000fe20000100a00 */
[----:B---3--:R-:W-:-:S03]  /*17260*/  IMAD.MOV.U32 R14, RZ, RZ, R20 ;  /* 0x000000ffff0e7224 */ /* 0x008fc600078e0014 */
[----:B------:R-:W3:Y:S01]  /*17270*/  LDL.LU R20, [R1+0xc64] ;  /* 0x000c640001147983 */ /* 0x000ee20000300800 */
[----:B------:R-:W-:-:S03]  /*17280*/  IMAD.MOV.U32 R15, RZ, RZ, R21 ;  /* 0x000000ffff0f7224 */ /* 0x000fc600078e0015 */
[----:B------:R-:W3:Y:S01]  /*17290*/  LDL.LU R21, [R1+0xc60] ;  /* 0x000c600001157983 */ /* 0x000ee20000300800 */
[----:B----4-:R-:W-:Y:S03]  /*172a0*/  HMMA.16816.F32.BF16 R4, R24, R6, R16 ;  /* 0x000000061804723c */ /* 0x010fe60000041810 */
[----:B------:R-:W4:Y:S04]  /*172b0*/  LDL.LU.64 R18, [R1+0xc58] ;  /* 0x000c580001127983 */ /* 0x000f280000300a00 */
[----:B------:R-:W2:-:S15]  /*172c0*/  LDL.LU.64 R16, [R1+0xc50] ;  /* 0x000c500001107983 */ /* 0x000e9e0000300a00 */
[----:B------:R-:W-:-:S01]  /*172d0*/  NOP ;  /* 0x0000000000007918 */ /* 0x000fc20000000000 */
[----:B------:R0:W-:Y:S04]  /*172e0*/  STL.64 [R1+0xa0], R4 ;  /* 0x0000a00401007387 */ /* 0x0001e80000100a00 */
[----:B------:R2:W-:Y:S04]  /*172f0*/  STL.64 [R1+0xa8], R6 ;  /* 0x0000a80601007387 */ /* 0x0005e80000100a00 */
[----:B0-----:R-:W3:Y:S01]  /*17300*/  LDL.LU.64 R4, [R1+0x10] ;  /* 0x0000100001047983 */ /* 0x001ee20000300a00 */
[----:B--2---:R-:W-:Y:S02]  /*17310*/  IMAD.MOV.U32 R6, RZ, RZ, R17 ;  /* 0x000000ffff067224 */ /* 0x004fe400078e0011 */
[----:B------:R-:W-:Y:S01]  /*17320*/  IMAD.MOV.U32 R7, RZ, RZ, R16 ;  /* 0x000000ffff077224 */ /* 0x000fe200078e0010 */
[----:B---3--:R4:W-:Y:S02]  /*17330*/  STL.64 [R1+0xc10], R4 ;  /* 0x000c100401007387 */ /* 0x0089e40000100a00 */
[----:B----4-:R-:W-:Y:S01]  /*17340*/  MOV R4, R19 ;  /* 0x0000001300047202 */ /* 0x010fe20000000f00 */
[----:B------:R-:W-:-:S02]  /*17350*/  IMAD.MOV.U32 R5, RZ, RZ, R18 ;  /* 0x000000ffff057224 */ /* 0x000fc400078e0012 */
[----:B------:R0:W1:Y:S04]  /*17360*/  LDSM.16.MT88.4 R16, [R22+UR5+0x9c00] ;  /* 0x009c00051610783b */ /* 0x0000680008004200 */
[----:B------:R-:W-:Y:S04]  /*17370*/  STL.64 [R1+0xc20], R6 ;  /* 0x000c200601007387 */ /* 0x000fe80000100a00 */
[----:B------:R2:W-:Y:S01]  /*17380*/  STL.64 [R1+0xc18], R4 ;  /* 0x000c180401007387 */ /* 0x0005e20000100a00 */
[----:B0-----:R-:W-:-:S03]  /*17390*/  IMAD.MOV.U32 R22, RZ, RZ, R2 ;  /* 0x000000ffff167224 */ /* 0x001fc600078e0002 */
[----:B--2---:R-:W2:Y:S04]  /*173a0*/  LDL.LU.64 R4, [R1+0x30] ;  /* 0x0000300001047983 */ /* 0x004ea80000300a00 */
[----:B------:R0:W-:Y:S02]  /*173b0*/  STL.64 [R1+0xb60], R20 ;  /* 0x000b601401007387 */ /* 0x0001e40000100a00 */
[----:B0-----:R-:W-:Y:S02]  /*173c0*/  IMAD.MOV.U32 R20, RZ, RZ, R3 ;  /* 0x000000ffff147224 */ /* 0x001fe400078e0003 */
[----:B------:R-:W3:Y:S01]  /*173d0*/  LDL.LU R3, [R1+0xc48] ;  /* 0x000c480001037983 */ /* 0x000ee20000300800 */
[----:B------:R-:W-:-:S03]  /*173e0*/  IMAD.MOV.U32 R21, RZ, RZ, R0 ;  /* 0x000000ffff157224 */ /* 0x000fc600078e0000 */
[----:B------:R-:W4:Y:S04]  /*173f0*/  LDL.LU R0, [R1+0xc44] ;  /* 0x000c440001007983 */ /* 0x000f280000300800 */
[----:B------:R-:W2:Y:S04]  /*17400*/  LDL.LU R2, [R1+0xc40] ;  /* 0x000c400001027983 */ /* 0x000ea80000300800 */
[----:B-1----:R-:W-:Y:S04]  /*17410*/  STL.64 [R1+0xb38], R18 ;  /* 0x000b381201007387 */ /* 0x002fe80000100a00 */
[----:B------:R0:W-:Y:S04]  /*17420*/  STL.64 [R1+0xb30], R16 ;  /* 0x000b301001007387 */ /* 0x0001e80000100a00 */
[----:B0-----:R-:W4:Y:S04]  /*17430*/  LDL.LU.64 R16, [R1] ;  /* 0x0000000001107983 */ /* 0x001f280000300a00 */
[----:B------:R-:W3:Y:S01]  /*17440*/  LDL.LU.64 R18, [R1+0x8] ;  /* 0x0000080001127983 */ /* 0x000ee20000300a00 */
[----:B------:R-:W-:Y:S03]  /*17450*/  HMMA.16816.F32.BF16 R12, R24, R14, R8 ;  /* 0x0000000e180c723c */ /* 0x000fe60000041808 */
[----:B---3--:R-:W-:Y:S04]  /*17460*/  STL [R1+0xba0], R18 ;  /* 0x000ba01201007387 */ /* 0x008fe80000100800 */
[----:B------:R-:W-:Y:S04]  /*17470*/  STL [R1+0xb9c], R19 ;  /* 0x000b9c1301007387 */ /* 0x000fe80000100800 */
[----:B------:R-:W3:Y:S04]  /*17480*/  LDL.LU.64 R10, [R1+0xc38] ;  /* 0x000c3800010a7983 */ /* 0x000ee80000300a00 */
[----:B------:R-:W4:Y:S01]  /*17490*/  LDL.LU.64 R8, [R1+0xc30] ;  /* 0x000c300001087983 */ /* 0x000f220000300a00 */
[----:B---3--:R-:W-:-:S03]  /*174a0*/  IMAD.MOV.U32 R24, RZ, RZ, R11 ;  /* 0x000000ffff187224 */ /* 0x008fc600078e000b */
[----:B------:R-:W3:Y:S04]  /*174b0*/  LDL.LU R11, [R1+0xc28] ;  /* 0x000c2800010b7983 */ /* 0x000ee80000300800 */
[----:B------:R-:W3:Y:S04]  /*174c0*/  LDL.LU R25, [R1+0x104] ;  /* 0x0001040001197983 */ /* 0x000ee80000300800 */
[----:B------:R-:W3:Y:S01]  /*174d0*/  LDL.LU R26, [R1+0x108] ;  /* 0x00010800011a7983 */ /* 0x000ee20000300800 */
[----:B------:R-:W-:-:S03]  /*174e0*/  IMAD.MOV.U32 R27, RZ, RZ, R3 ;  /* 0x000000ffff1b7224 */ /* 0x000fc600078e0003 */
[----:B------:R2:W-:Y:S04]  /*174f0*/  STL [R1+0xbb0], R12 ;  /* 0x000bb00c01007387 */ /* 0x0005e80000100800 */
[----:B------:R4:W-:Y:S04]  /*17500*/  STL [R1+0xbac], R13 ;  /* 0x000bac0d01007387 */ /* 0x0009e80000100800 */
[----:B------:R-:W-:Y:S04]  /*17510*/  STL [R1+0xba8], R14 ;  /* 0x000ba80e01007387 */ /* 0x000fe80000100800 */
[----:B------:R-:W-:Y:S04]  /*17520*/  STL [R1+0xba4], R15 ;  /* 0x000ba40f01007387 */ /* 0x000fe80000100800 */
[----:B------:R-:W3:Y:S01]  /*17530*/  LDL.LU.64 R6, [R1+0xc20] ;  /* 0x000c200001067983 */ /* 0x000ee20000300a00 */
[----:B--2---:R-:W-:Y:S01]  /*17540*/  IMAD.MOV.U32 R12, RZ, RZ, R2 ;  /* 0x000000ffff0c7224 */ /* 0x004fe200078e0002 */
[----:B----4-:R-:W-:Y:S01]  /*17550*/  MOV R13, R0 ;  /* 0x00000000000d7202 */ /* 0x010fe20000000f00 */
[----:B------:R-:W-:-:S02]  /*17560*/  IMAD.MOV.U32 R2, RZ, RZ, R4 ;  /* 0x000000ffff027224 */ /* 0x000fc400078e0004 */
[----:B------:R-:W-:Y:S01]  /*17570*/  IMAD.MOV.U32 R0, RZ, RZ, R5 ;  /* 0x000000ffff007224 */ /* 0x000fe200078e0005 */
[----:B---3--:R-:W-:Y:S01]  /*17580*/  HMMA.16816.F32.BF16 R24, R8, R4, R24 ;  /* 0x000000040818723c */ /* 0x008fe20000041818 */
[----:B------:R-:W2:-:S15]  /*17590*/  LDL.LU.64 R4, [R1+0xc18] ;  /* 0x000c180001047983 */ /* 0x000e9e0000300a00 */
[----:B------:R-:W-:-:S07]  /*175a0*/  NOP ;  /* 0x0000000000007918 */ /* 0x000fce0000000000 */
[----:B------:R0:W-:Y:S04]  /*175b0*/  STL.64 [R1+0x90], R24 ;  /* 0x0000901801007387 */ /* 0x0001e80000100a00 */
[----:B------:R1:W-:Y:S04]  /*175c0*/  STL [R1+0x98], R26 ;  /* 0x0000981a01007387 */ /* 0x0003e80000100800 */
[----:B0-----:R-:W3:Y:S04]  /*175d0*/  LDL.LU R24, [R1+0xb0] ;  /* 0x0000b00001187983 */ /* 0x001ee80000300800 */
[----:B------:R-:W3:Y:S01]  /*175e0*/  LDL.LU R25, [R1+0xb4] ;  /* 0x0000b40001197983 */ /* 0x000ee20000300800 */
[----:B------:R-:W-:-:S02]  /*175f0*/  IMAD.MOV.U32 R3, RZ, RZ, R27 ;  /* 0x000000ffff037224 */ /* 0x000fc400078e001b */
[----:B-1----:R-:W-:Y:S02]  /*17600*/  IMAD.MOV.U32 R26, RZ, RZ, R29 ;  /* 0x000000ffff1a7224 */ /* 0x002fe400078e001d */
[----:B------:R-:W-:-:S05]  /*17610*/  IMAD.MOV.U32 R27, RZ, RZ, R28 ;  /* 0x000000ffff1b7224 */ /* 0x000fca00078e001c */
[----:B------:R-:W-:Y:S01]  /*17620*/  STL.64 [R1+0xbd8], R26 ;  /* 0x000bd81a01007387 */ /* 0x000fe20000100a00 */
[----:B--2---:R-:W-:Y:S03]  /*17630*/  HMMA.16816.F32.BF16 R12, R8, R12, R4 ;  /* 0x0000000c080c723c */ /* 0x004fe60000041804 */
[----:B---3--:R0:W-:Y:S04]  /*17640*/  STL.64 [R1+0xbd0], R24 ;  /* 0x000bd01801007387 */ /* 0x0081e80000100a00 */
[----:B------:R-:W2:-:S15]  /*17650*/  LDL.LU.64 R4, [R1+0xc10] ;  /* 0x000c100001047983 */ /* 0x000e9e0000300a00 */
[----:B------:R-:W-:-:S02]  /*17660*/  NOP ;  /* 0x0000000000007918 */ /* 0x000fc40000000000 */
[----:B------:R-:W-:-:S05]  /*17670*/  IMAD.MOV.U32 R29, RZ, RZ, R13 ;  /* 0x000000ffff1d7224 */ /* 0x000fca00078e000d */
[----:B------:R-:W-:Y:S01]  /*17680*/  STL [R1+0xbb8], R29 ;  /* 0x000bb81d01007387 */ /* 0x000fe20000100800 */
[----:B0-----:R-:W-:Y:S02]  /*17690*/  IMAD.MOV.U32 R24, RZ, RZ, R2 ;  /* 0x000000ffff187224 */ /* 0x001fe400078e0002 */
[----:B------:R-:W-:-:S05]  /*176a0*/  IMAD.MOV.U32 R2, RZ, RZ, R12 ;  /* 0x000000ffff027224 */ /* 0x000fca00078e000c */
[----:B------:R0:W-:Y:S04]  /*176b0*/  STL [R1+0xbb4], R2 ;  /* 0x000bb40201007387 */ /* 0x0001e80000100800 */
[----:B------:R-:W3:Y:S01]  /*176c0*/  LDL.LU.64 R6, [R1+0xc08] ;  /* 0x000c080001067983 */ /* 0x000ee20000300a00 */
[----:B--2---:R-:W-:Y:S06]  /*176d0*/  HMMA.16816.F32.BF16 R20, R8, R4, R20 ;  /* 0x000000040814723c */ /* 0x004fec0000041814 */
[----:B------:R-:W-:-:S02]  /*176e0*/  IMAD.MOV.U32 R12, RZ, RZ, R4 ;  /* 0x000000ffff0c7224 */ /* 0x000fc400078e0004 */
[----:B0-----:R-:W-:Y:S02]  /*176f0*/  IMAD.MOV.U32 R2, RZ, RZ, R5 ;  /* 0x000000ffff027224 */ /* 0x001fe400078e0005 */
[----:B------:R-:W3:-:S13]  /*17700*/  LDL.LU.64 R4, [R1+0xc00] ;  /* 0x000c000001047983 */ /* 0x000eda0000300a00 */
[----:B------:R-:W-:Y:S04]  /*17710*/  STL.64 [R1+0xb70], R22 ;  /* 0x000b701601007387 */ /* 0x000fe80000100a00 */
[----:B------:R0:W-:Y:S04]  /*17720*/  STL.64 [R1+0xb68], R20 ;  /* 0x000b681401007387 */ /* 0x0001e80000100a00 */
[----:B0-----:R-:W2:Y:S04]  /*17730*/  LDL.LU.64 R20, [R1+0x20] ;  /* 0x0000200001147983 */ /* 0x001ea80000300a00 */
[----:B------:R-:W4:Y:S01]  /*17740*/  LDL.LU.64 R22, [R1+0x28] ;  /* 0x0000280001167983 */ /* 0x000f220000300a00 */
[----:B---3--:R-:W-:Y:S03]  /*17750*/  HMMA.16816.F32.BF16 R8, R8, R16, R4 ;  /* 0x000000100808723c */ /* 0x008fe60000041804 */
[----:B----4-:R-:W-:Y:S04]  /*17760*/  STL.64 [R1+0xbe8], R22 ;  /* 0x000be81601007387 */ /* 0x010fe80000100a00 */
[----:B--2---:R0:W-:Y:S04]  /*17770*/  STL.64 [R1+0xbe0], R20 ;  /* 0x000be01401007387 */ /* 0x0041e80000100a00 */
[----:B0-----:R-:W2:Y:S04]  /*17780*/  LDL.LU R20, [R1+0xc0] ;  /* 0x0000c00001147983 */ /* 0x001ea80000300800 */
[----:B------:R-:W2:Y:S04]  /*17790*/  LDL.LU R21, [R1+0xc4] ;  /* 0x0000c40001157983 */ /* 0x000ea80000300800 */
[----:B------:R-:W2:Y:S04]  /*177a0*/  LDL.LU R22, [R1+0xc8] ;  /* 0x0000c80001167983 */ /* 0x000ea80000300800 */
[----:B------:R-:W2:Y:S04]  /*177b0*/  LDL.LU R23, [R1+0xcc] ;  /* 0x0000cc0001177983 */ /* 0x000ea80000300800 */
[----:B------:R-:W2:Y:S04]  /*177c0*/  LDL.LU.64 R6, [R1+0xbf8] ;  /* 0x000bf80001067983 */ /* 0x000ea80000300a00 */
[----:B------:R-:W2:Y:S01]  /*177d0*/  LDL.LU.64 R4, [R1+0xbf0] ;  /* 0x000bf00001047983 */ /* 0x000ea20000300a00 */
[----:B------:R-:W-:-:S02]  /*177e0*/  IMAD.MOV.U32 R25, RZ, RZ, R0 ;  /* 0x000000ffff197224 */ /* 0x000fc400078e0000 */
[----:B------:R-:W-:Y:S02]  /*177f0*/  IMAD.MOV.U32 R18, RZ, RZ, R10 ;  /* 0x000000ffff127224 */ /* 0x000fe400078e000a */
[----:B------:R-:W-:Y:S01]  /*17800*/  IMAD.MOV.U32 R19, RZ, RZ, R11 ;  /* 0x000000ffff137224 */ /* 0x000fe200078e000b */
[----:B------:R-:W-:-:S04]  /*17810*/  MOV R28, R14 ;  /* 0x0000000e001c7202 */ /* 0x000fc80000000f00 */
[----:B------:R-:W-:Y:S04]  /*17820*/  STL.64 [R1+0xbc8], R18 ;  /* 0x000bc81201007387 */ /* 0x000fe80000100a00 */
[----:B------:R0:W-:Y:S01]  /*17830*/  STL.64 [R1+0xbc0], R16 ;  /* 0x000bc01001007387 */ /* 0x0001e20000100a00 */
[----:B------:R-:W-:Y:S02]  /*17840*/  IMAD.MOV.U32 R0, RZ, RZ, R15 ;  /* 0x000000ffff007224 */ /* 0x000fe400078e000f */
[----:B------:R-:W-:Y:S02]  /*17850*/  IMAD.MOV.U32 R14, RZ, RZ, R8 ;  /* 0x000000ffff0e7224 */ /* 0x000fe400078e0008 */
[----:B------:R-:W-:Y:S02]  /*17860*/  IMAD.MOV.U32 R15, RZ, RZ, R9 ;  /* 0x000000ffff0f7224 */ /* 0x000fe400078e0009 */
[----:B------:R-:W-:-:S02]  /*17870*/  IMAD.MOV.U32 R8, RZ, RZ, R12 ;  /* 0x000000ffff087224 */ /* 0x000fc400078e000c */
[----:B------:R-:W-:Y:S01]  /*17880*/  IMAD.MOV.U32 R9, RZ, RZ, R2 ;  /* 0x000000ffff097224 */ /* 0x000fe200078e0002 */
[----:B0-----:R-:W3:Y:S04]  /*17890*/  LDL.LU R16, [R1+0xa0] ;  /* 0x0000a00001107983 */ /* 0x001ee80000300800 */
[----:B------:R-:W3:Y:S04]  /*178a0*/  LDL.LU R17, [R1+0xa4] ;  /* 0x0000a40001117983 */ /* 0x000ee80000300800 */
[----:B------:R-:W3:Y:S04]  /*178b0*/  LDL.LU R18, [R1+0xa8] ;  /* 0x0000a80001127983 */ /* 0x000ee80000300800 */
[----:B------:R-:W3:Y:S01]  /*178c0*/  LDL.LU R19, [R1+0xac] ;  /* 0x0000ac0001137983 */ /* 0x000ee20000300800 */
[----:B--2---:R-:W-:Y:S03]  /*178d0*/  HMMA.16816.F32.BF16 R24, R4, R24, R20 ;  /* 0x000000180418723c */ /* 0x004fe60000041814 */
[----:B------:R-:W2:Y:S04]  /*178e0*/  LDL.LU.64 R22, [R1+0xbe8] ;  /* 0x000be80001167983 */ /* 0x000ea80000300a00 */
[----:B------:R-:W4:-:S15]  /*178f0*/  LDL.LU.64 R20, [R1+0xbe0] ;  /* 0x000be00001147983 */ /* 0x000f1e0000300a00 */
[----:B------:R-:W-:-:S02]  /*17900*/  NOP ;  /* 0x0000000000007918 */ /* 0x000fc40000000000 */
[----:B------:R-:W-:Y:S02]  /*17910*/  IMAD.MOV.U32 R12, RZ, RZ, R26 ;  /* 0x000000ffff0c7224 */ /* 0x000fe400078e001a */
[----:B------:R-:W-:Y:S01]  /*17920*/  IMAD.MOV.U32 R13, RZ, RZ, R27 ;  /* 0x000000ffff0d7224 */ /* 0x000fe200078e001b */
[----:B------:R-:W-:Y:S01]  /*17930*/  MOV R29, R24 ;  /* 0x00000018001d7202 */ /* 0x000fe20000000f00 */
[----:B------:R-:W-:Y:S01]  /*17940*/  IMAD.MOV.U32 R2, RZ, RZ, R25 ;  /* 0x000000ffff027224 */ /* 0x000fe200078e0019 */
[----:B------:R-:W4:Y:S04]  /*17950*/  LDL.LU.64 R26, [R1+0xbd8] ;  /* 0x000bd800011a7983 */ /* 0x000f280000300a00 */
[----:B------:R-:W4:Y:S01]  /*17960*/  LDL.LU.64 R24, [R1+0xbd0] ;  /* 0x000bd00001187983 */ /* 0x000f220000300a00 */
[C---:B---3--:R-:W-:Y:S03]  /*17970*/  HMMA.16816.F32.BF16 R8, R4.reuse, R8, R16 ;  /* 0x000000080408723c */ /* 0x048fe60000041810 */
[----:B--2---:R0:W-:Y:S03]  /*17980*/  STL.64 [R1+0xb80], R22 ;  /* 0x000b801601007387 */ /* 0x0041e60000100a00 */
[----:B----4-:R-:W-:Y:S01]  /*17990*/  HMMA.16816.F32.BF16 R24, R4, R20, R24 ;  /* 0x000000140418723c */ /* 0x010fe20000041818 */
[----:B------:R-:W2:Y:S04]  /*179a0*/  LDL.LU R20, [R1+0x90] ;  /* 0x0000900001147983 */ /* 0x000ea80000300800 */
[----:B------:R-:W2:Y:S04]  /*179b0*/  LDL.LU R21, [R1+0x94] ;  /* 0x0000940001157983 */ /* 0x000ea80000300800 */
[----:B0-----:R-:W2:-:S14]  /*179c0*/  LDL.LU R22, [R1+0x98] ;  /* 0x0000980001167983 */ /* 0x001e9c0000300800 */
[----:B------:R0:W-:Y:S04]  /*179d0*/  STL.64 [R1+0xb18], R26 ;  /* 0x000b181a01007387 */ /* 0x0001e80000100a00 */
[----:B------:R-:W-:Y:S04]  /*179e0*/  STL.64 [R1+0xb10], R24 ;  /* 0x000b101801007387 */ /* 0x000fe80000100a00 */
[----:B0-----:R-:W2:Y:S04]  /*179f0*/  LDL.LU R26, [R1+0x38] ;  /* 0x00003800011a7983 */ /* 0x001ea80000300800 */
[----:B------:R-:W2:Y:S04]  /*17a00*/  LDL.LU R27, [R1+0x3c] ;  /* 0x00003c00011b7983 */ /* 0x000ea80000300800 */
[----:B------:R-:W3:Y:S04]  /*17a10*/  LDL.LU.64 R18, [R1+0xbc8] ;  /* 0x000bc80001127983 */ /* 0x000ee80000300a00 */
[----:B------:R-:W4:Y:S04]  /*17a20*/  LDL.LU.64 R16, [R1+0xbc0] ;  /* 0x000bc00001107983 */ /* 0x000f280000300a00 */
[----:B------:R0:W-:Y:S04]  /*17a30*/  STL.64 [R1+0xb28], R10 ;  /* 0x000b280a01007387 */ /* 0x0001e80000100a00 */
[----:B------:R1:W-:Y:S01]  /*17a40*/  STL.64 [R1+0xb20], R8 ;  /* 0x000b200801007387 */ /* 0x0003e20000100a00 */
[----:B0-----:R-:W-:-:S02]  /*17a50*/  IMAD.MOV.U32 R10, RZ, RZ, R12 ;  /* 0x000000ffff0a7224 */ /* 0x001fc400078e000c */
[----:B-1----:R-:W-:Y:S02]  /*17a60*/  IMAD.MOV.U32 R8, RZ, RZ, R29 ;  /* 0x000000ffff087224 */ /* 0x002fe400078e001d */
[----:B------:R-:W-:Y:S01]  /*17a70*/  IMAD.MOV.U32 R11, RZ, RZ, R13 ;  /* 0x000000ffff0b7224 */ /* 0x000fe200078e000d */
[----:B------:R-:W2:Y:S01]  /*17a80*/  LDL.LU R29, [R1+0xbb8] ;  /* 0x000bb800011d7983 */ /* 0x000ea20000300800 */
[----:B------:R-:W-:-:S03]  /*17a90*/  IMAD.MOV.U32 R9, RZ, RZ, R2 ;  /* 0x000000ffff097224 */ /* 0x000fc600078e0002 */
[----:B------:R-:W4:Y:S04]  /*17aa0*/  LDL.LU R2, [R1+0xbb4] ;  /* 0x000bb40001027983 */ /* 0x000f280000300800 */
[----:B------:R-:W2:Y:S04]  /*17ab0*/  LDL.LU R12, [R1+0xbb0] ;  /* 0x000bb000010c7983 */ /* 0x000ea80000300800 */
[----:B------:R-:W2:Y:S04]  /*17ac0*/  LDL.LU R13, [R1+0xbac] ;  /* 0x000bac00010d7983 */ /* 0x000ea80000300800 */
[----:B------:R-:W-:Y:S04]  /*17ad0*/  STL.64 [R1+0xb48], R10 ;  /* 0x000b480a01007387 */ /* 0x000fe80000100a00 */
[----:B------:R0:W-:Y:S02]  /*17ae0*/  STL.64 [R1+0xb40], R8 ;  /* 0x000b400801007387 */ /* 0x0001e40000100a00 */
[----:B0-----:R-:W-:Y:S01]  /*17af0*/  IMAD.MOV.U32 R8, RZ, RZ, R14 ;  /* 0x000000ffff087224 */ /* 0x001fe200078e000e */
[----:B------:R-:W-:Y:S01]  /*17b00*/  MOV R9, R15 ;  /* 0x0000000f00097202 */ /* 0x000fe20000000f00 */
[----:B------:R-:W2:Y:S04]  /*17b10*/  LDL.LU R14, [R1+0xba8] ;  /* 0x000ba800010e7983 */ /* 0x000ea80000300800 */
[----:B------:R-:W2:Y:S01]  /*17b20*/  LDL.LU R15, [R1+0xba4] ;  /* 0x000ba400010f7983 */ /* 0x000ea20000300800 */
[----:B---3--:R-:W-:-:S02]  /*17b30*/  IMAD.MOV.U32 R10, RZ, RZ, R18 ;  /* 0x000000ffff0a7224 */ /* 0x008fc400078e0012 */
[----:B------:R-:W-:Y:S01]  /*17b40*/  IMAD.MOV.U32 R11, RZ, RZ, R19 ;  /* 0x000000ffff0b7224 */ /* 0x000fe200078e0013 */
[----:B------:R-:W3:Y:S04]  /*17b50*/  LDL.LU R18, [R1+0xba0] ;  /* 0x000ba00001127983 */ /* 0x000ee80000300800 */
[----:B------:R-:W3:Y:S04]  /*17b60*/  LDL.LU R19, [R1+0xb9c] ;  /* 0x000b9c0001137983 */ /* 0x000ee80000300800 */
[----:B------:R0:W-:Y:S04]  /*17b70*/  STL.64 [R1+0xb58], R10 ;  /* 0x000b580a01007387 */ /* 0x0001e80000100a00 */
[----:B------:R4:W-:Y:S04]  /*17b80*/  STL.64 [R1+0xb50], R8 ;  /* 0x000b500801007387 */ /* 0x0009e80000100a00 */
[----:B0-----:R-:W3:Y:S01]  /*17b90*/  LDL.LU.64 R10, [R1+0x18] ;  /* 0x00001800010a7983 */ /* 0x001ee20000300a00 */
[----:B----4-:R-:W-:Y:S01]  /*17ba0*/  IMAD.MOV.U32 R8, RZ, RZ, R2 ;  /* 0x000000ffff087224 */ /* 0x010fe200078e0002 */
[----:B--2---:R-:W-:Y:S02]  /*17bb0*/  HMMA.16816.F32.BF16 R4, R4, R16, R12 ;  /* 0x000000100404723c */ /* 0x004fe4000004180c */
[----:B---3--:R-:W-:Y:S04]  /*17bc0*/  STL.64 [R1+0xb78], R10 ;  /* 0x000b780a01007387 */ /* 0x008fe80000100a00 */
[----:B------:R-:W2:Y:S04]  /*17bd0*/  LDL.LU R2, [R1+0xb98] ;  /* 0x000b980001027983 */ /* 0x000ea80000300800 */
[----:B------:R-:W3:Y:S04]  /*17be0*/  LDL.LU.64 R14, [R1+0xb90] ;  /* 0x000b9000010e7983 */ /* 0x000ee80000300a00 */
[----:B------:R-:W3:Y:S01]  /*17bf0*/  LDL.LU.64 R12, [R1+0xb88] ;  /* 0x000b8800010c7983 */ /* 0x000ee20000300a00 */
[----:B------:R-:W-:-:S02]  /*17c00*/  IMAD.MOV.U32 R23, RZ, RZ, R3 ;  /* 0x000000ffff177224 */ /* 0x000fc400078e0003 */
[----:B------:R-:W-:Y:S01]  /*17c10*/  IMAD.MOV.U32 R9, RZ, RZ, R29 ;  /* 0x000000ffff097224 */ /* 0x000fe200078e001d */
[----:B------:R-:W0:Y:S04]  /*17c20*/  LDC R3, c[0x0][0x238] ;  /* 0x00008e00ff037b82 */ /* 0x000e280000000800 */
[----:B---3--:R-:W-:-:S15]  /*17c30*/  HMMA.16816.F32.BF16 R20, R12, R26, R20 ;  /* 0x0000001a0c14723c */ /* 0x008fde0000041814 */
[----:B------:R-:W-:-:S08]  /*17c40*/  NOP ;  /* 0x0000000000007918 */ /* 0x000fd00000000000 */
[----:B------:R-:W-:Y:S04]  /*17c50*/  STL.64 [R1+0x610], R20 ;  /* 0x0006101401007387 */ /* 0x000fe80000100a00 */
[----:B------:R1:W-:Y:S04]  /*17c60*/  STL.64 [R1+0x618], R22 ;  /* 0x0006181601007387 */ /* 0x0003e80000100a00 */
[----:B-1----:R-:W3:Y:S01]  /*17c70*/  LDL.LU.64 R22, [R1+0xb80] ;  /* 0x000b800001167983 */ /* 0x002ee20000300a00 */
[----:B------:R-:W-:Y:S02]  /*17c80*/  IMAD.MOV.U32 R10, RZ, RZ, R28 ;  /* 0x000000ffff0a7224 */ /* 0x000fe400078e001c */
[----:B------:R-:W-:-:S07]  /*17c90*/  IMAD.MOV.U32 R11, RZ, RZ, R0 ;  /* 0x000000ffff0b7224 */ /* 0x000fce00078e0000 */
[----:B---3--:R-:W-:Y:S06]  /*17ca0*/  HMMA.16816.F32.BF16 R8, R12, R22, R8 ;  /* 0x000000160c08723c */ /* 0x008fec0000041808 */
[----:B------:R-:W-:Y:S02]  /*17cb0*/  IMAD.MOV.U32 R25, RZ, RZ, R22 ;  /* 0x000000ffff197224 */ /* 0x000fe400078e0016 */
[----:B------:R-:W-:-:S15]  /*17cc0*/  IMAD.MOV.U32 R24, RZ, RZ, R23 ;  /* 0x000000ffff187224 */ /* 0x000fde00078e0017 */
[----:B------:R-:W-:Y:S04]  /*17cd0*/  STL.64 [R1+0x600], R8 ;  /* 0x0006000801007387 */ /* 0x000fe80000100a00 */
[----:B------:R1:W-:Y:S04]  /*17ce0*/  STL.64 [R1+0x608], R10 ;  /* 0x0006080a01007387 */ /* 0x0003e80000100a00 */
[----:B-1----:R-:W3:Y:S04]  /*17cf0*/  LDL.LU.64 R10, [R1+0xb78] ;  /* 0x000b7800010a7983 */ /* 0x002ee80000300a00 */
[----:B------:R-:W3:Y:S04]  /*17d00*/  LDL.LU.64 R22, [R1+0xb70] ;  /* 0x000b700001167983 */ /* 0x000ee80000300a00 */
[----:B------:R-:W3:Y:S02]  /*17d10*/  LDL.LU.64 R20, [R1+0xb68] ;  /* 0x000b680001147983 */ /* 0x000ee40000300a00 */
[----:B---3--:R-:W-:Y:S06]  /*17d20*/  HMMA.16816.F32.BF16 R20, R12, R10, R20 ;  /* 0x0000000a0c14723c */ /* 0x008fec0000041814 */
[----:B------:R-:W-:-:S15]  /*17d30*/  MOV R0, R11 ;  /* 0x0000000b00007202 */ /* 0x000fde0000000f00 */
[----:B------:R-:W-:-:S02]  /*17d40*/  NOP ;  /* 0x0000000000007918 */ /* 0x000fc40000000000 */
[----:B------:R1:W-:Y:S04]  /*17d50*/  STL.64 [R1+0x5f0], R20 ;  /* 0x0005f01401007387 */ /* 0x0003e80000100a00 */
[----:B------:R3:W-:Y:S04]  /*17d60*/  STL.64 [R1+0x5f8], R22 ;  /* 0x0005f81601007387 */ /* 0x0007e80000100a00 */
[----:B-1----:R-:W4:Y:S01]  /*17d70*/  LDL.LU.64 R20, [R1+0xb60] ;  /* 0x000b600001147983 */ /* 0x002f220000300a00 */
[----:B---3--:R-:W-:-:S03]  /*17d80*/  IMAD.MOV.U32 R22, RZ, RZ, R10 ;  /* 0x000000ffff167224 */ /* 0x008fc600078e000a */
[----:B------:R-:W3:Y:S04]  /*17d90*/  LDL.LU.64 R10, [R1+0xb58] ;  /* 0x000b5800010a7983 */ /* 0x000ee80000300a00 */
[----:B------:R-:W3:Y:S01]  /*17da0*/  LDL.LU.64 R8, [R1+0xb50] ;  /* 0x000b500001087983 */ /* 0x000ee20000300a00 */
[----:B------:R-:W-:Y:S02]  /*17db0*/  IMAD.MOV.U32 R28, RZ, RZ, R19 ;  /* 0x000000ffff1c7224 */ /* 0x000fe400078e0013 */
[----:B------:R-:W-:Y:S01]  /*17dc0*/  IMAD.MOV.U32 R23, RZ, RZ, R18 ;  /* 0x000000ffff177224 */ /* 0x000fe200078e0012 */
[----:B---3--:R-:W-:Y:S01]  /*17dd0*/  HMMA.16816.F32.BF16 R12, R12, R18, R8 ;  /* 0x000000120c0c723c */ /* 0x008fe20000041808 */
[----:B------:R-:W3:Y:S04]  /*17de0*/  LDL.LU.64 R10, [R1+0xb48] ;  /* 0x000b4800010a7983 */ /* 0x000ee80000300a00 */
[----:B------:R-:W3:-:S15]  /*17df0*/  LDL.LU.64 R8, [R1+0xb40] ;  /* 0x000b400001087983 */ /* 0x000ede0000300a00 */
[----:B------:R-:W-:-:S03]  /*17e00*/  NOP ;  /* 0x0000000000007918 */ /* 0x000fc60000000000 */
[----:B------:R-:W-:Y:S04]  /*17e10*/  STL.64 [R1+0x5e0], R12 ;  /* 0x0005e00c01007387 */ /* 0x000fe80000100a00 */
[----:B------:R1:W-:Y:S04]  /*17e20*/  STL.64 [R1+0x5e8], R14 ;  /* 0x0005e80e01007387 */ /* 0x0003e80000100a00 */
[----:B------:R-:W3:Y:S04]  /*17e30*/  LDL.LU.64 R18, [R1+0xb38] ;  /* 0x000b380001127983 */ /* 0x000ee80000300a00 */
[----:B------:R-:W3:Y:S01]  /*17e40*/  LDL.LU.64 R16, [R1+0xb30] ;  /* 0x000b300001107983 */ /* 0x000ee20000300a00 */
[----:B-1----:R-:W-:-:S02]  /*17e50*/  IMAD.MOV.U32 R14, RZ, RZ, R25 ;  /* 0x000000ffff0e7224 */ /* 0x002fc400078e0019 */
[----:B------:R-:W-:Y:S02]  /*17e60*/  IMAD.MOV.U32 R15, RZ, RZ, R24 ;  /* 0x000000ffff0f7224 */ /* 0x000fe400078e0018 */
[----:B---3--:R-:W-:Y:S01]  /*17e70*/  HMMA.16816.F32.BF16 R24, R16, R26, R8 ;  /* 0x0000001a1018723c */ /* 0x008fe20000041808 */
[----:B------:R-:W3:Y:S04]  /*17e80*/  LDL.LU.64 R10, [R1+0xb28] ;  /* 0x000b2800010a7983 */ /* 0x000ee80000300a00 */
[----:B------:R-:W3:-:S15]  /*17e90*/  LDL.LU.64 R8, [R1+0xb20] ;  /* 0x000b200001087983 */ /* 0x000ede0000300a00 */
[----:B------:R-:W-:-:S03]  /*17ea0*/  NOP ;  /* 0x0000000000007918 */ /* 0x000fc60000000000 */
[----:B------:R-:W-:Y:S04]  /*17eb0*/  STL.64 [R1+0x5d0], R24 ;  /* 0x0005d01801007387 */ /* 0x000fe80000100a00 */
[----:B------:R1:W-:Y:S04]  /*17ec0*/  STL.64 [R1+0x5d8], R26 ;  /* 0x0005d81a01007387 */ /* 0x0003e80000100a00 */
[----:B-1----:R-:W2:Y:S04]  /*17ed0*/  LDL.LU.64 R26, [R1+0xb18] ;  /* 0x000b1800011a7983 */ /* 0x002ea80000300a00 */
[----:B------:R-:W2:Y:S02]  /*17ee0*/  LDL.LU.64 R24, [R1+0xb10] ;  /* 0x000b100001187983 */ /* 0x000ea40000300a00 */
[----:B--2---:R-:W-:Y:S02]  /*17ef0*/  HMMA.16816.F32.BF16 R12, R16, R14, R24 ;  /* 0x0000000e100c723c */ /* 0x004fe40000041818 */
[----:B------:R-:W2:Y:S04]  /*17f00*/  LDL.LU R24, [R1+0x2f8] ;  /* 0x0002f80001187983 */ /* 0x000ea80000300800 */
[----:B------:R-:W2:-:S15]  /*17f10*/  LDL.LU R25, [R1+0x2f4] ;  /* 0x0002f40001197983 */ /* 0x000e9e0000300800 */
[----:B------:R-:W-:-:S02]  /*17f20*/  NOP ;  /* 0x0000000000007918 */ /* 0x000fc40000000000 */
[----:B------:R1:W-:Y:S04]  /*17f30*/  STL.64 [R1+0x5c0], R12 ;  /* 0x0005c00c01007387 */ /* 0x0003e80000100a00 */
[----:B------:R0:W-:Y:S04]  /*17f40*/  STL.64 [R1+0x5c8], R14 ;  /* 0x0005c80e01007387 */ /* 0x0001e80000100a00 */
[----:B--2---:R2:W-:Y:S04]  /*17f50*/  STL.64 [R1+0xaa0], R24 ;  /* 0x000aa01801007387 */ /* 0x0045e80000100a00 */
[----:B------:R-:W4:Y:S04]  /*17f60*/  LDL.LU R26, [R1+0x2f0] ;  /* 0x0002f000011a7983 */ /* 0x000f280000300800 */
[----:B------:R-:W4:Y:S04]  /*17f70*/  LDL.LU R27, [R1+0x2ec] ;  /* 0x0002ec00011b7983 */ /* 0x000f280000300800 */
[----:B----4-:R-:W-:Y:S04]  /*17f80*/  STL.64 [R1+0xaa8], R26 ;  /* 0x000aa81a01007387 */ /* 0x010fe80000100a00 */
[----:B-1----:R-:W4:Y:S04]  /*17f90*/  LDL.LU R12, [R1+0x2e8] ;  /* 0x0002e800010c7983 */ /* 0x002f280000300800 */
[----:B------:R-:W4:Y:S04]  /*17fa0*/  LDL.LU R13, [R1+0x2e4] ;  /* 0x0002e400010d7983 */ /* 0x000f280000300800 */
[----:B----4-:R-:W-:Y:S04]  /*17fb0*/  STL.64 [R1+0xab0], R12 ;  /* 0x000ab00c01007387 */ /* 0x010fe80000100a00 */
[----:B0-----:R-:W4:Y:S04]  /*17fc0*/  LDL.LU R14, [R1+0x2e0] ;  /* 0x0002e000010e7983 */ /* 0x001f280000300800 */
[----:B------:R-:W4:Y:S01]  /*17fd0*/  LDL.LU R15, [R1+0x2dc] ;  /* 0x0002dc00010f7983 */ /* 0x000f220000300800 */
[----:B--2---:R-:W-:-:S03]  /*17fe0*/  IMAD.MOV.U32 R25, RZ, RZ, R28 ;  /* 0x000000ffff197224 */ /* 0x004fc600078e001c */
[----:B----4-:R0:W-:Y:S02]  /*17ff0*/  STL.64 [R1+0xab8], R14 ;  /* 0x000ab80e01007387 */ /* 0x0101e40000100a00 */
[----:B0-----:R-:W-:Y:S02]  /*18000*/  IMAD.MOV.U32 R14, RZ, RZ, R22 ;  /* 0x000000ffff0e7224 */ /* 0x001fe400078e0016 */
[----:B------:R-:W2:Y:S04]  /*18010*/  LDL.LU R22, [R1+0x2d8] ;  /* 0x0002d80001167983 */ /* 0x000ea80000300800 */
[----:B------:R-:W4:Y:S04]  /*18020*/  LDL.LU R28, [R1+0x2d4] ;  /* 0x0002d400011c7983 */ /* 0x000f280000300800 */
[----:B------:R-:W4:Y:S01]  /*18030*/  LDL.LU R29, [R1+0x2d0] ;  /* 0x0002d000011d7983 */ /* 0x000f220000300800 */
[----:B------:R-:W-:-:S03]  /*18040*/  IMAD.MOV.U32 R24, RZ, RZ, R23 ;  /* 0x000000ffff187224 */ /* 0x000fc600078e0017 */
[----:B----4-:R-:W-:Y:S04]  /*18050*/  STL.64 [R1+0xac0], R28 ;  /* 0x000ac01c01007387 */ /* 0x010fe80000100a00 */
[----:B------:R-:W2:Y:S01]  /*18060*/  LDL.LU R23, [R1+0x2cc] ;  /* 0x0002cc0001177983 */ /* 0x000ea20000300800 */
[----:B------:R-:W-:-:S07]  /*18070*/  IMAD.MOV.U32 R15, RZ, RZ, R0 ;  /* 0x000000ffff0f7224 */ /* 0x000fce00078e0000 */
[----:B---3--:R-:W-:Y:S01]  /*18080*/  HMMA.16816.F32.BF16 R8, R16, R14, R8 ;  /* 0x0000000e1008723c */ /* 0x008fe20000041808 */
[----:B--2---:R0:W-:Y:S04]  /*18090*/  STL.64 [R1+0xac8], R22 ;  /* 0x000ac81601007387 */ /* 0x0041e80000100a00 */
[----:B------:R-:W2:Y:S04]  /*180a0*/  LDL.LU R0, [R1+0x2c8] ;  /* 0x0002c80001007983 */ /* 0x000ea80000300800 */
[----:B0-----:R-:W3:Y:S04]  /*180b0*/  LDL.LU R22, [R1+0x398] ;  /* 0x0003980001167983 */ /* 0x001ee80000300800 */
[----:B------:R-:W3:Y:S10]  /*180c0*/  LDL.LU R23, [R1+0x360] ;  /* 0x0003600001177983 */ /* 0x000ef40000300800 */
[----:B------:R-:W-:Y:S04]  /*180d0*/  STL.64 [R1+0x5b0], R8 ;  /* 0x0005b00801007387 */ /* 0x000fe80000100a00 */
[----:B------:R-:W-:Y:S04]  /*180e0*/  STL.64 [R1+0x5b8], R10 ;  /* 0x0005b80a01007387 */ /* 0x000fe80000100a00 */
[----:B---3--:R0:W-:Y:S04]  /*180f0*/  STL.64 [R1+0xad0], R22 ;  /* 0x000ad01601007387 */ /* 0x0081e80000100a00 */
[----:B0-----:R-:W3:Y:S04]  /*18100*/  LDL.LU R22, [R1+0x39c] ;  /* 0x00039c0001167983 */ /* 0x001ee80000300800 */
[----:B------:R-:W3:Y:S04]  /*18110*/  LDL.LU R23, [R1+0x368] ;  /* 0x0003680001177983 */ /* 0x000ee80000300800 */
        /* <DEDUP_REMOVED lines=15> */
[----:B------:R-:W4:Y:S04]  /*18210*/  LDL.LU R28, [R1+0x35c] ;  /* 0x00035c00011c7983 */ /* 0x000f280000300800 */
[----:B------:R-:W4:Y:S04]  /*18220*/  LDL.LU R29, [R1+0x358] ;  /* 0x00035800011d7983 */ /* 0x000f280000300800 */
[----:B------:R-:W2:Y:S04]  /*18230*/  LDL.LU R14, [R1+0x354] ;  /* 0x00035400010e7983 */ /* 0x000ea80000300800 */
[----:B------:R-:W2:Y:S04]  /*18240*/  LDL.LU R15, [R1+0x350] ;  /* 0x00035000010f7983 */ /* 0x000ea80000300800 */
[----:B------:R-:W3:Y:S04]  /*18250*/  LDL.LU R12, [R1+0x34c] ;  /* 0x00034c00010c7983 */ /* 0x000ee80000300800 */
[----:B------:R-:W3:Y:S01]  /*18260*/  LDL.LU R13, [R1+0x348] ;  /* 0x00034800010d7983 */ /* 0x000ee20000300800 */
[----:B------:R-:W-:-:S04]  /*18270*/  IMAD.SHL.U32 R3, R3, 0x80, RZ ;  /* 0x0000008003037824 */ /* 0x000fc800078e00ff */
[----:B------:R-:W-:Y:S01]  /*18280*/  IMAD.WIDE R8, R3, 0x2, R20 ;  /* 0x0000000203087825 */ /* 0x000fe200078e0214 */
[----:B--2---:R0:W-:Y:S02]  /*18290*/  STL.64 [R1+0xb08], R14 ;  /* 0x000b080e01007387 */ /* 0x0041e40000100a00 */
[----:B0-----:R-:W-:Y:S01]  /*182a0*/  MOV R14, R24 ;  /* 0x00000018000e7202 */ /* 0x001fe20000000f00 */
[----:B------:R-:W-:-:S07]  /*182b0*/  IMAD.MOV.U32 R15, RZ, RZ, R25 ;  /* 0x000000ffff0f7224 */ /* 0x000fce00078e0019 */
[----:B------:R-:W-:Y:S01]  /*182c0*/  HMMA.16816.F32.BF16 R4, R16, R14, R4 ;  /* 0x0000000e1004723c */ /* 0x000fe20000041804 */
[----:B---3--:R0:W-:Y:S04]  /*182d0*/  STL.64 [R1+0xb00], R12 ;  /* 0x000b000c01007387 */ /* 0x0081e80000100a00 */
[----:B------:R-:W2:Y:S04]  /*182e0*/  LDL.LU R26, [R1+0x344] ;  /* 0x00034400011a7983 */ /* 0x000ea80000300800 */
[----:B------:R-:W2:Y:S04]  /*182f0*/  LDL.LU R27, [R1+0x340] ;  /* 0x00034000011b7983 */ /* 0x000ea80000300800 */
[----:B------:R-:W3:Y:S04]  /*18300*/  LDL.LU R24, [R1+0x33c] ;  /* 0x00033c0001187983 */ /* 0x000ee80000300800 */
[----:B------:R-:W3:Y:S04]  /*18310*/  LDL.LU R25, [R1+0x338] ;  /* 0x0003380001197983 */ /* 0x000ee80000300800 */
[----:B------:R-:W3:Y:S04]  /*18320*/  LDL.LU R10, [R1+0x300] ;  /* 0x00030000010a7983 */ /* 0x000ee80000300800 */
[----:B------:R-:W3:Y:S04]  /*18330*/  LDL.LU R11, [R1+0x2fc] ;  /* 0x0002fc00010b7983 */ /* 0x000ee80000300800 */
[----:B------:R-:W3:Y:S04]  /*18340*/  LDL.LU R3, [R1+0x30c] ;  /* 0x00030c0001037983 */ /* 0x000ee80000300800 */
[----:B------:R-:W3:Y:S04]  /*18350*/  LDL.LU R20, [R1+0x308] ;  /* 0x0003080001147983 */ /* 0x000ee80000300800 */
[----:B------:R-:W3:Y:S04]  /*18360*/  LDL.LU R21, [R1+0x304] ;  /* 0x0003040001157983 */ /* 0x000ee80000300800 */
[----:B------:R-:W2:Y:S04]  /*18370*/  LDL.LU.64 R14, [R1+0xb08] ;  /* 0x000b0800010e7983 */ /* 0x000ea80000300a00 */
[----:B0-----:R-:W3:Y:S04]  /*18380*/  LDL.LU.64 R12, [R1+0xb00] ;  /* 0x000b0000010c7983 */ /* 0x001ee80000300a00 */
[----:B------:R-:W3:Y:S04]  /*18390*/  LDL.LU R16, [R1+0x32c] ;  /* 0x00032c0001107983 */ /* 0x000ee80000300800 */
[----:B------:R-:W3:Y:S01]  /*183a0*/  LDL.LU R17, [R1+0x328] ;  /* 0x0003280001117983 */ /* 0x000ee20000300800 */
[----:B------:R-:W-:-:S04]  /*183b0*/  LOP3.LUT R23, R23, R22, RZ, 0x3c, !PT ;  /* 0x0000001617177212 */ /* 0x000fc800078e3cff */
[C---:B------:R-:W-:Y:S01]  /*183c0*/  LOP3.LUT R22, R23.reuse, R22, RZ, 0x3c, !PT ;  /* 0x0000001617167212 */ /* 0x040fe200078e3cff */
[----:B------:R0:W-:Y:S04]  /*183d0*/  STL.64 [R1+0x5a0], R4 ;  /* 0x0005a00401007387 */ /* 0x0001e80000100a00 */
[----:B------:R1:W-:Y:S04]  /*183e0*/  STL.64 [R1+0x5a8], R6 ;  /* 0x0005a80601007387 */ /* 0x0003e80000100a00 */
[----:B------:R-:W3:Y:S04]  /*183f0*/  LDL.LU R18, [R1+0x324] ;  /* 0x0003240001127983 */ /* 0x000ee80000300800 */
[----:B------:R-:W3:Y:S01]  /*18400*/  LDL.LU R19, [R1+0x320] ;  /* 0x0003200001137983 */ /* 0x000ee20000300800 */
[----:B------:R-:W-:-:S03]  /*18410*/  LOP3.LUT R23, R23, R22, RZ, 0x3c, !PT ;  /* 0x0000001617177212 */ /* 0x000fc600078e3cff */
[----:B0-----:R-:W3:Y:S04]  /*18420*/  LDL.LU R4, [R1+0x31c] ;  /* 0x00031c0001047983 */ /* 0x001ee80000300800 */
[----:B------:R-:W3:Y:S04]  /*18430*/  LDL.LU R5, [R1+0x318] ;  /* 0x0003180001057983 */ /* 0x000ee80000300800 */
[----:B-1----:R-:W3:Y:S04]  /*18440*/  LDL.LU R6, [R1+0x314] ;  /* 0x0003140001067983 */ /* 0x002ee80000300800 */
[----:B------:R-:W3:Y:S04]  /*18450*/  LDL.LU R7, [R1+0x310] ;  /* 0x0003100001077983 */ /* 0x000ee80000300800 */
[----:B------:R0:W-:Y:S04]  /*18460*/  STL [R1+0x624], R8 ;  /* 0x0006240801007387 */ /* 0x0001e80000100800 */
[----:B------:R1:W-:Y:S04]  /*18470*/  STL [R1+0x620], R9 ;  /* 0x0006200901007387 */ /* 0x0003e80000100800 */
[----:B0-----:R-:W3:Y:S04]  /*18480*/  LDL.LU R8, [R1+0x334] ;  /* 0x0003340001087983 */ /* 0x001ee80000300800 */
[----:B-1----:R-:W3:Y:S04]  /*18490*/  LDL.LU R9, [R1+0x330] ;  /* 0x0003300001097983 */ /* 0x002ee80000300800 */
[----:B------:R0:W-:Y:S04]  /*184a0*/  STL.64 [R1+0x128], R22 ;  /* 0x0001281601007387 */ /* 0x0001e80000100a00 */
[----:B0-----:R-:W4:Y:S02]  /*184b0*/  LDL.LU.64 R22, [R1+0xaf8] ;  /* 0x000af80001167983 */ /* 0x001f240000300a00 */
[----:B----4-:R-:W-:-:S04]  /*184c0*/  LOP3.LUT R23, R23, R22, RZ, 0x3c, !PT ;  /* 0x0000001617177212 */ /* 0x010fc800078e3cff */
[----:B------:R-:W-:-:S04]  /*184d0*/  LOP3.LUT R22, R23, R22, RZ, 0x3c, !PT ;  /* 0x0000001617167212 */ /* 0x000fc800078e3cff */
[----:B------:R-:W-:-:S05]  /*184e0*/  LOP3.LUT R23, R23, R22, RZ, 0x3c, !PT ;  /* 0x0000001617177212 */ /* 0x000fca00078e3cff */
        /* <DEDUP_REMOVED lines=21> */
[----:B0-----:R-:W4:Y:S01]  /*18640*/  LDL.LU.64 R22, [R1+0xad0] ;  /* 0x000ad00001167983 */ /* 0x001f220000300a00 */
[----:B------:R-:W-:Y:S02]  /*18650*/  LOP3.LUT R29, R29, R28, RZ, 0x3c, !PT ;  /* 0x0000001c1d1d7212 */ /* 0x000fe400078e3cff */
[----:B--2---:R-:W-:Y:S02]  /*18660*/  LOP3.LUT R15, R15, R14, RZ, 0x3c, !PT ;  /* 0x0000000e0f0f7212 */ /* 0x004fe400078e3cff */
[----:B---3--:R-:W-:Y:S02]  /*18670*/  LOP3.LUT R13, R13, R12, RZ, 0x3c, !PT ;  /* 0x0000000c0d0d7212 */ /* 0x008fe400078e3cff */
[----:B------:R-:W-:-:S02]  /*18680*/  LOP3.LUT R28, R29, R28, RZ, 0x3c, !PT ;  /* 0x0000001c1d1c7212 */ /* 0x000fc400078e3cff */
[----:B------:R-:W-:Y:S02]  /*18690*/  LOP3.LUT R14, R15, R14, RZ, 0x3c, !PT ;  /* 0x0000000e0f0e7212 */ /* 0x000fe400078e3cff */
[----:B------:R-:W-:Y:S02]  /*186a0*/  LOP3.LUT R27, R27, R26, RZ, 0x3c, !PT ;  /* 0x0000001a1b1b7212 */ /* 0x000fe400078e3cff */
[----:B------:R-:W-:Y:S02]  /*186b0*/  LOP3.LUT R12, R13, R12, RZ, 0x3c, !PT ;  /* 0x0000000c0d0c7212 */ /* 0x000fe400078e3cff */
[----:B------:R-:W-:Y:S02]  /*186c0*/  LOP3.LUT R29, R29, R28, RZ, 0x3c, !PT ;  /* 0x0000001c1d1d7212 */ /* 0x000fe400078e3cff */
[----:B------:R-:W-:Y:S02]  /*186d0*/  LOP3.LUT R25, R25, R24, RZ, 0x3c, !PT ;  /* 0x0000001819197212 */ /* 0x000fe400078e3cff */
[----:B------:R-:W-:-:S02]  /*186e0*/  LOP3.LUT R15, R15, R14, RZ, 0x3c, !PT ;  /* 0x0000000e0f0f7212 */ /* 0x000fc400078e3cff */
[----:B------:R-:W-:Y:S02]  /*186f0*/  LOP3.LUT R26, R27, R26, RZ, 0x3c, !PT ;  /* 0x0000001a1b1a7212 */ /* 0x000fe400078e3cff */
[----:B------:R-:W-:Y:S02]  /*18700*/  LOP3.LUT R13, R13, R12, RZ, 0x3c, !PT ;  /* 0x0000000c0d0d7212 */ /* 0x000fe400078e3cff */
[----:B------:R-:W-:Y:S02]  /*18710*/  LOP3.LUT R24, R25, R24, RZ, 0x3c, !PT ;  /* 0x0000001819187212 */ /* 0x000fe400078e3cff */
[----:B------:R-:W-:Y:S02]  /*18720*/  LOP3.LUT R27, R27, R26, RZ, 0x3c, !PT ;  /* 0x0000001a1b1b7212 */ /* 0x000fe400078e3cff */
[----:B------:R-:W-:Y:S02]  /*18730*/  LOP3.LUT R25, R25, R24, RZ, 0x3c, !PT ;  /* 0x0000001819197212 */ /* 0x000fe400078e3cff */
[----:B----4-:R-:W-:-:S04]  /*18740*/  LOP3.LUT R23, R23, R22, RZ, 0x3c, !PT ;  /* 0x0000001617177212 */ /* 0x010fc800078e3cff */
[----:B------:R-:W-:-:S04]  /*18750*/  LOP3.LUT R22, R23, R22, RZ, 0x3c, !PT ;  /* 0x0000001617167212 */ /* 0x000fc800078e3cff */
[----:B------:R-:W-:-:S05]  /*18760*/  LOP3.LUT R23, R23, R22, RZ, 0x3c, !PT ;  /* 0x0000001617177212 */ /* 0x000fca00078e3cff */
[----:B------:R0:W-:Y:S04]  /*18770*/  STL.64 [R1+0xf8], R22 ;  /* 0x0000f81601007387 */ /* 0x0001e80000100a00 */
[----:B0-----:R-:W2:Y:S04]  /*18780*/  LDL.LU.64 R22, [R1+0xac8] ;  /* 0x000ac80001167983 */ /* 0x001ea80000300a00 */
[----:B------:R0:W-:Y:S04]  /*18790*/  STL.64 [R1+0xf0], R28 ;  /* 0x0000f01c01007387 */ /* 0x0001e80000100a00 */
[----:B0-----:R-:W3:Y:S04]  /*187a0*/  LDL.LU.64 R28, [R1+0xac0] ;  /* 0x000ac000011c7983 */ /* 0x001ee80000300a00 */
[----:B------:R0:W-:Y:S04]  /*187b0*/  STL.64 [R1+0xe8], R14 ;  /* 0x0000e80e01007387 */ /* 0x0001e80000100a00 */
[----:B0-----:R-:W4:Y:S04]  /*187c0*/  LDL.LU.64 R14, [R1+0xab8] ;  /* 0x000ab800010e7983 */ /* 0x001f280000300a00 */
[----:B------:R0:W-:Y:S04]  /*187d0*/  STL.64 [R1+0xe0], R12 ;  /* 0x0000e00c01007387 */ /* 0x0001e80000100a00 */
[----:B0-----:R-:W2:Y:S04]  /*187e0*/  LDL.LU.64 R12, [R1+0xab0] ;  /* 0x000ab000010c7983 */ /* 0x001ea80000300a00 */
[----:B------:R0:W-:Y:S04]  /*187f0*/  STL.64 [R1+0xd8], R26 ;  /* 0x0000d81a01007387 */ /* 0x0001e80000100a00 */
[----:B0-----:R-:W3:Y:S04]  /*18800*/  LDL.LU.64 R26, [R1+0xaa8] ;  /* 0x000aa800011a7983 */ /* 0x001ee80000300a00 */
[----:B------:R0:W-:Y:S04]  /*18810*/  STL.64 [R1+0xd0], R24 ;  /* 0x0000d01801007387 */ /* 0x0001e80000100a00 */
[----:B0-----:R-:W4:Y:S01]  /*18820*/  LDL.LU.64 R24, [R1+0xaa0] ;  /* 0x000aa00001187983 */ /* 0x001f220000300a00 */
[----:B------:R-:W-:-:S02]  /*18830*/  LOP3.LUT R9, R9, R8, RZ, 0x3c, !PT ;  /* 0x0000000809097212 */ /* 0x000fc400078e3cff */
[----:B------:R-:W-:Y:S02]  /*18840*/  LOP3.LUT R17, R17, R16, RZ, 0x3c, !PT ;  /* 0x0000001011117212 */ /* 0x000fe400078e3cff */
[----:B------:R-:W-:Y:S02]  /*18850*/  LOP3.LUT R8, R9, R8, RZ, 0x3c, !PT ;  /* 0x0000000809087212 */ /* 0x000fe400078e3cff */
[----:B------:R-:W-:Y:S02]  /*18860*/  LOP3.LUT R16, R17, R16, RZ, 0x3c, !PT ;  /* 0x0000001011107212 */ /* 0x000fe400078e3cff */
[----:B------:R-:W-:Y:S02]  /*18870*/  LOP3.LUT R9, R9, R8, RZ, 0x3c, !PT ;  /* 0x0000000809097212 */ /* 0x000fe400078e3cff */
[----:B------:R-:W-:-:S03]  /*18880*/  LOP3.LUT R17, R17, R16, RZ, 0x3c, !PT ;  /* 0x0000001011117212 */ /* 0x000fc600078e3cff */
[----:B------:R0:W-:Y:S04]  /*18890*/  STL.64 [R1+0xc8], R8 ;  /* 0x0000c80801007387 */ /* 0x0001e80000100a00 */
[----:B------:R1:W-:Y:S01]  /*188a0*/  STL.64 [R1+0xc0], R16 ;  /* 0x0000c01001007387 */ /* 0x0003e20000100a00 */
[----:B0-----:R-:W-:Y:S02]  /*188b0*/  IMAD.MOV.U32 R8, RZ, RZ, R19 ;  /* 0x000000ffff087224 */ /* 0x001fe400078e0013 */
[----:B------:R-:W-:Y:S02]  /*188c0*/  IMAD.MOV.U32 R9, RZ, RZ, R18 ;  /* 0x000000ffff097224 */ /* 0x000fe400078e0012 */
[----:B-1----:R-:W-:Y:S02]  /*188d0*/  IMAD.MOV.U32 R16, RZ, RZ, R5 ;  /* 0x000000ffff107224 */ /* 0x002fe400078e0005 */
[----:B------:R-:W-:-:S02]  /*188e0*/  IMAD.MOV.U32 R17, RZ, RZ, R4 ;  /* 0x000000ffff117224 */ /* 0x000fc400078e0004 */
[----:B------:R-:W-:Y:S02]  /*188f0*/  IMAD.MOV.U32 R4, RZ, RZ, R7 ;  /* 0x000000ffff047224 */ /* 0x000fe400078e0007 */
[----:B------:R-:W-:Y:S01]  /*18900*/  IMAD.MOV.U32 R5, RZ, RZ, R6 ;  /* 0x000000ffff057224 */ /* 0x000fe200078e0006 */
[----:B------:R0:W-:Y:S01]  /*18910*/  STL.64 [R1+0xb8], R8 ;  /* 0x0000b80801007387 */ /* 0x0001e20000100a00 */
[----:B------:R-:W-:Y:S01]  /*18920*/  MOV R6, R10 ;  /* 0x0000000a00067202 */ /* 0x000fe20000000f00 */
[----:B------:R-:W-:Y:S02]  /*18930*/  IMAD.MOV.U32 R7, RZ, RZ, R21 ;  /* 0x000000ffff077224 */ /* 0x000fe400078e0015 */
[----:B------:R-:W-:Y:S04]  /*18940*/  STL.64 [R1+0xb0], R16 ;  /* 0x0000b01001007387 */ /* 0x000fe80000100a00 */
[----:B------:R1:W-:Y:S01]  /*18950*/  STL.64 [R1+0xa8], R4 ;  /* 0x0000a80401007387 */ /* 0x0003e20000100a00 */
[----:B0-----:R-:W-:-:S02]  /*18960*/  IMAD.MOV.U32 R8, RZ, RZ, R20 ;  /* 0x000000ffff087224 */ /* 0x001fc400078e0014 */
[----:B------:R-:W-:Y:S02]  /*18970*/  IMAD.MOV.U32 R9, RZ, RZ, R3 ;  /* 0x000000ffff097224 */ /* 0x000fe400078e0003 */
[----:B-1----:R-:W-:-:S03]  /*18980*/  IMAD.MOV.U32 R5, RZ, RZ, R11 ;  /* 0x000000ffff057224 */ /* 0x002fc600078e000b */
[----:B------:R-:W-:Y:S04]  /*18990*/  STL.64 [R1+0xa0], R8 ;  /* 0x0000a00801007387 */ /* 0x000fe80000100a00 */
[----:B------:R2:W-:Y:S02]  /*189a0*/  STL.64 [R1+0x98], R6 ;  /* 0x0000980601007387 */ /* 0x0005e40000100a00 */
[----:B--2---:R-:W-:Y:S02]  /*189b0*/  IMAD.MOV.U32 R6, RZ, RZ, R12 ;  /* 0x000000ffff067224 */ /* 0x004fe400078e000c */
[----:B---3--:R-:W-:Y:S02]  /*189c0*/  IMAD.MOV.U32 R8, RZ, RZ, R26 ;  /* 0x000000ffff087224 */ /* 0x008fe400078e001a */
[----:B------:R-:W-:-:S02]  /*189d0*/  IMAD.MOV.U32 R7, RZ, RZ, R27 ;  /* 0x000000ffff077224 */ /* 0x000fc400078e001b */
[----:B----4-:R-:W-:Y:S02]  /*189e0*/  IMAD.MOV.U32 R4, RZ, RZ, R24 ;  /* 0x000000ffff047224 */ /* 0x010fe400078e0018 */
[----:B------:R-:W-:-:S03]  /*189f0*/  IMAD.MOV.U32 R9, RZ, RZ, R25 ;  /* 0x000000ffff097224 */ /* 0x000fc600078e0019 */
[----:B------:R0:W-:Y:S04]  /*18a00*/  STL.64 [R1+0x90], R4 ;  /* 0x0000900401007387 */ /* 0x0001e80000100a00 */
[----:B------:R1:W-:Y:S04]  /*18a10*/  STL.64 [R1+0x88], R8 ;  /* 0x0000880801007387 */ /* 0x0003e80000100a00 */
[----:B------:R2:W-:Y:S01]  /*18a20*/  STL.64 [R1+0x80], R6 ;  /* 0x0000800601007387 */ /* 0x0005e20000100a00 */
[----:B0-----:R-:W-:Y:S02]  /*18a30*/  IMAD.MOV.U32 R4, RZ, RZ, R14 ;  /* 0x000000ffff047224 */ /* 0x001fe400078e000e */
[----:B------:R-:W-:Y:S01]  /*18a40*/  IMAD.MOV.U32 R5, RZ, RZ, R13 ;  /* 0x000000ffff057224 */ /* 0x000fe200078e000d */
[----:B-1----:R-:W-:Y:S01]  /*18a50*/  MOV R8, R22 ;  /* 0x0000001600087202 */ /* 0x002fe20000000f00 */
[----:B------:R-:W-:-:S02]  /*18a60*/  IMAD.MOV.U32 R9, RZ, RZ, R15 ;  /* 0x000000ffff097224 */ /* 0x000fc400078e000f */
[----:B--2---:R-:W-:Y:S02]  /*18a70*/  IMAD.MOV.U32 R6, RZ, RZ, R29 ;  /* 0x000000ffff067224 */ /* 0x004fe400078e001d */
[----:B------:R-:W-:Y:S01]  /*18a80*/  IMAD.MOV.U32 R7, RZ, RZ, R28 ;  /* 0x000000ffff077224 */ /* 0x000fe200078e001c */
[----:B------:R-:W-:Y:S04]  /*18a90*/  STL.64 [R1+0x78], R4 ;  /* 0x0000780401007387 */ /* 0x000fe80000100a00 */
[----:B------:R0:W-:Y:S04]  /*18aa0*/  STL.64 [R1+0x70], R8 ;  /* 0x0000700801007387 */ /* 0x0001e80000100a00 */
[----:B0-----:R-:W2:Y:S04]  /*18ab0*/  LDL.LU R8, [R1+0x284] ;  /* 0x0002840001087983 */ /* 0x001ea80000300800 */
[----:B------:R-:W-:Y:S04]  /*18ac0*/  STL.64 [R1+0x68], R6 ;  /* 0x0000680601007387 */ /* 0x000fe80000100a00 */
[----:B------:R-:W2:Y:S01]  /*18ad0*/  LDL.LU R9, [R1+0x280] ;  /* 0x0002800001097983 */ /* 0x000ea20000300800 */
[----:B------:R-:W-:-:S02]  /*18ae0*/  IMAD.MOV.U32 R4, RZ, RZ, R0 ;  /* 0x000000ffff047224 */ /* 0x000fc400078e0000 */
[----:B------:R-:W-:-:S05]  /*18af0*/  IMAD.MOV.U32 R5, RZ, RZ, R23 ;  /* 0x000000ffff057224 */ /* 0x000fca00078e0017 */
[----:B------:R-:W-:Y:S04]  /*18b00*/  STL.64 [R1+0x60], R4 ;  /* 0x0000600401007387 */ /* 0x000fe80000100a00 */
[----:B--2---:R0:W-:Y:S04]  /*18b10*/  STL.64 [R1+0xa60], R8 ;  /* 0x000a600801007387 */ /* 0x0041e80000100a00 */
[----:B0-----:R-:W2:Y:S04]  /*18b20*/  LDL.LU R8, [R1+0x28c] ;  /* 0x00028c0001087983 */ /* 0x001ea80000300800 */
[----:B------:R-:W2:Y:S04]  /*18b30*/  LDL.LU R9, [R1+0x288] ;  /* 0x0002880001097983 */ /* 0x000ea80000300800 */
        /* <DEDUP_REMOVED lines=21> */
[----:B------:R-:W3:Y:S04]  /*18c90*/  LDL.LU R16, [R1+0x27c] ;  /* 0x00027c0001107983 */ /* 0x000ee80000300800 */
[----:B------:R-:W3:Y:S04]  /*18ca0*/  LDL.LU R17, [R1+0x278] ;  /* 0x0002780001117983 */ /* 0x000ee80000300800 */
[----:B------:R-:W4:Y:S04]  /*18cb0*/  LDL.LU R18, [R1+0x274] ;  /* 0x0002740001127983 */ /* 0x000f280000300800 */
        /* <DEDUP_REMOVED lines=22> */
[----:B------:R-:W4:Y:S01]  /*18e20*/  LDL.LU R0, [R1+0x218] ;  /* 0x0002180001007983 */ /* 0x000f220000300800 */
[----:B--2---:R-:W-:-:S04]  /*18e30*/  LOP3.LUT R9, R9, R8, RZ, 0x3c, !PT ;  /* 0x0000000809097212 */ /* 0x004fc800078e3cff */
[----:B------:R-:W-:-:S04]  /*18e40*/  LOP3.LUT R8, R9, R8, RZ, 0x3c, !PT ;  /* 0x0000000809087212 */ /* 0x000fc800078e3cff */
[----:B------:R-:W-:-:S05]  /*18e50*/  LOP3.LUT R9, R9, R8, RZ, 0x3c, !PT ;  /* 0x0000000809097212 */ /* 0x000fca00078e3cff */
[----:B------:R0:W-:Y:S04]  /*18e60*/  STL.64 [R1+0x58], R8 ;  /* 0x0000580801007387 */ /* 0x0001e80000100a00 */
[----:B0-----:R-:W2:Y:S02]  /*18e70*/  LDL.LU.64 R8, [R1+0xa98] ;  /* 0x000a980001087983 */ /* 0x001ea40000300a00 */
        /* <DEDUP_REMOVED lines=34> */
[----:B0-----:R-:W2:Y:S01]  /*190a0*/  LDL.LU.64 R8, [R1+0xa60] ;  /* 0x000a600001087983 */ /* 0x001ea20000300a00 */
[----:B---3--:R-:W-:Y:S02]  /*190b0*/  LOP3.LUT R17, R17, R16, RZ, 0x3c, !PT ;  /* 0x0000001011117212 */ /* 0x008fe400078e3cff */
[----:B----4-:R-:W-:Y:S02]  /*190c0*/  LOP3.LUT R29, R29, R28, RZ, 0x3c, !PT ;  /* 0x0000001c1d1d7212 */ /* 0x010fe400078e3cff */
[----:B------:R-:W-:Y:S02]  /*190d0*/  LOP3.LUT R5, R5, R4, RZ, 0x3c, !PT ;  /* 0x0000000405057212 */ /* 0x000fe400078e3cff */
        /* <DEDUP_REMOVED lines=12> */
[----:B--2---:R-:W-:-:S04]  /*191a0*/  LOP3.LUT R9, R9, R8, RZ, 0x3c, !PT ;  /* 0x0000000809097212 */ /* 0x004fc800078e3cff */
[----:B------:R-:W-:-:S04]  /*191b0*/  LOP3.LUT R8, R9, R8, RZ, 0x3c, !PT ;  /* 0x0000000809087212 */ /* 0x000fc800078e3cff */
[----:B------:R-:W-:-:S05]  /*191c0*/  LOP3.LUT R9, R9, R8, RZ, 0x3c, !PT ;  /* 0x0000000809097212 */ /* 0x000fca00078e3cff */
[----:B------:R0:W-:Y:S04]  /*191d0*/  STL.64 [R1+0x18], R8 ;  /* 0x0000180801007387 */ /* 0x0001e80000100a00 */
[----:B------:R1:W-:Y:S01]  /*191e0*/  STL.64 [R1+0x10], R16 ;  /* 0x0000101001007387 */ /* 0x0003e20000100a00 */
[----:B0-----:R-:W-:Y:S02]  /*191f0*/  IMAD.MOV.U32 R8, RZ, RZ, R19 ;  /* 0x000000ffff087224 */ /* 0x001fe400078e0013 */
[----:B------:R-:W-:-:S05]  /*19200*/  IMAD.MOV.U32 R9, RZ, RZ, R18 ;  /* 0x000000ffff097224 */ /* 0x000fca00078e0012 */
[----:B------:R0:W-:Y:S04]  /*19210*/  STL.64 [R1+0x8], R8 ;  /* 0x0000080801007387 */ /* 0x0001e80000100a00 */
[----:B------:R-:W-:Y:S04]  /*19220*/  STL.64 [R1+0x810], R28 ;  /* 0x0008101c01007387 */ /* 0x000fe80000100a00 */
[----:B------:R2:W-:Y:S01]  /*19230*/  STL.64 [R1], R4 ;  /* 0x0000000401007387 */ /* 0x0005e20000100a00 */
[----:B-1----:R-:W-:Y:S02]  /*19240*/  IMAD.MOV.U32 R16, RZ, RZ, R26 ;  /* 0x000000ffff107224 */ /* 0x002fe400078e001a */
[----:B------:R-:W-:-:S02]  /*19250*/  IMAD.MOV.U32 R17, RZ, RZ, R25 ;  /* 0x000000ffff117224 */ /* 0x000fc400078e0019 */
[----:B------:R-:W-:Y:S02]  /*19260*/  IMAD.MOV.U32 R18, RZ, RZ, R22 ;  /* 0x000000ffff127224 */ /* 0x000fe400078e0016 */
[----:B------:R-:W-:Y:S02]  /*19270*/  IMAD.MOV.U32 R19, RZ, RZ, R27 ;  /* 0x000000ffff137224 */ /* 0x000fe400078e001b */
[----:B0-----:R-:W-:Y:S02]  /*19280*/  IMAD.MOV.U32 R8, RZ, RZ, R10 ;  /* 0x000000ffff087224 */ /* 0x001fe400078e000a */
[----:B--2---:R-:W-:Y:S02]  /*19290*/  IMAD.MOV.U32 R4, RZ, RZ, R7 ;  /* 0x000000ffff047224 */ /* 0x004fe400078e0007 */
[----:B------:R-:W-:Y:S01]  /*192a0*/  IMAD.MOV.U32 R5, RZ, RZ, R6 ;  /* 0x000000ffff057224 */ /* 0x000fe200078e0006 */
[----:B------:R-:W-:Y:S01]  /*192b0*/  MOV R6, R20 ;  /* 0x0000001400067202 */ /* 0x000fe20000000f00 */
[----:B------:R-:W-:-:S02]  /*192c0*/  IMAD.MOV.U32 R7, RZ, RZ, R3 ;  /* 0x000000ffff077224 */ /* 0x000fc400078e0003 */
[----:B------:R-:W-:Y:S02]  /*192d0*/  IMAD.MOV.U32 R9, RZ, RZ, R21 ;  /* 0x000000ffff097224 */ /* 0x000fe400078e0015 */
[----:B------:R-:W-:Y:S01]  /*192e0*/  IMAD.MOV.U32 R10, RZ, RZ, R24 ;  /* 0x000000ffff0a7224 */ /* 0x000fe200078e0018 */
[----:B------:R-:W-:Y:S04]  /*192f0*/  STL.64 [R1+0x818], R4 ;  /* 0x0008180401007387 */ /* 0x000fe80000100a00 */
[----:B------:R-:W-:Y:S04]  /*19300*/  STL.64 [R1+0x820], R6 ;  /* 0x0008200601007387 */ /* 0x000fe80000100a00 */
[----:B------:R-:W-:Y:S04]  /*19310*/  STL.64 [R1+0x828], R8 ;  /* 0x0008280801007387 */ /* 0x000fe80000100a00 */
[----:B------:R-:W-:Y:S04]  /*19320*/  STL.64 [R1+0x830], R10 ;  /* 0x0008300a01007387 */ /* 0x000fe80000100a00 */
[----:B------:R-:W-:Y:S04]  /*19330*/  STL.64 [R1+0x838], R12 ;  /* 0x0008380c01007387 */ /* 0x000fe80000100a00 */
[----:B------:R-:W-:Y:S04]  /*19340*/  STL.64 [R1+0x840], R14 ;  /* 0x0008400e01007387 */ /* 0x000fe80000100a00 */
[----:B------:R-:W-:Y:S04]  /*19350*/  STL.64 [R1+0x848], R16 ;  /* 0x0008481001007387 */ /* 0x000fe80000100a00 */
[----:B------:R0:W-:Y:S01]  /*19360*/  STL.64 [R1+0x850], R18 ;  /* 0x0008501201007387 */ /* 0x0001e20000100a00 */
[----:B------:R-:W-:-:S03]  /*19370*/  MOV R21, R23 ;  /* 0x0000001700157202 */ /* 0x000fc60000000f00 */
[----:B------:R-:W2:Y:S04]  /*19380*/  LDL.LU R22, [R1+0x214] ;  /* 0x0002140001167983 */ /* 0x000ea80000300800 */
[----:B------:R-:W2:Y:S04]  /*19390*/  LDL.LU R23, [R1+0x210] ;  /* 0x0002100001177983 */ /* 0x000ea80000300800 */
[----:B------:R-:W3:Y:S04]  /*193a0*/  LDL.LU R24, [R1+0x20c] ;  /* 0x00020c0001187983 */ /* 0x000ee80000300800 */
[----:B------:R-:W3:Y:S04]  /*193b0*/  LDL.LU R25, [R1+0x208] ;  /* 0x0002080001197983 */ /* 0x000ee80000300800 */
[----:B------:R-:W4:Y:S04]  /*193c0*/  LDL.LU R26, [R1+0x204] ;  /* 0x00020400011a7983 */ /* 0x000f280000300800 */
[----:B------:R-:W4:Y:S04]  /*193d0*/  LDL.LU R27, [R1+0x200] ;  /* 0x00020000011b7983 */ /* 0x000f280000300800 */
        /* <DEDUP_REMOVED lines=31> */
[----:B------:R-:W2:Y:S01]  /*195d0*/  LDL.LU R19, [R1+0x1f0] ;  /* 0x0001f00001137983 */ /* 0x000ea20000300800 */
[----:B------:R-:W-:-:S02]  /*195e0*/  LOP3.LUT R23, R23, R22, RZ, 0x3c, !PT ;  /* 0x0000001617177212 */ /* 0x000fc400078e3cff */
[----:B---3--:R-:W-:Y:S01]  /*195f0*/  LOP3.LUT R25, R25, R24, RZ, 0x3c, !PT ;  /* 0x0000001819197212 */ /* 0x008fe200078e3cff */
[----:B--2---:R0:W-:Y:S04]  /*19600*/  STL.64 [R1+0xa58], R18 ;  /* 0x000a581201007387 */ /* 0x0041e80000100a00 */
[----:B0-----:R-:W2:Y:S04]  /*19610*/  LDL.LU R18, [R1+0x1fc] ;  /* 0x0001fc0001127983 */ /* 0x001ea80000300800 */
        /* <DEDUP_REMOVED lines=13> */
[----:B------:R-:W3:Y:S01]  /*196f0*/  LDL.LU R4, [R1+0x394] ;  /* 0x0003940001047983 */ /* 0x000ee20000300800 */
[----:B------:R-:W-:Y:S01]  /*19700*/  LOP3.LUT R22, R23, R22, RZ, 0x3c, !PT ;  /* 0x0000001617167212 */ /* 0x000fe200078e3cff */
[----:B------:R-:W-:-:S02]  /*19710*/  IMAD.MOV.U32 R20, RZ, RZ, R0 ;  /* 0x000000ffff147224 */ /* 0x000fc400078e0000 */
[----:B------:R-:W3:Y:S04]  /*19720*/  LDL.LU R5, [R1+0x3ec] ;  /* 0x0003ec0001057983 */ /* 0x000ee80000300800 */
[----:B------:R-:W3:Y:S01]  /*19730*/  LDL.LU R28, [R1+0x3e8] ;  /* 0x0003e800011c7983 */ /* 0x000ee20000300800 */
[----:B----4-:R-:W-:-:S03]  /*19740*/  LOP3.LUT R27, R27, R26, RZ, 0x3c, !PT ;  /* 0x0000001a1b1b7212 */ /* 0x010fc600078e3cff */
[----:B------:R-:W4:Y:S01]  /*19750*/  LDL.LU R29, [R1+0x3f4] ;  /* 0x0003f400011d7983 */ /* 0x000f220000300800 */
[----:B------:R-:W-:-:S03]  /*19760*/  LOP3.LUT R24, R25, R24, RZ, 0x3c, !PT ;  /* 0x0000001819187212 */ /* 0x000fc600078e3cff */
[----:B------:R-:W4:Y:S01]  /*19770*/  LDL.LU R3, [R1+0x3f0] ;  /* 0x0003f00001037983 */ /* 0x000f220000300800 */
[----:B------:R-:W-:-:S03]  /*19780*/  LOP3.LUT R23, R23, R22, RZ, 0x3c, !PT ;  /* 0x0000001617177212 */ /* 0x000fc600078e3cff */
[----:B------:R-:W4:Y:S04]  /*19790*/  LDL.LU R0, [R1+0x3fc] ;  /* 0x0003fc0001007983 */ /* 0x000f280000300800 */
[----:B------:R0:W-:Y:S01]  /*197a0*/  STL.64 [R1+0x858], R20 ;  /* 0x0008581401007387 */ /* 0x0001e20000100a00 */
[----:B------:R-:W-:Y:S02]  /*197b0*/  LOP3.LUT R26, R27, R26, RZ, 0x3c, !PT ;  /* 0x0000001a1b1a7212 */ /* 0x000fe400078e3cff */
[----:B------:R-:W-:Y:S02]  /*197c0*/  LOP3.LUT R25, R25, R24, RZ, 0x3c, !PT ;  /* 0x0000001819197212 */ /* 0x000fe400078e3cff */
[----:B------:R-:W-:Y:S01]  /*197d0*/  LOP3.LUT R27, R27, R26, RZ, 0x3c, !PT ;  /* 0x0000001a1b1b7212 */ /* 0x000fe200078e3cff */
[----:B0-----:R-:W3:Y:S04]  /*197e0*/  LDL.LU R20, [R1+0x1d4] ;  /* 0x0001d40001147983 */ /* 0x001ee80000300800 */
[----:B------:R-:W4:Y:S04]  /*197f0*/  LDL.LU R21, [R1+0x3c8] ;  /* 0x0003c80001157983 */ /* 0x000f280000300800 */
[----:B------:R0:W-:Y:S04]  /*19800*/  STL.64 [R1+0x860], R22 ;  /* 0x0008601601007387 */ /* 0x0001e80000100a00 */
[----:B0-----:R-:W3:Y:S04]  /*19810*/  LDL.LU R22, [R1+0x1cc] ;  /* 0x0001cc0001167983 */ /* 0x001ee80000300800 */
[----:B------:R-:W4:Y:S04]  /*19820*/  LDL.LU R23, [R1+0x3c4] ;  /* 0x0003c40001177983 */ /* 0x000f280000300800 */
[----:B------:R0:W-:Y:S04]  /*19830*/  STL.64 [R1+0x868], R24 ;  /* 0x0008681801007387 */ /* 0x0001e80000100a00 */
[----:B0-----:R-:W3:Y:S04]  /*19840*/  LDL.LU R24, [R1+0x1c4] ;  /* 0x0001c40001187983 */ /* 0x001ee80000300800 */
[----:B------:R-:W3:Y:S04]  /*19850*/  LDL.LU R25, [R1+0x3c0] ;  /* 0x0003c00001197983 */ /* 0x000ee80000300800 */
[----:B------:R0:W-:Y:S04]  /*19860*/  STL.64 [R1+0x870], R26 ;  /* 0x0008701a01007387 */ /* 0x0001e80000100a00 */
[----:B0-----:R-:W4:Y:S04]  /*19870*/  LDL.LU R26, [R1+0x1bc] ;  /* 0x0001bc00011a7983 */ /* 0x001f280000300800 */
        /* <DEDUP_REMOVED lines=51> */
[----:B----4-:R-:W-:Y:S02]  /*19bb0*/  LOP3.LUT R27, R27, R26, RZ, 0x3c, !PT ;  /* 0x0000001a1b1b7212 */ /* 0x010fe400078e3cff */
[----:B--2---:R-:W-:-:S04]  /*19bc0*/  LOP3.LUT R19, R19, R18, RZ, 0x3c, !PT ;  /* 0x0000001213137212 */ /* 0x004fc800078e3cff */
[----:B------:R-:W-:-:S04]  /*19bd0*/  LOP3.LUT R18, R19, R18, RZ, 0x3c, !PT ;  /* 0x0000001213127212 */ /* 0x000fc800078e3cff */
[----:B------:R-:W-:-:S05]  /*19be0*/  LOP3.LUT R19, R19, R18, RZ, 0x3c, !PT ;  /* 0x0000001213137212 */ /* 0x000fca00078e3cff */
[----:B------:R0:W-:Y:S04]  /*19bf0*/  STL.64 [R1+0x180], R18 ;  /* 0x0001801201007387 */ /* 0x0001e80000100a00 */
[----:B0-----:R-:W2:Y:S01]  /*19c00*/  LDL.LU.64 R18, [R1+0xa08] ;  /* 0x000a080001127983 */ /* 0x001ea20000300a00 */
[----:B---3--:R-:W-:Y:S02]  /*19c10*/  LOP3.LUT R25, R25, R24, RZ, 0x3c, !PT ;  /* 0x0000001819197212 */ /* 0x008fe400078e3cff */
[----:B------:R-:W-:Y:S02]  /*19c20*/  LOP3.LUT R26, R27, R26, RZ, 0x3c, !PT ;  /* 0x0000001a1b1a7212 */ /* 0x000fe400078e3cff */
[----:B------:R-:W-:Y:S02]  /*19c30*/  LOP3.LUT R24, R25, R24, RZ, 0x3c, !PT ;  /* 0x0000001819187212 */ /* 0x000fe400078e3cff */
[----:B------:R-:W-:-:S02]  /*19c40*/  LOP3.LUT R27, R27, R26, RZ, 0x3c, !PT ;  /* 0x0000001a1b1b7212 */ /* 0x000fc400078e3cff */
        /* <DEDUP_REMOVED lines=10> */
[----:B------:R-:W-:Y:S02]  /*19cf0*/  IMAD.MOV.U32 R16, RZ, RZ, R13 ;  /* 0x000000ffff107224 */ /* 0x000fe400078e000d */
[----:B------:R-:W-:Y:S01]  /*19d00*/  IMAD.MOV.U32 R17, RZ, RZ, R12 ;  /* 0x000000ffff117224 */ /* 0x000fe200078e000c */
[----:B------:R-:W-:Y:S01]  /*19d10*/  STL.64 [R1+0x3a0], R24 ;  /* 0x0003a01801007387 */ /* 0x000fe20000100a00 */
[----:B------:R-:W-:Y:S02]  /*19d20*/  IMAD.MOV.U32 R12, RZ, RZ, R9 ;  /* 0x000000ffff0c7224 */ /* 0x000fe400078e0009 */
[----:B------:R-:W-:-:S02]  /*19d30*/  IMAD.MOV.U32 R13, RZ, RZ, R8 ;  /* 0x000000ffff0d7224 */ /* 0x000fc400078e0008 */
[----:B------:R-:W-:Y:S01]  /*19d40*/  IMAD.MOV.U32 R8, RZ, RZ, R5 ;  /* 0x000000ffff087224 */ /* 0x000fe200078e0005 */
[----:B------:R-:W-:Y:S01]  /*19d50*/  MOV R9, R4 ;  /* 0x0000000400097202 */ /* 0x000fe20000000f00 */
[----:B--2---:R-:W-:Y:S02]  /*19d60*/  IMAD.MOV.U32 R22, RZ, RZ, R19 ;  /* 0x000000ffff167224 */ /* 0x004fe400078e0013 */
[----:B------:R-:W-:Y:S02]  /*19d70*/  IMAD.MOV.U32 R23, RZ, RZ, R18 ;  /* 0x000000ffff177224 */ /* 0x000fe400078e0012 */
[----:B------:R-:W-:Y:S01]  /*19d80*/  IMAD.MOV.U32 R18, RZ, RZ, R15 ;  /* 0x000000ffff127224 */ /* 0x000fe200078e000f */
[----:B------:R-:W-:Y:S01]  /*19d90*/  MOV R19, R14 ;  /* 0x0000000e00137202 */ /* 0x000fe20000000f00 */
[----:B------:R-:W-:Y:S02]  /*19da0*/  IMAD.MOV.U32 R14, RZ, RZ, R11 ;  /* 0x000000ffff0e7224 */ /* 0x000fe400078e000b */
[----:B------:R-:W-:Y:S01]  /*19db0*/  IMAD.MOV.U32 R15, RZ, RZ, R10 ;  /* 0x000000ffff0f7224 */ /* 0x000fe200078e000a */
[----:B------:R-:W-:Y:S04]  /*19dc0*/  STL.64 [R1+0x3a8], R22 ;  /* 0x0003a81601007387 */ /* 0x000fe80000100a00 */
[----:B------:R-:W-:Y:S01]  /*19dd0*/  STL.64 [R1+0x3b0], R20 ;  /* 0x0003b01401007387 */ /* 0x000fe20000100a00 */
[----:B------:R-:W-:-:S02]  /*19de0*/  IMAD.MOV.U32 R10, RZ, RZ, R7 ;  /* 0x000000ffff0a7224 */ /* 0x000fc400078e0007 */
[----:B------:R-:W-:Y:S01]  /*19df0*/  IMAD.MOV.U32 R11, RZ, RZ, R6 ;  /* 0x000000ffff0b7224 */ /* 0x000fe200078e0006 */
[----:B------:R-:W-:Y:S04]  /*19e00*/  STL.64 [R1+0x3b8], R18 ;  /* 0x0003b81201007387 */ /* 0x000fe80000100a00 */
[----:B------:R-:W-:Y:S04]  /*19e10*/  STL.64 [R1+0x3c0], R16 ;  /* 0x0003c01001007387 */ /* 0x000fe80000100a00 */
[----:B------:R-:W-:Y:S01]  /*19e20*/  STL.64 [R1+0x3c8], R14 ;  /* 0x0003c80e01007387 */ /* 0x000fe20000100a00 */
[----:B------:R-:W-:-:S02]  /*19e30*/  IMAD.MOV.U32 R6, RZ, RZ, R29 ;  /* 0x000000ffff067224 */ /* 0x000fc400078e001d */
[----:B------:R-:W-:Y:S01]  /*19e40*/  IMAD.MOV.U32 R7, RZ, RZ, R28 ;  /* 0x000000ffff077224 */ /* 0x000fe200078e001c */
[----:B------:R-:W-:Y:S04]  /*19e50*/  STL.64 [R1+0x3d0], R12 ;  /* 0x0003d00c01007387 */ /* 0x000fe80000100a00 */
[----:B------:R-:W-:Y:S04]  /*19e60*/  STL.64 [R1+0x3d8], R10 ;  /* 0x0003d80a01007387 */ /* 0x000fe80000100a00 */
[----:B------:R-:W-:Y:S04]  /*19e70*/  STL.64 [R1+0x3e0], R8 ;  /* 0x0003e00801007387 */ /* 0x000fe80000100a00 */
        /* <DEDUP_REMOVED lines=52> */
[----:B------:R-:W4:Y:S04]  /*1a1c0*/  LDL.LU R25, [R1+0x484] ;  /* 0x0004840001197983 */ /* 0x000f280000300800 */
        /* <DEDUP_REMOVED lines=102> */
[----:B------:R4:W-:Y:S02]  /*1a830*/  STL.64 [R1+0x470], R26 ;  /* 0x0004701a01007387 */ /* 0x0009e40000100a00 */
[----:B----4-:R-:W-:Y:S02]  /*1a840*/  IMAD.MOV.U32 R26, RZ, RZ, R25 ;  /* 0x000000ffff1a7224 */ /* 0x010fe400078e0019 */
[----:B---3--:R-:W-:Y:S02]  /*1a850*/  IMAD.MOV.U32 R25, RZ, RZ, R22 ;  /* 0x000000ffff197224 */ /* 0x008fe400078e0016 */
[----:B------:R-:W-:Y:S02]  /*1a860*/  IMAD.MOV.U32 R22, RZ, RZ, R21 ;  /* 0x000000ffff167224 */ /* 0x000fe400078e0015 */
[----:B------:R-:W-:Y:S02]  /*1a870*/  IMAD.MOV.U32 R21, RZ, RZ, R18 ;  /* 0x000000ffff157224 */ /* 0x000fe400078e0012 */
[----:B------:R-:W-:-:S02]  /*1a880*/  IMAD.MOV.U32 R18, RZ, RZ, R17 ;  /* 0x000000ffff127224 */ /* 0x000fc400078e0011 */
[----:B------:R-:W-:Y:S02]  /*1a890*/  IMAD.MOV.U32 R17, RZ, RZ, R14 ;  /* 0x000000ffff117224 */ /* 0x000fe400078e000e */
[----:B------:R-:W-:Y:S01]  /*1a8a0*/  IMAD.MOV.U32 R14, RZ, RZ, R13 ;  /* 0x000000ffff0e7224 */ /* 0x000fe200078e000d */
[----:B------:R-:W-:Y:S01]  /*1a8b0*/  MOV R13, R10 ;  /* 0x0000000a000d7202 */ /* 0x000fe20000000f00 */
[----:B------:R-:W-:Y:S02]  /*1a8c0*/  IMAD.MOV.U32 R10, RZ, RZ, R3 ;  /* 0x000000ffff0a7224 */ /* 0x000fe400078e0003 */
[----:B------:R-:W0:Y:S01]  /*1a8d0*/  LDC R3, c[0x0][0x23c] ;  /* 0x00008f00ff037b82 */ /* 0x000e220000000800 */
[----:B------:R-:W-:Y:S02]  /*1a8e0*/  IMAD.MOV.U32 R27, RZ, RZ, R24 ;  /* 0x000000ffff1b7224 */ /* 0x000fe400078e0018 */
[----:B------:R-:W-:Y:S01]  /*1a8f0*/  IMAD.MOV.U32 R24, RZ, RZ, R23 ;  /* 0x000000ffff187224 */ /* 0x000fe200078e0017 */
[----:B------:R-:W-:Y:S01]  /*1a900*/  MOV R23, R20 ;  /* 0x0000001400177202 */ /* 0x000fe20000000f00 */
[----:B------:R-:W-:-:S02]  /*1a910*/  IMAD.MOV.U32 R20, RZ, RZ, R19 ;  /* 0x000000ffff147224 */ /* 0x000fc400078e0013 */
[----:B------:R-:W-:Y:S01]  /*1a920*/  IMAD.MOV.U32 R19, RZ, RZ, R16 ;  /* 0x000000ffff137224 */ /* 0x000fe200078e0010 */
[----:B------:R-:W-:Y:S01]  /*1a930*/  STL.64 [R1+0x478], R26 ;  /* 0x0004781a01007387 */ /* 0x000fe20000100a00 */
[----:B------:R-:W-:-:S03]  /*1a940*/  IMAD.MOV.U32 R16, RZ, RZ, R15 ;  /* 0x000000ffff107224 */ /* 0x000fc600078e000f */
[----:B------:R-:W-:Y:S01]  /*1a950*/  STL.64 [R1+0x480], R24 ;  /* 0x0004801801007387 */ /* 0x000fe20000100a00 */
[----:B------:R-:W-:-:S03]  /*1a960*/  IMAD.MOV.U32 R15, RZ, RZ, R12 ;  /* 0x000000ffff0f7224 */ /* 0x000fc600078e000c */
[----:B------:R-:W-:Y:S01]  /*1a970*/  STL.64 [R1+0x488], R22 ;  /* 0x0004881601007387 */ /* 0x000fe20000100a00 */
[----:B------:R-:W-:-:S03]  /*1a980*/  IMAD.MOV.U32 R12, RZ, RZ, R11 ;  /* 0x000000ffff0c7224 */ /* 0x000fc600078e000b */
[----:B------:R-:W-:Y:S04]  /*1a990*/  STL.64 [R1+0x490], R20 ;  /* 0x0004901401007387 */ /* 0x000fe80000100a00 */
[----:B------:R-:W-:Y:S04]  /*1a9a0*/  STL.64 [R1+0x498], R18 ;  /* 0x0004981201007387 */ /* 0x000fe80000100a00 */
[----:B------:R-:W-:Y:S04]  /*1a9b0*/  STL.64 [R1+0x4a0], R16 ;  /* 0x0004a01001007387 */ /* 0x000fe80000100a00 */
[----:B------:R-:W-:Y:S01]  /*1a9c0*/  STL.64 [R1+0x4a8], R14 ;  /* 0x0004a80e01007387 */ /* 0x000fe20000100a00 */
[----:B------:R-:W-:-:S03]  /*1a9d0*/  IMAD.MOV.U32 R11, RZ, RZ, R8 ;  /* 0x000000ffff0b7224 */ /* 0x000fc600078e0008 */
[----:B------:R-:W-:Y:S01]  /*1a9e0*/  STL.64 [R1+0x4b0], R12 ;  /* 0x0004b00c01007387 */ /* 0x000fe20000100a00 */
[----:B------:R-:W-:Y:S02]  /*1a9f0*/  IMAD.MOV.U32 R8, RZ, RZ, R6 ;  /* 0x000000ffff087224 */ /* 0x000fe400078e0006 */
[----:B------:R-:W-:Y:S01]  /*1aa00*/  IMAD.MOV.U32 R6, RZ, RZ, R28 ;  /* 0x000000ffff067224 */ /* 0x000fe200078e001c */
[----:B0-----:R0:W-:Y:S04]  /*1aa10*/  STL.64 [R1+0x908], R2 ;  /* 0x0009080201007387 */ /* 0x0011e80000100a00 */
[----:B------:R-:W-:Y:S04]  /*1aa20*/  STL.64 [R1+0x4b8], R10 ;  /* 0x0004b80a01007387 */ /* 0x000fe80000100a00 */
[----:B------:R-:W-:Y:S01]  /*1aa30*/  STL.64 [R1+0x4c0], R8 ;  /* 0x0004c00801007387 */ /* 0x000fe20000100a00 */
[----:B0-----:R-:W-:-:S02]  /*1aa40*/  IMAD.MOV.U32 R2, RZ, RZ, R4 ;  /* 0x000000ffff027224 */ /* 0x001fc400078e0004 */
[----:B------:R-:W-:Y:S02]  /*1aa50*/  IMAD.MOV.U32 R3, RZ, RZ, R7 ;  /* 0x000000ffff037224 */ /* 0x000fe400078e0007 */
[----:B------:R-:W-:-:S03]  /*1aa60*/  IMAD.MOV.U32 R7, RZ, RZ, R5 ;  /* 0x000000ffff077224 */ /* 0x000fc600078e0005 */
[----:B------:R0:W-:Y:S04]  /*1aa70*/  STL.64 [R1+0x4c8], R2 ;  /* 0x0004c80201007387 */ /* 0x0001e80000100a00 */
[----:B0-----:R-:W2:Y:S04]  /*1aa80*/  LDL.LU R2, [R1+0x558] ;  /* 0x0005580001027983 */ /* 0x001ea80000300800 */
[----:B------:R-:W-:Y:S04]  /*1aa90*/  STL.64 [R1+0x4d0], R6 ;  /* 0x0004d00601007387 */ /* 0x000fe80000100a00 */
[----:B------:R-:W3:Y:S01]  /*1aaa0*/  LDL.LU R3, [R1+0x1a0] ;  /* 0x0001a00001037983 */ /* 0x000ee20000300800 */
[----:B------:R-:W-:-:S02]  /*1aab0*/  IMAD.MOV.U32 R4, RZ, RZ, R0 ;  /* 0x000000ffff047224 */ /* 0x000fc400078e0000 */
[----:B------:R-:W-:-:S05]  /*1aac0*/  IMAD.MOV.U32 R5, RZ, RZ, R29 ;  /* 0x000000ffff057224 */ /* 0x000fca00078e001d */
[----:B------:R-:W-:Y:S04]  /*1aad0*/  STL.64 [R1+0x4d8], R4 ;  /* 0x0004d80401007387 */ /* 0x000fe80000100a00 */
[----:B---3--:R0:W-:Y:S04]  /*1aae0*/  STL [R1+0x910], R3 ;  /* 0x0009100301007387 */ /* 0x0081e80000100800 */
[----:B0-----:R-:W2:Y:S04]  /*1aaf0*/  LDL.LU R3, [R1+0x19c] ;  /* 0x00019c0001037983 */ /* 0x001ea80000300800 */
        /* <DEDUP_REMOVED lines=58> */
[----:B------:R-:W4:Y:S04]  /*1aea0*/  LDL.LU.64 R14, [R1+0x128] ;  /* 0x00012800010e7983 */ /* 0x000f280000300a00 */
[----:B------:R-:W4:Y:S04]  /*1aeb0*/  LDL.LU.64 R12, [R1+0x120] ;  /* 0x00012000010c7983 */ /* 0x000f280000300a00 */
[----:B------:R-:W4:Y:S04]  /*1aec0*/  LDL.LU.64 R10, [R1+0x118] ;  /* 0x00011800010a7983 */ /* 0x000f280000300a00 */
[----:B------:R-:W4:Y:S04]  /*1aed0*/  LDL.LU.64 R8, [R1+0x110] ;  /* 0x0001100001087983 */ /* 0x000f280000300a00 */
[----:B------:R-:W4:Y:S04]  /*1aee0*/  LDL.LU.64 R6, [R1+0x108] ;  /* 0x0001080001067983 */ /* 0x000f280000300a00 */
[----:B------:R-:W4:Y:S04]  /*1aef0*/  LDL.LU.64 R4, [R1+0x100] ;  /* 0x0001000001047983 */ /* 0x000f280000300a00 */
[----:B------:R-:W4:Y:S01]  /*1af00*/  LDL.LU.64 R28, [R1+0xf8] ;  /* 0x0000f800011c7983 */ /* 0x000f220000300a00 */
        /* <DEDUP_REMOVED lines=74> */
[----:B0-----:R-:W2:Y:S04]  /*1b3b0*/  LDL.LU.64 R2, [R1+0x918] ;  /* 0x0009180001027983 */ /* 0x001ea80000300a00 */
[----:B--2---:R0:W-:Y:S04]  /*1b3c0*/  STL.64 [R1+0x558], R2 ;  /* 0x0005580201007387 */ /* 0x0041e80000100a00 */
[----:B0-----:R-:W2:Y:S01]  /*1b3d0*/  LDL.LU R3, [R1+0x910] ;  /* 0x0009100001037983 */ /* 0x001ea20000300800 */
[----:B---3--:R-:W-:Y:S01]  /*1b3e0*/  MOV R2, R26 ;  /* 0x0000001a00027202 */ /* 0x008fe20000000f00 */
[----:B----4-:R-:W-:-:S04]  /*1b3f0*/  IMAD.MOV.U32 R26, RZ, RZ, R24 ;  /* 0x000000ffff1a7224 */ /* 0x010fc800078e0018 */
[----:B--2---:R0:W-:Y:S04]  /*1b400*/  STL.64 [R1+0x568], R2 ;  /* 0x0005680201007387 */ /* 0x0041e80000100a00 */
[----:B0-----:R-:W2:Y:S04]  /*1b410*/  LDL.LU.64 R2, [R1+0x908] ;  /* 0x0009080001027983 */ /* 0x001ea80000300a00 */
[----:B------:R0:W-:Y:S01]  /*1b420*/  STL.64 [R1+0x570], R26 ;  /* 0x0005701a01007387 */ /* 0x0001e20000100a00 */
[----:B------:R-:W-:Y:S01]  /*1b430*/  IMAD.MOV.U32 R24, RZ, RZ, R20 ;  /* 0x000000ffff187224 */ /* 0x000fe200078e0014 */
[----:B------:R-:W-:Y:S01]  /*1b440*/  MOV R20, R16 ;  /* 0x0000001000147202 */ /* 0x000fe20000000f00 */
[----:B0-----:R-:W-:-:S02]  /*1b450*/  IMAD.MOV.U32 R26, RZ, RZ, R22 ;  /* 0x000000ffff1a7224 */ /* 0x001fc400078e0016 */
[----:B------:R-:W-:Y:S02]  /*1b460*/  IMAD.MOV.U32 R27, RZ, RZ, R25 ;  /* 0x000000ffff1b7224 */ /* 0x000fe400078e0019 */
[----:B------:R-:W-:Y:S02]  /*1b470*/  IMAD.MOV.U32 R25, RZ, RZ, R23 ;  /* 0x000000ffff197224 */ /* 0x000fe400078e0017 */
[----:B------:R-:W-:Y:S02]  /*1b480*/  IMAD.MOV.U32 R22, RZ, RZ, R18 ;  /* 0x000000ffff167224 */ /* 0x000fe400078e0012 */
[----:B------:R-:W-:Y:S02]  /*1b490*/  IMAD.MOV.U32 R23, RZ, RZ, R21 ;  /* 0x000000ffff177224 */ /* 0x000fe400078e0015 */
[----:B------:R-:W-:Y:S02]  /*1b4a0*/  IMAD.MOV.U32 R21, RZ, RZ, R19 ;  /* 0x000000ffff157224 */ /* 0x000fe400078e0013 */
[----:B------:R-:W-:-:S02]  /*1b4b0*/  IMAD.MOV.U32 R18, RZ, RZ, R0 ;  /* 0x000000ffff127224 */ /* 0x000fc400078e0000 */
[----:B------:R-:W-:Y:S01]  /*1b4c0*/  IMAD.MOV.U32 R19, RZ, RZ, R17 ;  /* 0x000000ffff137224 */ /* 0x000fe200078e0011 */
[----:B------:R0:W-:Y:S04]  /*1b4d0*/  STL.64 [R1+0x578], R26 ;  /* 0x0005781a01007387 */ /* 0x0001e80000100a00 */
[----:B------:R-:W-:Y:S04]  /*1b4e0*/  STL.64 [R1+0x580], R24 ;  /* 0x0005801801007387 */ /* 0x000fe80000100a00 */
[----:B------:R-:W-:Y:S04]  /*1b4f0*/  STL.64 [R1+0x588], R22 ;  /* 0x0005881601007387 */ /* 0x000fe80000100a00 */
[----:B------:R-:W-:Y:S04]  /*1b500*/  STL.64 [R1+0x590], R20 ;  /* 0x0005901401007387 */ /* 0x000fe80000100a00 */
[----:B------:R-:W-:Y:S01]  /*1b510*/  STL.64 [R1+0x598], R18 ;  /* 0x0005981201007387 */ /* 0x000fe20000100a00 */
[----:B--2---:R-:W-:-:S04]  /*1b520*/  IMAD.SHL.U32 R3, R3, 0x80, RZ ;  /* 0x0000008003037824 */ /* 0x004fc800078e00ff */
[----:B------:R-:W-:-:S04]  /*1b530*/  IMAD.WIDE R16, R3, 0x2, R14 ;  /* 0x0000000203107825 */ /* 0x000fc800078e020e */
[----:B------:R-:W-:-:S04]  /*1b540*/  IMAD.WIDE R14, R3, 0x2, R12 ;  /* 0x00000002030e7825 */ /* 0x000fc800078e020c */
[----:B------:R-:W-:-:S04]  /*1b550*/  IMAD.WIDE R12, R3, 0x2, R10 ;  /* 0x00000002030c7825 */ /* 0x000fc800078e020a */
[----:B------:R-:W-:-:S04]  /*1b560*/  IMAD.WIDE R10, R3, 0x2, R8 ;  /* 0x00000002030a7825 */ /* 0x000fc800078e0208 */
[C---:B------:R-:W-:Y:S01]  /*1b570*/  IMAD.WIDE R8, R3.reuse, 0x2, R6 ;  /* 0x0000000203087825 */ /* 0x040fe200078e0206 */
[----:B------:R-:W-:Y:S04]  /*1b580*/  STL.64 [R1+0x390], R16 ;  /* 0x0003901001007387 */ /* 0x000fe80000100a00 */
[----:B------:R-:W-:Y:S04]  /*1b590*/  STL.64 [R1+0x388], R14 ;  /* 0x0003880e01007387 */ /* 0x000fe80000100a00 */
[----:B------:R-:W-:Y:S04]  /*1b5a0*/  STL.64 [R1+0x380], R12 ;  /* 0x0003800c01007387 */ /* 0x000fe80000100a00 */
[----:B------:R-:W-:Y:S04]  /*1b5b0*/  STL.64 [R1+0x378], R10 ;  /* 0x0003780a01007387 */ /* 0x000fe80000100a00 */
[----:B------:R-:W-:Y:S04]  /*1b5c0*/  STL.64 [R1+0x370], R8 ;  /* 0x0003700801007387 */ /* 0x000fe80000100a00 */
[----:B0-----:R-:W2:Y:S01]  /*1b5d0*/  LDL.LU.64 R26, [R1+0x60] ;  /* 0x00006000011a7983 */ /* 0x001ea20000300a00 */
[----:B------:R-:W-:-:S04]  /*1b5e0*/  IMAD.WIDE R6, R3, 0x2, R4 ;  /* 0x0000000203067825 */ /* 0x000fc800078e0204 */
[C---:B------:R-:W-:Y:S01]  /*1b5f0*/  IMAD.WIDE R4, R3.reuse, 0x2, R28 ;  /* 0x0000000203047825 */ /* 0x040fe200078e021c */
[----:B------:R-:W-:Y:S04]  /*1b600*/  STL.64 [R1+0x368], R6 ;  /* 0x0003680601007387 */ /* 0x000fe80000100a00 */
[----:B--2---:R0:W-:Y:S04]  /*1b610*/  STL.64 [R1+0x878], R26 ;  /* 0x0008781a01007387 */ /* 0x0041e80000100a00 */
[----:B------:R-:W-:Y:S04]  /*1b620*/  STL.64 [R1+0x360], R4 ;  /* 0x0003600401007387 */ /* 0x000fe80000100a00 */
[----:B0-----:R-:W2:Y:S04]  /*1b630*/  LDL.LU.64 R26, [R1+0x68] ;  /* 0x00006800011a7983 */ /* 0x001ea80000300a00 */
[----:B--2---:R0:W-:Y:S04]  /*1b640*/  STL.64 [R1+0x880], R26 ;  /* 0x0008801a01007387 */ /* 0x0041e80000100a00 */
        /* <DEDUP_REMOVED lines=33> */
[----:B------:R-:W3:Y:S04]  /*1b860*/  LDL.LU.64 R24, [R1+0x58] ;  /* 0x0000580001187983 */ /* 0x000ee80000300a00 */
[----:B------:R-:W4:Y:S04]  /*1b870*/  LDL.LU.64 R22, [R1+0x50] ;  /* 0x0000500001167983 */ /* 0x000f280000300a00 */
        /* <DEDUP_REMOVED lines=9> */
[----:B------:R-:W4:Y:S01]  /*1b910*/  LDL.LU.64 R28, [R1] ;  /* 0x00000000011c7983 */ /* 0x000f220000300a00 */
[----:B--2---:R-:W-:-:S05]  /*1b920*/  IMAD.WIDE R26, R3, 0x2, R26 ;  /* 0x00000002031a7825 */ /* 0x004fca00078e021a */
[----:B------:R0:W-:Y:S04]  /*1b930*/  STL.64 [R1+0x358], R26 ;  /* 0x0003581a01007387 */ /* 0x0001e80000100a00 */
[----:B0-----:R-:W2:Y:S02]  /*1b940*/  LDL.LU.64 R26, [R1+0x900] ;  /* 0x00090000011a7983 */ /* 0x001ea40000300a00 */
        /* <DEDUP_REMOVED lines=50> */
[----:B0-----:R-:W2:Y:S01]  /*1bc70*/  LDL.LU.64 R26, [R1+0x878] ;  /* 0x00087800011a7983 */ /* 0x001ea20000300a00 */
[----:B---3--:R-:W-:-:S04]  /*1bc80*/  IMAD.WIDE R24, R3, 0x2, R24 ;  /* 0x0000000203187825 */ /* 0x008fc800078e0218 */
[----:B----4-:R-:W-:-:S04]  /*1bc90*/  IMAD.WIDE R22, R3, 0x2, R22 ;  /* 0x0000000203167825 */ /* 0x010fc800078e0216 */
[----:B------:R-:W-:-:S04]  /*1bca0*/  IMAD.WIDE R20, R3, 0x2, R20 ;  /* 0x0000000203147825 */ /* 0x000fc800078e0214 */
        /* <DEDUP_REMOVED lines=9> */
[----:B--2---:R-:W-:-:S05]  /*1bd40*/  IMAD.WIDE R26, R3, 0x2, R26 ;  /* 0x00000002031a7825 */ /* 0x004fca00078e021a */
        /* <DEDUP_REMOVED lines=25> */
[----:B0-----:R-:W2:Y:S01]  /*1bee0*/  LDL.LU.64 R28, [R1+0x810] ;  /* 0x00081000011c7983 */ /* 0x001ea20000300a00 */
[----:B---3--:R-:W-:-:S04]  /*1bef0*/  IMAD.WIDE R24, R3, 0x2, R24 ;  /* 0x0000000203187825 */ /* 0x008fc800078e0218 */
[----:B----4-:R-:W-:-:S04]  /*1bf00*/  IMAD.WIDE R22, R3, 0x2, R22 ;  /* 0x0000000203167825 */ /* 0x010fc800078e0216 */
[----:B--2---:R-:W-:-:S04]  /*1bf10*/  IMAD.WIDE R20, R3, 0x2, R20 ;  /* 0x0000000203147825 */ /* 0x004fc800078e0214 */
        /* <DEDUP_REMOVED lines=8> */
[----:B------:R-:W-:-:S05]  /*1bfa0*/  IMAD.WIDE R28, R3, 0x2, R28 ;  /* 0x00000002031c7825 */ /* 0x000fca00078e021c */
        /* <DEDUP_REMOVED lines=11> */
[----:B0-----:R-:W2:Y:S04]  /*1c060*/  LDL.LU.64 R12, [R1+0x160] ;  /* 0x00016000010c7983 */ /* 0x001ea80000300a00 */
        /* <DEDUP_REMOVED lines=11> */
[----:B0-----:R-:W2:Y:S01]  /*1c120*/  LDL.LU.64 R24, [R1+0x130] ;  /* 0x0001300001187983 */ /* 0x001ea20000300a00 */
[----:B------:R-:W-:-:S05]  /*1c130*/  IMAD.WIDE R26, R3, 0x2, R26 ;  /* 0x00000002031a7825 */ /* 0x000fca00078e021a */
[----:B------:R4:W-:Y:S02]  /*1c140*/  STL.64 [R1+0x200], R26 ;  /* 0x0002001a01007387 */ /* 0x0009e40000100a00 */
[----:B----4-:R-:W-:-:S04]  /*1c150*/  IMAD.WIDE R26, R3, 0x2, R22 ;  /* 0x00000002031a7825 */ /* 0x010fc800078e0216 */
[----:B---3--:R-:W-:-:S04]  /*1c160*/  IMAD.WIDE R22, R3, 0x2, R18 ;  /* 0x0000000203167825 */ /* 0x008fc800078e0212 */
[----:B------:R-:W-:-:S04]  /*1c170*/  IMAD.WIDE R18, R3, 0x2, R14 ;  /* 0x0000000203127825 */ /* 0x000fc800078e020e */
[----:B--2---:R-:W-:-:S05]  /*1c180*/  IMAD.WIDE R24, R3, 0x2, R24 ;  /* 0x0000000203187825 */ /* 0x004fca00078e0218 */
[----:B------:R0:W-:Y:S04]  /*1c190*/  STL.64 [R1+0x1f8], R24 ;  /* 0x0001f81801007387 */ /* 0x0001e80000100a00 */
[----:B------:R-:W-:Y:S01]  /*1c1a0*/  STL.64 [R1+0x1f0], R26 ;  /* 0x0001f01a01007387 */ /* 0x000fe20000100a00 */
[----:B------:R-:W-:-:S04]  /*1c1b0*/  IMAD.WIDE R14, R3, 0x2, R10 ;  /* 0x00000002030e7825 */ /* 0x000fc800078e020a */
[----:B------:R-:W-:-:S04]  /*1c1c0*/  IMAD.WIDE R10, R3, 0x2, R6 ;  /* 0x00000002030a7825 */ /* 0x000fc800078e0206 */
[----:B0-----:R-:W-:-:S04]  /*1c1d0*/  IMAD.WIDE R24, R3, 0x2, R20 ;  /* 0x0000000203187825 */ /* 0x001fc800078e0214 */
[----:B------:R-:W-:-:S04]  /*1c1e0*/  IMAD.WIDE R20, R3, 0x2, R16 ;  /* 0x0000000203147825 */ /* 0x000fc800078e0210 */
[----:B------:R-:W-:-:S04]  /*1c1f0*/  IMAD.WIDE R16, R3, 0x2, R12 ;  /* 0x0000000203107825 */ /* 0x000fc800078e020c */
[C---:B------:R-:W-:Y:S01]  /*1c200*/  IMAD.WIDE R12, R3.reuse, 0x2, R8 ;  /* 0x00000002030c7825 */ /* 0x040fe200078e0208 */
[----:B------:R-:W-:Y:S04]  /*1c210*/  STL.64 [R1+0x1e8], R24 ;  /* 0x0001e81801007387 */ /* 0x000fe80000100a00 */
[----:B------:R-:W-:Y:S04]  /*1c220*/  STL.64 [R1+0x1e0], R22 ;  /* 0x0001e01601007387 */ /* 0x000fe80000100a00 */
[----:B------:R-:W-:Y:S04]  /*1c230*/  STL.64 [R1+0x1d8], R20 ;  /* 0x0001d81401007387 */ /* 0x000fe80000100a00 */
[----:B------:R-:W-:Y:S04]  /*1c240*/  STL.64 [R1+0x1d0], R18 ;  /* 0x0001d01201007387 */ /* 0x000fe80000100a00 */
[----:B------:R-:W-:Y:S01]  /*1c250*/  STL.64 [R1+0x1c8], R16 ;  /* 0x0001c81001007387 */ /* 0x000fe20000100a00 */
[----:B------:R-:W-:-:S03]  /*1c260*/  IMAD.WIDE R8, R3, 0x2, R4 ;  /* 0x0000000203087825 */ /* 0x000fc600078e0204 */
[----:B------:R-:W-:Y:S04]  /*1c270*/  STL.64 [R1+0x1c0], R14 ;  /* 0x0001c00e01007387 */ /* 0x000fe80000100a00 */
[----:B------:R-:W-:Y:S04]  /*1c280*/  STL.64 [R1+0x1b8], R12 ;  /* 0x0001b80c01007387 */ /* 0x000fe80000100a00 */
[----:B------:R-:W-:Y:S04]  /*1c290*/  STL.64 [R1+0x1b0], R10 ;  /* 0x0001b00a01007387 */ /* 0x000fe80000100a00 */
[----:B------:R-:W2:Y:S04]  /*1c2a0*/  LDL.LU.64 R4, [R1+0x190] ;  /* 0x0001900001047983 */ /* 0x000ea80000300a00 */
[----:B------:R0:W-:Y:S04]  /*1c2b0*/  STL.64 [R1+0x1a8], R8 ;  /* 0x0001a80801007387 */ /* 0x0001e80000100a00 */
[----:B0-----:R-:W3:Y:S01]  /*1c2c0*/  LDL.LU.64 R8, [R1+0x3c0] ;  /* 0x0003c00001087983 */ /* 0x001ee20000300a00 */
[----:B------:R-:W-:-:S05]  /*1c2d0*/  IMAD.WIDE R6, R3, 0x2, R28 ;  /* 0x0000000203067825 */ /* 0x000fca00078e021c */
[----:B------:R-:W-:Y:S04]  /*1c2e0*/  STL.64 [R1+0x1a0], R6 ;  /* 0x0001a00601007387 */ /* 0x000fe80000100a00 */
[----:B---3--:R0:W-:Y:S04]  /*1c2f0*/  STL.64 [R1+0x7e8], R8 ;  /* 0x0007e80801007387 */ /* 0x0081e80000100a00 */
[----:B0-----:R-:W3:Y:S04]  /*1c300*/  LDL.LU.64 R8, [R1+0x3b8] ;  /* 0x0003b80001087983 */ /* 0x001ee80000300a00 */
        /* <DEDUP_REMOVED lines=8> */
[----:B------:R-:W4:Y:S04]  /*1c390*/  LDL.LU.64 R10, [R1+0x3c8] ;  /* 0x0003c800010a7983 */ /* 0x000f280000300a00 */
[----:B------:R-:W2:Y:S04]  /*1c3a0*/  LDL.LU.64 R26, [R1+0x420] ;  /* 0x00042000011a7983 */ /* 0x000ea80000300a00 */
        /* <DEDUP_REMOVED lines=17> */
[----:B0-----:R-:W2:Y:S01]  /*1c4c0*/  LDL.LU.64 R26, [R1+0x3d8] ;  /* 0x0003d800011a7983 */ /* 0x001ea20000300a00 */
[----:B------:R-:W-:-:S04]  /*1c4d0*/  IMAD.WIDE R4, R3, 0x2, R4 ;  /* 0x0000000203047825 */ /* 0x000fc800078e0204 */
[C---:B---3--:R-:W-:Y:S01]  /*1c4e0*/  IMAD.WIDE R8, R3.reuse, 0x2, R8 ;  /* 0x0000000203087825 */ /* 0x048fe200078e0208 */
[----:B--2---:R0:W-:Y:S04]  /*1c4f0*/  STL.64 [R1+0x7e0], R26 ;  /* 0x0007e01a01007387 */ /* 0x0041e80000100a00 */
[----:B0-----:R-:W2:Y:S04]  /*1c500*/  LDL.LU.64 R26, [R1+0x3d0] ;  /* 0x0003d000011a7983 */ /* 0x001ea80000300a00 */
[----:B------:R-:W3:Y:S04]  /*1c510*/  LDL.LU.64 R24, [R1+0x428] ;  /* 0x0004280001187983 */ /* 0x000ee80000300a00 */
        /* <DEDUP_REMOVED lines=8> */
[----:B------:R0:W-:Y:S04]  /*1c5a0*/  STL.64 [R1+0x198], R4 ;  /* 0x0001980401007387 */ /* 0x0001e80000100a00 */
[----:B0-----:R-:W3:Y:S04]  /*1c5b0*/  LDL.LU.64 R4, [R1+0x470] ;  /* 0x0004700001047983 */ /* 0x001ee80000300a00 */
[----:B------:R0:W-:Y:S04]  /*1c5c0*/  STL.64 [R1+0x190], R8 ;  /* 0x0001900801007387 */ /* 0x0001e80000100a00 */
[----:B0-----:R-:W4:Y:S02]  /*1c5d0*/  LDL.LU.64 R8, [R1+0x808] ;  /* 0x0008080001087983 */ /* 0x001f240000300a00 */
[----:B----4-:R-:W-:-:S05]  /*1c5e0*/  IMAD.WIDE R8, R3, 0x2, R8 ;  /* 0x0000000203087825 */ /* 0x010fca00078e0208 */
        /* <DEDUP_REMOVED lines=10> */
[----:B0-----:R-:W4:Y:S01]  /*1c690*/  LDL.LU.64 R8, [R1+0x7e8] ;  /* 0x0007e80001087983 */ /* 0x001f220000300a00 */
[----:B------:R-:W-:-:S04]  /*1c6a0*/  IMAD.WIDE R10, R3, 0x2, R10 ;  /* 0x00000002030a7825 */ /* 0x000fc800078e020a */
[----:B--2---:R-:W-:-:S04]  /*1c6b0*/  IMAD.WIDE R26, R3, 0x2, R26 ;  /* 0x00000002031a7825 */ /* 0x004fc800078e021a */
[----:B----4-:R-:W-:-:S05]  /*1c6c0*/  IMAD.WIDE R8, R3, 0x2, R8 ;  /* 0x0000000203087825 */ /* 0x010fca00078e0208 */
[----:B------:R0:W-:Y:S04]  /*1c6d0*/  STL.64 [R1+0x168], R8 ;  /* 0x0001680801007387 */ /* 0x0001e80000100a00 */
[----:B0-----:R-:W2:Y:S04]  /*1c6e0*/  LDL.LU.64 R8, [R1+0x478] ;  /* 0x0004780001087983 */ /* 0x001ea80000300a00 */
[----:B------:R0:W-:Y:S04]  /*1c6f0*/  STL.64 [R1+0x160], R10 ;  /* 0x0001600a01007387 */ /* 0x0001e80000100a00 */
[----:B0-----:R-:W4:Y:S04]  /*1c700*/  LDL.LU.64 R10, [R1+0x480] ;  /* 0x00048000010a7983 */ /* 0x001f280000300a00 */
[----:B------:R0:W-:Y:S04]  /*1c710*/  STL.64 [R1+0x158], R26 ;  /* 0x0001581a01007387 */ /* 0x0001e80000100a00 */
[----:B0-----:R-:W3:Y:S02]  /*1c720*/  LDL.LU.64 R26, [R1+0x7e0] ;  /* 0x0007e000011a7983 */ /* 0x001ee40000300a00 */
[----:B---3--:R-:W-:-:S05]  /*1c730*/  IMAD.WIDE R26, R3, 0x2, R26 ;  /* 0x00000002031a7825 */ /* 0x008fca00078e021a */
        /* <DEDUP_REMOVED lines=25> */
[----:B0-----:R-:W3:Y:S01]  /*1c8d0*/  LDL.LU.64 R26, [R1+0x798] ;  /* 0x00079800011a7983 */ /* 0x001ee20000300a00 */
[----:B------:R-:W-:-:S04]  /*1c8e0*/  IMAD.WIDE R12, R3, 0x2, R12 ;  /* 0x00000002030c7825 */ /* 0x000fc800078e020c */
[----:B---3--:R-:W-:-:S05]  /*1c8f0*/  IMAD.WIDE R26, R3, 0x2, R26 ;  /* 0x00000002031a7825 */ /* 0x008fca00078e021a */
[----:B------:R0:W-:Y:S02]  /*1c900*/  STL.64 [R1+0x108], R26 ;  /* 0x0001081a01007387 */ /* 0x0001e40000100a00 */
[----:B0-----:R-:W-:-:S04]  /*1c910*/  IMAD.WIDE R26, R3, 0x2, R24 ;  /* 0x00000002031a7825 */ /* 0x001fc800078e0218 */
[----:B------:R-:W-:-:S04]  /*1c920*/  IMAD.WIDE R24, R3, 0x2, R22 ;  /* 0x0000000203187825 */ /* 0x000fc800078e0216 */
[----:B------:R-:W-:-:S04]  /*1c930*/  IMAD.WIDE R22, R3, 0x2, R20 ;  /* 0x0000000203167825 */ /* 0x000fc800078e0214 */
[----:B------:R-:W-:-:S04]  /*1c940*/  IMAD.WIDE R20, R3, 0x2, R18 ;  /* 0x0000000203147825 */ /* 0x000fc800078e0212 */
[C---:B------:R-:W-:Y:S01]  /*1c950*/  IMAD.WIDE R18, R3.reuse, 0x2, R16 ;  /* 0x0000000203127825 */ /* 0x040fe200078e0210 */
[----:B------:R-:W-:Y:S03]  /*1c960*/  STL.64 [R1+0x100], R26 ;  /* 0x0001001a01007387 */ /* 0x000fe60000100a00 */
[C---:B------:R-:W-:Y:S01]  /*1c970*/  IMAD.WIDE R16, R3.reuse, 0x2, R14 ;  /* 0x0000000203107825 */ /* 0x040fe200078e020e */
[----:B------:R-:W-:Y:S04]  /*1c980*/  STL.64 [R1+0xf8], R24 ;  /* 0x0000f81801007387 */ /* 0x000fe80000100a00 */
[----:B------:R-:W-:Y:S04]  /*1c990*/  STL.64 [R1+0xf0], R22 ;  /* 0x0000f01601007387 */ /* 0x000fe80000100a00 */
[----:B------:R-:W-:Y:S04]  /*1c9a0*/  STL.64 [R1+0xe8], R20 ;  /* 0x0000e81401007387 */ /* 0x000fe80000100a00 */
[----:B------:R-:W-:Y:S01]  /*1c9b0*/  STL.64 [R1+0xe0], R18 ;  /* 0x0000e01201007387 */ /* 0x000fe20000100a00 */
[----:B------:R-:W-:-:S03]  /*1c9c0*/  IMAD.WIDE R14, R3, 0x2, R28 ;  /* 0x00000002030e7825 */ /* 0x000fc600078e021c */
[----:B------:R-:W-:Y:S04]  /*1c9d0*/  STL.64 [R1+0xd8], R16 ;  /* 0x0000d81001007387 */ /* 0x000fe80000100a00 */
[----:B------:R-:W3:Y:S04]  /*1c9e0*/  LDL.LU.64 R28, [R1+0x488] ;  /* 0x00048800011c7983 */ /* 0x000ee80000300a00 */
[----:B------:R0:W-:Y:S04]  /*1c9f0*/  STL.64 [R1+0xd0], R12 ;  /* 0x0000d00c01007387 */ /* 0x0001e80000100a00 */
[----:B------:R-:W-:Y:S01]  /*1ca00*/  STL.64 [R1+0xc8], R14 ;  /* 0x0000c80e01007387 */ /* 0x000fe20000100a00 */
[----:B0-----:R-:W-:-:S04]  /*1ca10*/  IMAD.WIDE R12, R3, 0x2, R6 ;  /* 0x00000002030c7825 */ /* 0x001fc800078e0206 */
[C---:B------:R-:W-:Y:S02]  /*1ca20*/  IMAD.WIDE R6, R3.reuse, 0x2, R4 ;  /* 0x0000000203067825 */ /* 0x040fe400078e0204 */
[----:B------:R-:W2:Y:S04]  /*1ca30*/  LDL.LU.64 R4, [R1+0x498] ;  /* 0x0004980001047983 */ /* 0x000ea80000300a00 */
[----:B------:R-:W-:Y:S04]  /*1ca40*/  STL.64 [R1+0xc0], R12 ;  /* 0x0000c00c01007387 */ /* 0x000fe80000100a00 */
[----:B--2---:R0:W-:Y:S04]  /*1ca50*/  STL.64 [R1+0x790], R4 ;  /* 0x0007900401007387 */ /* 0x0041e80000100a00 */
[----:B------:R1:W-:Y:S04]  /*1ca60*/  STL.64 [R1+0xb8], R6 ;  /* 0x0000b80601007387 */ /* 0x0003e80000100a00 */
[----:B0-----:R-:W2:Y:S04]  /*1ca70*/  LDL.LU.64 R4, [R1+0x490] ;  /* 0x0004900001047983 */ /* 0x001ea80000300a00 */
[----:B-1----:R-:W3:Y:S01]  /*1ca80*/  LDL.LU.64 R6, [R1+0x4a8] ;  /* 0x0004a80001067983 */ /* 0x002ee20000300a00 */
[----:B------:R-:W-:-:S04]  /*1ca90*/  IMAD.WIDE R12, R3, 0x2, R8 ;  /* 0x00000002030c7825 */ /* 0x000fc800078e0208 */
[C---:B----4-:R-:W-:Y:S01]  /*1caa0*/  IMAD.WIDE R14, R3.reuse, 0x2, R10 ;  /* 0x00000002030e7825 */ /* 0x050fe200078e020a */
[----:B---3--:R0:W-:Y:S04]  /*1cab0*/  STL.64 [R1+0x788], R6 ;  /* 0x0007880601007387 */ /* 0x0081e80000100a00 */
[----:B0-----:R-:W3:Y:S04]  /*1cac0*/  LDL.LU.64 R6, [R1+0x4a0] ;  /* 0x0004a00001067983 */ /* 0x001ee80000300a00 */
[----:B------:R-:W4:Y:S04]  /*1cad0*/  LDL.LU.64 R8, [R1+0x4b0] ;  /* 0x0004b00001087983 */ /* 0x000f280000300a00 */
[----:B------:R0:W-:Y:S04]  /*1cae0*/  STL.64 [R1+0xb0], R12 ;  /* 0x0000b00c01007387 */ /* 0x0001e80000100a00 */
[----:B------:R-:W4:Y:S04]  /*1caf0*/  LDL.LU.64 R10, [R1+0x4b8] ;  /* 0x0004b800010a7983 */ /* 0x000f280000300a00 */
[----:B0-----:R-:W4:Y:S04]  /*1cb00*/  LDL.LU.64 R12, [R1+0x4c0] ;  /* 0x0004c000010c7983 */ /* 0x001f280000300a00 */
[----:B------:R0:W-:Y:S04]  /*1cb10*/  STL.64 [R1+0xa8], R14 ;  /* 0x0000a80e01007387 */ /* 0x0001e80000100a00 */
[----:B0-----:R-:W4:Y:S04]  /*1cb20*/  LDL.LU.64 R14, [R1+0x4c8] ;  /* 0x0004c800010e7983 */ /* 0x001f280000300a00 */
[----:B------:R-:W2:Y:S04]  /*1cb30*/  LDL.LU.64 R16, [R1+0x4d8] ;  /* 0x0004d80001107983 */ /* 0x000ea80000300a00 */
[----:B--2---:R0:W-:Y:S04]  /*1cb40*/  STL.64 [R1+0x780], R16 ;  /* 0x0007801001007387 */ /* 0x0041e80000100a00 */
[----:B0-----:R-:W2:Y:S04]  /*1cb50*/  LDL.LU.64 R16, [R1+0x4d0] ;  /* 0x0004d00001107983 */ /* 0x001ea80000300a00 */
[----:B------:R-:W3:Y:S04]  /*1cb60*/  LDL.LU.64 R18, [R1+0x4f0] ;  /* 0x0004f00001127983 */ /* 0x000ee80000300a00 */
[----:B---3--:R0:W-:Y:S04]  /*1cb70*/  STL.64 [R1+0x770], R18 ;  /* 0x0007701201007387 */ /* 0x0081e80000100a00 */
[----:B0-----:R-:W3:Y:S04]  /*1cb80*/  LDL.LU.64 R18, [R1+0x4e8] ;  /* 0x0004e80001127983 */ /* 0x001ee80000300a00 */
[----:B---3--:R0:W-:Y:S04]  /*1cb90*/  STL.64 [R1+0x778], R18 ;  /* 0x0007781201007387 */ /* 0x0081e80000100a00 */
[----:B0-----:R-:W3:Y:S04]  /*1cba0*/  LDL.LU.64 R18, [R1+0x4e0] ;  /* 0x0004e00001127983 */ /* 0x001ee80000300a00 */
[----:B------:R-:W4:Y:S04]  /*1cbb0*/  LDL.LU.64 R20, [R1+0x500] ;  /* 0x0005000001147983 */ /* 0x000f280000300a00 */
[----:B----4-:R0:W-:Y:S04]  /*1cbc0*/  STL.64 [R1+0x768], R20 ;  /* 0x0007681401007387 */ /* 0x0101e80000100a00 */
[----:B0-----:R-:W4:Y:S04]  /*1cbd0*/  LDL.LU.64 R20, [R1+0x4f8] ;  /* 0x0004f80001147983 */ /* 0x001f280000300a00 */
[----:B------:R-:W2:Y:S04]  /*1cbe0*/  LDL.LU.64 R22, [R1+0x518] ;  /* 0x0005180001167983 */ /* 0x000ea80000300a00 */
[----:B--2---:R0:W-:Y:S04]  /*1cbf0*/  STL.64 [R1+0x758], R22 ;  /* 0x0007581601007387 */ /* 0x0041e80000100a00 */
[----:B0-----:R-:W2:Y:S01]  /*1cc00*/  LDL.LU.64 R22, [R1+0x510] ;  /* 0x0005100001167983 */ /* 0x001ea20000300a00 */
[----:B------:R-:W-:-:S04]  /*1cc10*/  IMAD.WIDE R28, R3, 0x2, R28 ;  /* 0x00000002031c7825 */ /* 0x000fc800078e021c */
[C---:B------:R-:W-:Y:S01]  /*1cc20*/  IMAD.WIDE R4, R3.reuse, 0x2, R4 ;  /* 0x0000000203047825 */ /* 0x040fe200078e0204 */
[----:B--2---:R0:W-:Y:S04]  /*1cc30*/  STL.64 [R1+0x760], R22 ;  /* 0x0007601601007387 */ /* 0x0041e80000100a00 */
[----:B0-----:R-:W2:Y:S04]  /*1cc40*/  LDL.LU.64 R22, [R1+0x508] ;  /* 0x0005080001167983 */ /* 0x001ea80000300a00 */
[----:B------:R-:W2:Y:S04]  /*1cc50*/  LDL.LU.64 R26, [R1+0x520] ;  /* 0x00052000011a7983 */ /* 0x000ea80000300a00 */
[----:B------:R-:W2:Y:S04]  /*1cc60*/  LDL.LU.64 R24, [R1+0x528] ;  /* 0x0005280001187983 */ /* 0x000ea80000300a00 */
[----:B------:R0:W-:Y:S04]  /*1cc70*/  STL.64 [R1+0xa0], R28 ;  /* 0x0000a01c01007387 */ /* 0x0001e80000100a00 */
[----:B0-----:R-:W2:Y:S04]  /*1cc80*/  LDL.LU.64 R28, [R1+0x530] ;  /* 0x00053000011c7983 */ /* 0x001ea80000300a00 */
[----:B------:R0:W-:Y:S04]  /*1cc90*/  STL.64 [R1+0x98], R4 ;  /* 0x0000980401007387 */ /* 0x0001e80000100a00 */
[----:B0-----:R-:W3:Y:S01]  /*1cca0*/  LDL.LU.64 R4, [R1+0x790] ;  /* 0x0007900001047983 */ /* 0x001ee20000300a00 */
[----:B------:R-:W-:-:S04]  /*1ccb0*/  IMAD.WIDE R6, R3, 0x2, R6 ;  /* 0x0000000203067825 */ /* 0x000fc800078e0206 */
[----:B---3--:R-:W-:-:S05]  /*1ccc0*/  IMAD.WIDE R4, R3, 0x2, R4 ;  /* 0x0000000203047825 */ /* 0x008fca00078e0204 */
[----:B------:R0:W-:Y:S04]  /*1ccd0*/  STL.64 [R1+0x90], R4 ;  /* 0x0000900401007387 */ /* 0x0001e80000100a00 */
[----:B0-----:R-:W3:Y:S04]  /*1cce0*/  LDL.LU.64 R4, [R1+0x538] ;  /* 0x0005380001047983 */ /* 0x001ee80000300a00 */
[----:B------:R0:W-:Y:S04]  /*1ccf0*/  STL.64 [R1+0x88], R6 ;  /* 0x0000880601007387 */ /* 0x0001e80000100a00 */
[----:B0-----:R-:W4:Y:S01]  /*1cd00*/  LDL.LU.64 R6, [R1+0x788] ;  /* 0x0007880001067983 */ /* 0x001f220000300a00 */
[----:B------:R-:W-:-:S04]  /*1cd10*/  IMAD.WIDE R8, R3, 0x2, R8 ;  /* 0x0000000203087825 */ /* 0x000fc800078e0208 */
[----:B------:R-:W-:-:S04]  /*1cd20*/  IMAD.WIDE R10, R3, 0x2, R10 ;  /* 0x00000002030a7825 */ /* 0x000fc800078e020a */
[----:B------:R-:W-:-:S04]  /*1cd30*/  IMAD.WIDE R12, R3, 0x2, R12 ;  /* 0x00000002030c7825 */ /* 0x000fc800078e020c */
[----:B------:R-:W-:-:S04]  /*1cd40*/  IMAD.WIDE R14, R3, 0x2, R14 ;  /* 0x00000002030e7825 */ /* 0x000fc800078e020e */
[----:B------:R-:W-:-:S04]  /*1cd50*/  IMAD.WIDE R16, R3, 0x2, R16 ;  /* 0x0000000203107825 */ /* 0x000fc800078e0210 */
[----:B----4-:R-:W-:-:S05]  /*1cd60*/  IMAD.WIDE R6, R3, 0x2, R6 ;  /* 0x0000000203067825 */ /* 0x010fca00078e0206 */
[----:B------:R0:W-:Y:S04]  /*1cd70*/  STL.64 [R1+0x80], R6 ;  /* 0x0000800601007387 */ /* 0x0001e80000100a00 */
[----:B0-----:R-:W4:Y:S04]  /*1cd80*/  LDL.LU.64 R6, [R1+0x540] ;  /* 0x0005400001067983 */ /* 0x001f280000300a00 */
        /* <DEDUP_REMOVED lines=9> */
[----:B0-----:R-:W2:Y:S01]  /*1ce20*/  LDL.LU.64 R16, [R1+0x780] ;  /* 0x0007800001107983 */ /* 0x001ea20000300a00 */
[----:B------:R-:W-:-:S04]  /*1ce30*/  IMAD.WIDE R18, R3, 0x2, R18 ;  /* 0x0000000203127825 */ /* 0x000fc800078e0212 */
[----:B--2---:R-:W-:-:S05]  /*1ce40*/  IMAD.WIDE R16, R3, 0x2, R16 ;  /* 0x0000000203107825 */ /* 0x004fca00078e0210 */
[----:B------:R0:W-:Y:S04]  /*1ce50*/  STL.64 [R1+0x50], R16 ;  /* 0x0000501001007387 */ /* 0x0001e80000100a00 */
[----:B0-----:R-:W2:Y:S04]  /*1ce60*/  LDL.LU.64 R16, [R1+0x570] ;  /* 0x0005700001107983 */ /* 0x001ea80000300a00 */
[----:B------:R0:W-:Y:S04]  /*1ce70*/  STL.64 [R1+0x48], R18 ;  /* 0x0000481201007387 */ /* 0x0001e80000100a00 */
[----:B0-----:R-:W3:Y:S02]  /*1ce80*/  LDL.LU.64 R18, [R1+0x778] ;  /* 0x0007780001127983 */ /* 0x001ee40000300a00 */
[----:B---3--:R-:W-:-:S05]  /*1ce90*/  IMAD.WIDE R18, R3, 0x2, R18 ;  /* 0x0000000203127825 */ /* 0x008fca00078e0212 */
        /* <DEDUP_REMOVED lines=9> */
[----:B----4-:R-:W-:-:S05]  /*1cf30*/  IMAD.WIDE R20, R3, 0x2, R20 ;  /* 0x0000000203147825 */ /* 0x010fca00078e0214 */
[----:B------:R0:W-:Y:S04]  /*1cf40*/  STL.64 [R1+0x28], R20 ;  /* 0x0000281401007387 */ /* 0x0001e80000100a00 */
[----:B0-----:R-:W4:Y:S04]  /*1cf50*/  LDL.LU.64 R20, [R1+0x580] ;  /* 0x0005800001147983 */ /* 0x001f280000300a00 */
[----:B------:R0:W-:Y:S04]  /*1cf60*/  STL.64 [R1+0x20], R22 ;  /* 0x0000201601007387 */ /* 0x0001e80000100a00 */
[----:B0-----:R-:W2:Y:S02]  /*1cf70*/  LDL.LU.64 R22, [R1+0x760] ;  /* 0x0007600001167983 */ /* 0x001ea40000300a00 */
[----:B--2---:R-:W-:-:S05]  /*1cf80*/  IMAD.WIDE R22, R3, 0x2, R22 ;  /* 0x0000000203167825 */ /* 0x004fca00078e0216 */
[----:B------:R0:W-:Y:S04]  /*1cf90*/  STL.64 [R1+0x18], R22 ;  /* 0x0000181601007387 */ /* 0x0001e80000100a00 */
[----:B0-----:R-:W2:Y:S01]  /*1cfa0*/  LDL.LU.64 R22, [R1+0x758] ;  /* 0x0007580001167983 */ /* 0x001ea20000300a00 */
        /* <DEDUP_REMOVED lines=11> */
[----:B------:R0:W-:Y:S02]  /*1d060*/  STL.64 [R1+0x8], R26 ;  /* 0x0000081a01007387 */ /* 0x0001e40000100a00 */
[----:B0-----:R-:W-:-:S02]  /*1d070*/  IMAD.WIDE R26, R3, 0x2, R24 ;  /* 0x00000002031a7825 */ /* 0x001fc400078e0218 */
[----:B------:R-:W2:Y:S04]  /*1d080*/  LDL.LU.64 R24, [R1+0x590] ;  /* 0x0005900001187983 */ /* 0x000ea80000300a00 */
[----:B------:R0:W-:Y:S04]  /*1d090*/  STL.64 [R1], R26 ;  /* 0x0000001a01007387 */ /* 0x0001e80000100a00 */
[----:B------:R-:W-:Y:S01]  /*1d0a0*/  STL.64 [R1+0x6d8], R28 ;  /* 0x0006d81c01007387 */ /* 0x000fe20000100a00 */
[----:B------:R-:W-:-:S03]  /*1d0b0*/  IMAD.WIDE R16, R3, 0x2, R16 ;  /* 0x0000000203107825 */ /* 0x000fc600078e0210 */
[----:B0-----:R-:W2:Y:S04]  /*1d0c0*/  LDL.LU.64 R26, [R1+0x598] ;  /* 0x00059800011a7983 */ /* 0x001ea80000300a00 */
[----:B------:R-:W-:Y:S04]  /*1d0d0*/  STL.64 [R1+0x6e0], R4 ;  /* 0x0006e00401007387 */ /* 0x000fe80000100a00 */
[----:B------:R-:W-:Y:S04]  /*1d0e0*/  STL.64 [R1+0x6e8], R6 ;  /* 0x0006e80601007387 */ /* 0x000fe80000100a00 */
[----:B------:R-:W-:Y:S04]  /*1d0f0*/  STL.64 [R1+0x6f0], R8 ;  /* 0x0006f00801007387 */ /* 0x000fe80000100a00 */
[----:B------:R-:W-:Y:S04]  /*1d100*/  STL.64 [R1+0x6f8], R10 ;  /* 0x0006f80a01007387 */ /* 0x000fe80000100a00 */
[----:B------:R-:W-:Y:S04]  /*1d110*/  STL.64 [R1+0x700], R12 ;  /* 0x0007000c01007387 */ /* 0x000fe80000100a00 */
[----:B------:R0:W-:Y:S01]  /*1d120*/  STL.64 [R1+0x708], R14 ;  /* 0x0007080e01007387 */ /* 0x0001e20000100a00 */
[----:B---3--:R-:W-:-:S04]  /*1d130*/  IMAD.WIDE R18, R3, 0x2, R18 ;  /* 0x0000000203127825 */ /* 0x008fc800078e0212 */
[C---:B----4-:R-:W-:Y:S01]  /*1d140*/  IMAD.WIDE R20, R3.reuse, 0x2, R20 ;  /* 0x0000000203147825 */ /* 0x050fe200078e0214 */
[----:B0-----:R-:W3:Y:S04]  /*1d150*/  LDL.LU.64 R14, [R1+0x388] ;  /* 0x00038800010e7983 */ /* 0x001ee80000300a00 */
[----:B------:R-:W4:Y:S04]  /*1d160*/  LDL.LU.64 R12, [R1+0x370] ;  /* 0x00037000010c7983 */ /* 0x000f280000300a00 */
[----:B------:R0:W-:Y:S04]  /*1d170*/  STL.64 [R1+0x710], R16 ;  /* 0x0007101001007387 */ /* 0x0001e80000100a00 */
[----:B0-----:R-:W3:Y:S04]  /*1d180*/  LDL.LU.64 R16, [R1+0x390] ;  /* 0x0003900001107983 */ /* 0x001ee80000300a00 */
[----:B------:R0:W-:Y:S04]  /*1d190*/  STL.64 [R1+0x718], R18 ;  /* 0x0007181201007387 */ /* 0x0001e80000100a00 */
[----:B0-----:R-:W4:Y:S04]  /*1d1a0*/  LDL.LU.64 R18, [R1+0x368] ;  /* 0x0003680001127983 */ /* 0x001f280000300a00 */
[----:B------:R-:W4:Y:S04]  /*1d1b0*/  LDL.LU.64 R10, [R1+0x360] ;  /* 0x00036000010a7983 */ /* 0x000f280000300a00 */
[----:B------:R0:W-:Y:S04]  /*1d1c0*/  STL.64 [R1+0x720], R20 ;  /* 0x0007201401007387 */ /* 0x0001e80000100a00 */
[----:B0-----:R-:W4:Y:S04]  /*1d1d0*/  LDL.LU.64 R20, [R1+0x378] ;  /* 0x0003780001147983 */ /* 0x001f280000300a00 */
[----:B------:R-:W4:Y:S01]  /*1d1e0*/  LDL.LU.64 R8, [R1+0x358] ;  /* 0x0003580001087983 */ /* 0x000f220000300a00 */
[----:B--2---:R-:W-:-:S05]  /*1d1f0*/  IMAD.WIDE R22, R3, 0x2, R22 ;  /* 0x0000000203167825 */ /* 0x004fca00078e0216 */
[----:B------:R0:W-:Y:S04]  /*1d200*/  STL.64 [R1+0x728], R22 ;  /* 0x0007281601007387 */ /* 0x0001e80000100a00 */
[----:B0-----:R-:W2:Y:S01]  /*1d210*/  LDL.LU.64 R22, [R1+0x380] ;  /* 0x0003800001167983 */ /* 0x001ea20000300a00 */
[----:B------:R-:W-:-:S03]  /*1d220*/  IMAD.WIDE R24, R3, 0x2, R24 ;  /* 0x0000000203187825 */ /* 0x000fc600078e0218 */
[----:B------:R-:W4:Y:S04]  /*1d230*/  LDL.LU.64 R6, [R1+0x350] ;  /* 0x0003500001067983 */ /* 0x000f280000300a00 */
[----:B------:R-:W-:Y:S04]  /*1d240*/  STL.64 [R1+0x730], R24 ;  /* 0x0007301801007387 */ /* 0x000fe80000100a00 */
[----:B------:R-:W4:Y:S04]  /*1d250*/  LDL.LU.64 R4, [R1+0x348] ;  /* 0x0003480001047983 */ /* 0x000f280000300a00 */
[----:B------:R-:W4:Y:S01]  /*1d260*/  LDL.LU.64 R28, [R1+0x340] ;  /* 0x00034000011c7983 */ /* 0x000f220000300a00 */
[----:B------:R-:W-:-:S05]  /*1d270*/  IMAD.WIDE R26, R3, 0x2, R26 ;  /* 0x00000002031a7825 */ /* 0x000fca00078e021a */
[----:B------:R-:W-:Y:S04]  /*1d280*/  STL.64 [R1+0x740], R26 ;  /* 0x0007401a01007387 */ /* 0x000fe80000100a00 */
[----:B------:R-:W-:Y:S04]  /*1d290*/  STL [R1+0x738], R2 ;  /* 0x0007380201007387 */ /* 0x000fe80000100800 */
[----:B---3--:R0:W-:Y:S01]  /*1d2a0*/  STL [R1+0x390], R16 ;  /* 0x0003901001007387 */ /* 0x0081e20000100800 */
[----:B------:R-:W-:-:S03]  /*1d2b0*/  IMAD.MOV.U32 R0, RZ, RZ, R17 ;  /* 0x000000ffff007224 */ /* 0x000fc600078e0011 */
[----:B0-----:R-:W3:Y:S04]  /*1d2c0*/  LDL.LU.64 R16, [R1+0x338] ;  /* 0x0003380001107983 */ /* 0x001ee80000300a00 */
[----:B------:R0:W-:Y:S04]  /*1d2d0*/  STL [R1+0x584], R0 ;  /* 0x0005840001007387 */ /* 0x0001e80000100800 */
[----:B------:R1:W-:Y:S01]  /*1d2e0*/  STL [R1+0x388], R14 ;  /* 0x0003880e01007387 */ /* 0x0003e20000100800 */
[----:B0-----:R-:W-:-:S03]  /*1d2f0*/  IMAD.MOV.U32 R0, RZ, RZ, R15 ;  /* 0x000000ffff007224 */ /* 0x001fc600078e000f */
[----:B-1----:R-:W3:Y:S04]  /*1d300*/  LDL.LU.64 R14, [R1+0x330] ;  /* 0x00033000010e7983 */ /* 0x002ee80000300a00 */
[----:B------:R0:W-:Y:S04]  /*1d310*/  STL [R1+0x57c], R0 ;  /* 0x00057c0001007387 */ /* 0x0001e80000100800 */
[----:B--2---:R1:W-:Y:S01]  /*1d320*/  STL [R1+0x380], R22 ;  /* 0x0003801601007387 */ /* 0x0043e20000100800 */
[----:B0-----:R-:W-:-:S03]  /*1d330*/  IMAD.MOV.U32 R0, RZ, RZ, R23 ;  /* 0x000000ffff007224 */ /* 0x001fc600078e0017 */
[----:B-1----:R-:W2:Y:S04]  /*1d340*/  LDL.LU.64 R22, [R1+0x328] ;  /* 0x0003280001167983 */ /* 0x002ea80000300a00 */
[----:B------:R0:W-:Y:S04]  /*1d350*/  STL [R1+0x574], R0 ;  /* 0x0005740001007387 */ /* 0x0001e80000100800 */
[----:B----4-:R1:W-:Y:S01]  /*1d360*/  STL [R1+0x378], R20 ;  /* 0x0003781401007387 */ /* 0x0103e20000100800 */
[----:B0-----:R-:W-:-:S03]  /*1d370*/  IMAD.MOV.U32 R0, RZ, RZ, R21 ;  /* 0x000000ffff007224 */ /* 0x001fc600078e0015 */
[----:B-1----:R-:W4:Y:S04]  /*1d380*/  LDL.LU.64 R20, [R1+0x320] ;  /* 0x0003200001147983 */ /* 0x002f280000300a00 */
[----:B------:R0:W-:Y:S04]  /*1d390*/  STL [R1+0x56c], R0 ;  /* 0x00056c0001007387 */ /* 0x0001e80000100800 */
[----:B------:R1:W-:Y:S01]  /*1d3a0*/  STL [R1+0x370], R12 ;  /* 0x0003700c01007387 */ /* 0x0003e20000100800 */
[----:B0-----:R-:W-:-:S03]  /*1d3b0*/  IMAD.MOV.U32 R0, RZ, RZ, R13 ;  /* 0x000000ffff007224 */ /* 0x001fc600078e000d */
[----:B-1----:R-:W4:Y:S04]  /*1d3c0*/  LDL.LU.64 R12, [R1+0x318] ;  /* 0x00031800010c7983 */ /* 0x002f280000300a00 */
[----:B------:R0:W-:Y:S04]  /*1d3d0*/  STL [R1+0x55c], R0 ;  /* 0x00055c0001007387 */ /* 0x0001e80000100800 */
[----:B------:R1:W-:Y:S01]  /*1d3e0*/  STL [R1+0x368], R18 ;  /* 0x0003681201007387 */ /* 0x0003e20000100800 */
[----:B0-----:R-:W-:-:S03]  /*1d3f0*/  MOV R0, R19 ;  /* 0x0000001300007202 */ /* 0x001fc60000000f00 */
[----:B-1----:R-:W4:Y:S04]  /*1d400*/  LDL.LU.64 R18, [R1+0x310] ;  /* 0x0003100001127983 */ /* 0x002f280000300a00 */
[----:B------:R0:W-:Y:S04]  /*1d410*/  STL [R1+0x39c], R0 ;  /* 0x00039c0001007387 */ /* 0x0001e80000100800 */
[----:B------:R1:W-:Y:S01]  /*1d420*/  STL [R1+0x360], R10 ;  /* 0x0003600a01007387 */ /* 0x0003e20000100800 */
        /* <DEDUP_REMOVED lines=19> */
[----:B---3--:R1:W-:Y:S01]  /*1d560*/  STL [R1+0x338], R16 ;  /* 0x0003381001007387 */ /* 0x0083e20000100800 */
[----:B0-----:R-:W-:-:S03]  /*1d570*/  IMAD.MOV.U32 R0, RZ, RZ, R17 ;  /* 0x000000ffff007224 */ /* 0x001fc600078e0011 */
[----:B-1----:R-:W3:Y:S04]  /*1d580*/  LDL.LU.64 R16, [R1+0x2e0] ;  /* 0x0002e00001107983 */ /* 0x002ee80000300a00 */
        /* <DEDUP_REMOVED lines=46> */
[----:B0-----:R-:W-:-:S03]  /*1d870*/  MOV R0, R15 ;  /* 0x0000000f00007202 */ /* 0x001fc60000000f00 */
        /* <DEDUP_REMOVED lines=102> */
[----:B------:R-:W-:Y:S04]  /*1dee0*/  STL [R1+0x208], R18 ;  /* 0x0002081201007387 */ /* 0x000fe80000100800 */
[----:B------:R-:W4:Y:S01]  /*1def0*/  LDL.LU.64 R24, [R1+0x1b0] ;  /* 0x0001b00001187983 */ /* 0x000f220000300a00 */
[----:B0-----:R-:W-:-:S05]  /*1df00*/  IMAD.MOV.U32 R0, RZ, RZ, R19 ;  /* 0x000000ffff007224 */ /* 0x001fca00078e0013 */
        /* <DEDUP_REMOVED lines=9> */
[----:B------:R1:W-:Y:S04]  /*1dfa0*/  STL [R1+0x1f0], R6 ;  /* 0x0001f00601007387 */ /* 0x0003e80000100800 */
[----:B------:R-:W4:Y:S01]  /*1dfb0*/  LDL.LU.64 R18, [R1+0x198] ;  /* 0x0001980001127983 */ /* 0x000f220000300a00 */
[----:B0-----:R-:W-:-:S05]  /*1dfc0*/  IMAD.MOV.U32 R0, RZ, RZ, R7 ;  /* 0x000000ffff007224 */ /* 0x001fca00078e0007 */
[----:B------:R0:W-:Y:S04]  /*1dfd0*/  STL [R1+0x1f4], R0 ;  /* 0x0001f40001007387 */ /* 0x0001e80000100800 */
[----:B------:R0:W-:Y:S04]  /*1dfe0*/  STL [R1+0x1e8], R4 ;  /* 0x0001e80401007387 */ /* 0x0001e80000100800 */
[----:B-1----:R-:W4:Y:S01]  /*1dff0*/  LDL.LU.64 R6, [R1+0x190] ;  /* 0x0001900001067983 */ /* 0x002f220000300a00 */
[----:B0-----:R-:W-:-:S05]  /*1e000*/  IMAD.MOV.U32 R0, RZ, RZ, R5 ;  /* 0x000000ffff007224 */ /* 0x001fca00078e0005 */
[----:B------:R0:W-:Y:S04]  /*1e010*/  STL [R1+0x1ec], R0 ;  /* 0x0001ec0001007387 */ /* 0x0001e80000100800 */
[----:B------:R1:W-:Y:S04]  /*1e020*/  STL [R1+0x1e0], R28 ;  /* 0x0001e01c01007387 */ /* 0x0003e80000100800 */
[----:B------:R-:W4:Y:S01]  /*1e030*/  LDL.LU.64 R4, [R1+0x188] ;  /* 0x0001880001047983 */ /* 0x000f220000300a00 */
[----:B0-----:R-:W-:-:S03]  /*1e040*/  IMAD.MOV.U32 R0, RZ, RZ, R29 ;  /* 0x000000ffff007224 */ /* 0x001fc600078e001d */
[----:B---3--:R-:W-:Y:S04]  /*1e050*/  STL [R1+0x3a0], R16 ;  /* 0x0003a01001007387 */ /* 0x008fe80000100800 */
[----:B------:R0:W-:Y:S04]  /*1e060*/  STL [R1+0x1e4], R0 ;  /* 0x0001e40001007387 */ /* 0x0001e80000100800 */
[----:B-1----:R-:W3:Y:S01]  /*1e070*/  LDL.LU.64 R28, [R1+0x180] ;  /* 0x00018000011c7983 */ /* 0x002ee20000300a00 */
[----:B0-----:R-:W-:-:S03]  /*1e080*/  IMAD.MOV.U32 R0, RZ, RZ, R17 ;  /* 0x000000ffff007224 */ /* 0x001fc600078e0011 */
[----:B------:R-:W-:Y:S04]  /*1e090*/  STL [R1+0x3a4], R14 ;  /* 0x0003a40e01007387 */ /* 0x000fe80000100800 */
[----:B------:R0:W-:Y:S04]  /*1e0a0*/  STL [R1+0x1d8], R0 ;  /* 0x0001d80001007387 */ /* 0x0001e80000100800 */
[----:B------:R-:W3:Y:S01]  /*1e0b0*/  LDL.LU.64 R16, [R1+0x178] ;  /* 0x0001780001107983 */ /* 0x000ee20000300a00 */
[----:B0-----:R-:W-:-:S03]  /*1e0c0*/  IMAD.MOV.U32 R0, RZ, RZ, R15 ;  /* 0x000000ffff007224 */ /* 0x001fc600078e000f */
[----:B--2---:R-:W-:Y:S04]  /*1e0d0*/  STL [R1+0x3a8], R22 ;  /* 0x0003a81601007387 */ /* 0x004fe80000100800 */
[----:B------:R0:W-:Y:S04]  /*1e0e0*/  STL [R1+0x1d0], R0 ;  /* 0x0001d00001007387 */ /* 0x0001e80000100800 */
[----:B------:R-:W2:Y:S01]  /*1e0f0*/  LDL.LU.64 R14, [R1+0x170] ;  /* 0x00017000010e7983 */ /* 0x000ea20000300a00 */
[----:B0-----:R-:W-:-:S03]  /*1e100*/  IMAD.MOV.U32 R0, RZ, RZ, R23 ;  /* 0x000000ffff007224 */ /* 0x001fc600078e0017 */
[----:B----4-:R-:W-:Y:S04]  /*1e110*/  STL [R1+0x3ac], R20 ;  /* 0x0003ac1401007387 */ /* 0x010fe80000100800 */
[----:B------:R0:W-:Y:S04]  /*1e120*/  STL [R1+0x1c8], R0 ;  /* 0x0001c80001007387 */ /* 0x0001e80000100800 */
[----:B------:R-:W4:Y:S01]  /*1e130*/  LDL.LU.64 R22, [R1+0x168] ;  /* 0x0001680001167983 */ /* 0x000f220000300a00 */
[----:B0-----:R-:W-:-:S03]  /*1e140*/  IMAD.MOV.U32 R0, RZ, RZ, R21 ;  /* 0x000000ffff007224 */ /* 0x001fc600078e0015 */
[----:B------:R-:W-:Y:S04]  /*1e150*/  STL [R1+0x3b0], R12 ;  /* 0x0003b00c01007387 */ /* 0x000fe80000100800 */
[----:B------:R0:W-:Y:S04]  /*1e160*/  STL [R1+0x1c0], R0 ;  /* 0x0001c00001007387 */ /* 0x0001e80000100800 */
[----:B------:R-:W4:Y:S04]  /*1e170*/  LDL.LU.64 R20, [R1+0x160] ;  /* 0x0001600001147983 */ /* 0x000f280000300a00 */
[----:B------:R-:W-:Y:S01]  /*1e180*/  STL [R1+0x3b4], R24 ;  /* 0x0003b41801007387 */ /* 0x000fe20000100800 */
[----:B0-----:R-:W-:-:S05]  /*1e190*/  MOV R0, R13 ;  /* 0x0000000d00007202 */ /* 0x001fca0000000f00 */
[----:B------:R0:W-:Y:S04]  /*1e1a0*/  STL [R1+0x1b8], R0 ;  /* 0x0001b80001007387 */ /* 0x0001e80000100800 */
[----:B------:R-:W4:Y:S01]  /*1e1b0*/  LDL.LU.64 R12, [R1+0x158] ;  /* 0x00015800010c7983 */ /* 0x000f220000300a00 */
[----:B0-----:R-:W-:-:S03]  /*1e1c0*/  IMAD.MOV.U32 R0, RZ, RZ, R25 ;  /* 0x000000ffff007224 */ /* 0x001fc600078e0019 */
[----:B------:R-:W-:Y:S04]  /*1e1d0*/  STL [R1+0x3b8], R10 ;  /* 0x0003b80a01007387 */ /* 0x000fe80000100800 */
[----:B------:R0:W-:Y:S02]  /*1e1e0*/  STL [R1+0x1b0], R0 ;  /* 0x0001b00001007387 */ /* 0x0001e40000100800 */
[----:B0-----:R-:W-:Y:S02]  /*1e1f0*/  IMAD.MOV.U32 R0, RZ, RZ, R11 ;  /* 0x000000ffff007224 */ /* 0x001fe400078e000b */
[----:B------:R-:W4:Y:S04]  /*1e200*/  LDL.LU.64 R10, [R1+0x150] ;  /* 0x00015000010a7983 */ /* 0x000f280000300a00 */
        /* <DEDUP_REMOVED lines=9> */
[----:B------:R1:W-:Y:S04]  /*1e2a0*/  STL [R1+0x3c4], R6 ;  /* 0x0003c40601007387 */ /* 0x0003e80000100800 */
[----:B------:R-:W-:Y:S01]  /*1e2b0*/  STL [R1+0x3c8], R4 ;  /* 0x0003c80401007387 */ /* 0x000fe20000100800 */
[----:B0-----:R-:W-:-:S05]  /*1e2c0*/  IMAD.MOV.U32 R0, RZ, RZ, R7 ;  /* 0x000000ffff007224 */ /* 0x001fca00078e0007 */
[----:B------:R0:W-:Y:S04]  /*1e2d0*/  STL [R1+0x1cc], R0 ;  /* 0x0001cc0001007387 */ /* 0x0001e80000100800 */
[----:B-1----:R-:W4:Y:S04]  /*1e2e0*/  LDL.LU.64 R6, [R1+0x138] ;  /* 0x0001380001067983 */ /* 0x002f280000300a00 */
[----:B---3--:R-:W-:Y:S01]  /*1e2f0*/  STL [R1+0x3cc], R28 ;  /* 0x0003cc1c01007387 */ /* 0x008fe20000100800 */
[----:B0-----:R-:W-:-:S05]  /*1e300*/  IMAD.MOV.U32 R0, RZ, RZ, R5 ;  /* 0x000000ffff007224 */ /* 0x001fca00078e0005 */
[----:B------:R0:W-:Y:S04]  /*1e310*/  STL [R1+0x1d4], R0 ;  /* 0x0001d40001007387 */ /* 0x0001e80000100800 */
[----:B------:R-:W3:Y:S04]  /*1e320*/  LDL.LU.64 R4, [R1+0x130] ;  /* 0x0001300001047983 */ /* 0x000ee80000300a00 */
[----:B------:R-:W-:Y:S01]  /*1e330*/  STL [R1+0x3d0], R16 ;  /* 0x0003d01001007387 */ /* 0x000fe20000100800 */
[----:B0-----:R-:W-:-:S05]  /*1e340*/  IMAD.MOV.U32 R0, RZ, RZ, R29 ;  /* 0x000000ffff007224 */ /* 0x001fca00078e001d */
[----:B------:R0:W-:Y:S04]  /*1e350*/  STL [R1+0x1dc], R0 ;  /* 0x0001dc0001007387 */ /* 0x0001e80000100800 */
[----:B------:R-:W3:Y:S01]  /*1e360*/  LDL.LU.64 R28, [R1+0x128] ;  /* 0x00012800011c7983 */ /* 0x000ee20000300a00 */
[----:B0-----:R-:W-:-:S03]  /*1e370*/  IMAD.MOV.U32 R0, RZ, RZ, R17 ;  /* 0x000000ffff007224 */ /* 0x001fc600078e0011 */
[----:B--2---:R-:W-:Y:S04]  /*1e380*/  STL [R1+0x3d4], R14 ;  /* 0x0003d40e01007387 */ /* 0x004fe80000100800 */
[----:B------:R0:W-:Y:S04]  /*1e390*/  STL [R1+0x364], R0 ;  /* 0x0003640001007387 */ /* 0x0001e80000100800 */
[----:B------:R-:W2:Y:S01]  /*1e3a0*/  LDL.LU.64 R16, [R1+0x120] ;  /* 0x0001200001107983 */ /* 0x000ea20000300a00 */
[----:B0-----:R-:W-:-:S03]  /*1e3b0*/  MOV R0, R15 ;  /* 0x0000000f00007202 */ /* 0x001fc60000000f00 */
[----:B----4-:R-:W-:Y:S04]  /*1e3c0*/  STL [R1+0x3d8], R22 ;  /* 0x0003d81601007387 */ /* 0x010fe80000100800 */
[----:B------:R0:W-:Y:S04]  /*1e3d0*/  STL [R1+0x36c], R0 ;  /* 0x00036c0001007387 */ /* 0x0001e80000100800 */
[----:B------:R-:W4:Y:S01]  /*1e3e0*/  LDL.LU.64 R14, [R1+0x118] ;  /* 0x00011800010e7983 */ /* 0x000f220000300a00 */
[----:B0-----:R-:W-:-:S03]  /*1e3f0*/  IMAD.MOV.U32 R0, RZ, RZ, R23 ;  /* 0x000000ffff007224 */ /* 0x001fc600078e0017 */
[----:B------:R-:W-:Y:S04]  /*1e400*/  STL [R1+0x3dc], R20 ;  /* 0x0003dc1401007387 */ /* 0x000fe80000100800 */
[----:B------:R0:W-:Y:S04]  /*1e410*/  STL [R1+0x374], R0 ;  /* 0x0003740001007387 */ /* 0x0001e80000100800 */
[----:B------:R-:W4:Y:S01]  /*1e420*/  LDL.LU.64 R26, [R1+0x110] ;  /* 0x00011000011a7983 */ /* 0x000f220000300a00 */
[----:B0-----:R-:W-:-:S05]  /*1e430*/  IMAD.MOV.U32 R0, RZ, RZ, R21 ;  /* 0x000000ffff007224 */ /* 0x001fca00078e0015 */
[----:B------:R0:W-:Y:S04]  /*1e440*/  STL [R1+0x37c], R0 ;  /* 0x00037c0001007387 */ /* 0x0001e80000100800 */
[----:B------:R1:W-:Y:S04]  /*1e450*/  STL [R1+0x3e0], R12 ;  /* 0x0003e00c01007387 */ /* 0x0003e80000100800 */
[----:B------:R-:W4:Y:S01]  /*1e460*/  LDL.LU.64 R24, [R1+0x108] ;  /* 0x0001080001187983 */ /* 0x000f220000300a00 */
[----:B0-----:R-:W-:-:S03]  /*1e470*/  IMAD.MOV.U32 R0, RZ, RZ, R13 ;  /* 0x000000ffff007224 */ /* 0x001fc600078e000d */
[----:B-1----:R-:W4:Y:S04]  /*1e480*/  LDL.LU.64 R12, [R1+0x100] ;  /* 0x00010000010c7983 */ /* 0x002f280000300a00 */
[----:B------:R0:W-:Y:S04]  /*1e490*/  STL [R1+0x384], R0 ;  /* 0x0003840001007387 */ /* 0x0001e80000100800 */
[----:B------:R1:W-:Y:S04]  /*1e4a0*/  STL [R1+0x3e4], R10 ;  /* 0x0003e40a01007387 */ /* 0x0003e80000100800 */
[----:B------:R-:W4:Y:S01]  /*1e4b0*/  LDL.LU.64 R22, [R1+0xf8] ;  /* 0x0000f80001167983 */ /* 0x000f220000300a00 */
[----:B0-----:R-:W-:-:S03]  /*1e4c0*/  IMAD.MOV.U32 R0, RZ, RZ, R11 ;  /* 0x000000ffff007224 */ /* 0x001fc600078e000b */
[----:B------:R-:W-:Y:S04]  /*1e4d0*/  STL [R1+0x3ec], R8 ;  /* 0x0003ec0801007387 */ /* 0x000fe80000100800 */
[----:B------:R0:W-:Y:S04]  /*1e4e0*/  STL [R1+0x38c], R0 ;  /* 0x00038c0001007387 */ /* 0x0001e80000100800 */
[----:B-1----:R-:W4:Y:S01]  /*1e4f0*/  LDL.LU.64 R10, [R1+0xf0] ;  /* 0x0000f000010a7983 */ /* 0x002f220000300a00 */
[----:B0-----:R-:W-:-:S03]  /*1e500*/  IMAD.MOV.U32 R0, RZ, RZ, R9 ;  /* 0x000000ffff007224 */ /* 0x001fc600078e0009 */
[----:B------:R-:W-:Y:S04]  /*1e510*/  STL [R1+0x3f4], R18 ;  /* 0x0003f41201007387 */ /* 0x000fe80000100800 */
[----:B------:R0:W-:Y:S04]  /*1e520*/  STL [R1+0x394], R0 ;  /* 0x0003940001007387 */ /* 0x0001e80000100800 */
[----:B------:R-:W4:Y:S04]  /*1e530*/  LDL.LU.64 R8, [R1+0xe8] ;  /* 0x0000e80001087983 */ /* 0x000f280000300a00 */
[----:B------:R-:W4:Y:S01]  /*1e540*/  LDL.LU.64 R20, [R1+0xe0] ;  /* 0x0000e00001147983 */ /* 0x000f220000300a00 */
[----:B0-----:R-:W-:-:S05]  /*1e550*/  IMAD.MOV.U32 R0, RZ, RZ, R19 ;  /* 0x000000ffff007224 */ /* 0x001fca00078e0013 */
        /* <DEDUP_REMOVED lines=9> */
[----:B------:R1:W-:Y:S04]  /*1e5f0*/  STL [R1+0x40c], R28 ;  /* 0x00040c1c01007387 */ /* 0x0003e80000100800 */
[----:B------:R-:W3:Y:S01]  /*1e600*/  LDL.LU.64 R18, [R1+0xc8] ;  /* 0x0000c80001127983 */ /* 0x000ee20000300a00 */
[----:B0-----:R-:W-:-:S03]  /*1e610*/  MOV R0, R29 ;  /* 0x0000001d00007202 */ /* 0x001fc60000000f00 */
[----:B--2---:R-:W-:Y:S04]  /*1e620*/  STL [R1+0x414], R16 ;  /* 0x0004141001007387 */ /* 0x004fe80000100800 */
[----:B------:R0:W-:Y:S04]  /*1e630*/  STL [R1+0x400], R0 ;  /* 0x0004000001007387 */ /* 0x0001e80000100800 */
[----:B-1----:R-:W2:Y:S01]  /*1e640*/  LDL.LU.64 R28, [R1+0xc0] ;  /* 0x0000c000011c7983 */ /* 0x002ea20000300a00 */
[----:B0-----:R-:W-:-:S03]  /*1e650*/  IMAD.MOV.U32 R0, RZ, RZ, R17 ;  /* 0x000000ffff007224 */ /* 0x001fc600078e0011 */
[----:B----4-:R-:W-:Y:S04]  /*1e660*/  STL [R1+0x41c], R14 ;  /* 0x00041c0e01007387 */ /* 0x010fe80000100800 */
[----:B------:R0:W-:Y:S04]  /*1e670*/  STL [R1+0x408], R0 ;  /* 0x0004080001007387 */ /* 0x0001e80000100800 */
[----:B------:R-:W4:Y:S01]  /*1e680*/  LDL.LU.64 R16, [R1+0xb8] ;  /* 0x0000b80001107983 */ /* 0x000f220000300a00 */
[----:B0-----:R-:W-:-:S03]  /*1e690*/  IMAD.MOV.U32 R0, RZ, RZ, R15 ;  /* 0x000000ffff007224 */ /* 0x001fc600078e000f */
[----:B------:R-:W4:Y:S04]  /*1e6a0*/  LDL.LU.64 R14, [R1+0xb0] ;  /* 0x0000b000010e7983 */ /* 0x000f280000300a00 */
[----:B------:R0:W-:Y:S04]  /*1e6b0*/  STL [R1+0x410], R0 ;  /* 0x0004100001007387 */ /* 0x0001e80000100800 */
[----:B------:R-:W-:Y:S01]  /*1e6c0*/  STL [R1+0x424], R26 ;  /* 0x0004241a01007387 */ /* 0x000fe20000100800 */
[----:B0-----:R-:W-:-:S03]  /*1e6d0*/  IMAD.MOV.U32 R0, RZ, RZ, R27 ;  /* 0x000000ffff007224 */ /* 0x001fc600078e001b */
[----:B------:R-:W-:Y:S04]  /*1e6e0*/  STL [R1+0x42c], R24 ;  /* 0x00042c1801007387 */ /* 0x000fe80000100800 */
[----:B------:R0:W-:Y:S02]  /*1e6f0*/  STL [R1+0x418], R0 ;  /* 0x0004180001007387 */ /* 0x0001e40000100800 */
[----:B0-----:R-:W-:Y:S02]  /*1e700*/  IMAD.MOV.U32 R0, RZ, RZ, R25 ;  /* 0x000000ffff007224 */ /* 0x001fe400078e0019 */
[----:B------:R-:W-:Y:S04]  /*1e710*/  STL [R1+0x434], R12 ;  /* 0x0004340c01007387 */ /* 0x000fe80000100800 */
[----:B------:R0:W-:Y:S02]  /*1e720*/  STL [R1+0x420], R0 ;  /* 0x0004200001007387 */ /* 0x0001e40000100800 */
[----:B0-----:R-:W-:-:S02]  /*1e730*/  IMAD.MOV.U32 R0, RZ, RZ, R13 ;  /* 0x000000ffff007224 */ /* 0x001fc400078e000d */
[----:B------:R-:W-:Y:S04]  /*1e740*/  STL [R1+0x43c], R22 ;  /* 0x00043c1601007387 */ /* 0x000fe80000100800 */
        /* <DEDUP_REMOVED lines=8> */
[----:B------:R1:W-:Y:S04]  /*1e7d0*/  STL [R1+0x44c], R8 ;  /* 0x00044c0801007387 */ /* 0x0003e80000100800 */
[----:B------:R-:W-:Y:S01]  /*1e7e0*/  STL [R1+0x454], R20 ;  /* 0x0004541401007387 */ /* 0x000fe20000100800 */
[----:B0-----:R-:W-:-:S05]  /*1e7f0*/  IMAD.MOV.U32 R0, RZ, RZ, R9 ;  /* 0x000000ffff007224 */ /* 0x001fca00078e0009 */
[----:B------:R0:W-:Y:S04]  /*1e800*/  STL [R1+0x440], R0 ;  /* 0x0004400001007387 */ /* 0x0001e80000100800 */
[----:B-1----:R-:W4:Y:S04]  /*1e810*/  LDL.LU.64 R8, [R1+0x98] ;  /* 0x0000980001087983 */ /* 0x002f280000300a00 */
[----:B------:R-:W-:Y:S01]  /*1e820*/  STL [R1+0x45c], R6 ;  /* 0x00045c0601007387 */ /* 0x000fe20000100800 */
[----:B0-----:R-:W-:-:S05]  /*1e830*/  MOV R0, R21 ;  /* 0x0000001500007202 */ /* 0x001fca0000000f00 */
[----:B------:R0:W-:Y:S02]  /*1e840*/  STL [R1+0x448], R0 ;  /* 0x0004480001007387 */ /* 0x0001e40000100800 */
[----:B0-----:R-:W-:Y:S02]  /*1e850*/  IMAD.MOV.U32 R0, RZ, RZ, R7 ;  /* 0x000000ffff007224 */ /* 0x001fe400078e0007 */
[----:B------:R-:W4:Y:S04]  /*1e860*/  LDL.LU.64 R6, [R1+0x90] ;  /* 0x0000900001067983 */ /* 0x000f280000300a00 */
[----:B------:R0:W-:Y:S04]  /*1e870*/  STL [R1+0x450], R0 ;  /* 0x0004500001007387 */ /* 0x0001e80000100800 */
[----:B---3--:R1:W-:Y:S04]  /*1e880*/  STL [R1+0x464], R4 ;  /* 0x0004640401007387 */ /* 0x0083e80000100800 */
[----:B------:R-:W-:Y:S01]  /*1e890*/  STL [R1+0x46c], R18 ;  /* 0x00046c1201007387 */ /* 0x000fe20000100800 */
[----:B0-----:R-:W-:-:S05]  /*1e8a0*/  IMAD.MOV.U32 R0, RZ, RZ, R5 ;  /* 0x000000ffff007224 */ /* 0x001fca00078e0005 */
[----:B------:R0:W-:Y:S04]  /*1e8b0*/  STL [R1+0x458], R0 ;  /* 0x0004580001007387 */ /* 0x0001e80000100800 */
[----:B-1----:R-:W3:Y:S01]  /*1e8c0*/  LDL.LU.64 R4, [R1+0x88] ;  /* 0x0000880001047983 */ /* 0x002ee20000300a00 */
[----:B0-----:R-:W-:-:S03]  /*1e8d0*/  IMAD.MOV.U32 R0, RZ, RZ, R19 ;  /* 0x000000ffff007224 */ /* 0x001fc600078e0013 */
[----:B--2---:R-:W-:Y:S04]  /*1e8e0*/  STL [R1+0x474], R28 ;  /* 0x0004741c01007387 */ /* 0x004fe80000100800 */
[----:B------:R0:W-:Y:S02]  /*1e8f0*/  STL [R1+0x460], R0 ;  /* 0x0004600001007387 */ /* 0x0001e40000100800 */
[----:B0-----:R-:W-:Y:S02]  /*1e900*/  IMAD.MOV.U32 R0, RZ, RZ, R29 ;  /* 0x000000ffff007224 */ /* 0x001fe400078e001d */
[----:B------:R-:W2:Y:S04]  /*1e910*/  LDL.LU.64 R28, [R1+0x80] ;  /* 0x00008000011c7983 */ /* 0x000ea80000300a00 */
[----:B------:R0:W-:Y:S04]  /*1e920*/  STL [R1+0x468], R0 ;  /* 0x0004680001007387 */ /* 0x0001e80000100800 */
[----:B----4-:R-:W-:Y:S01]  /*1e930*/  STL [R1+0x47c], R16 ;  /* 0x00047c1001007387 */ /* 0x010fe20000100800 */
[----:B0-----:R-:W-:-:S03]  /*1e940*/  IMAD.MOV.U32 R0, RZ, RZ, R17 ;  /* 0x000000ffff007224 */ /* 0x001fc600078e0011 */
[----:B------:R-:W-:Y:S04]  /*1e950*/  STL [R1+0x484], R14 ;  /* 0x0004840e01007387 */ /* 0x000fe80000100800 */
[----:B------:R-:W-:Y:S04]  /*1e960*/  STL [R1+0x470], R0 ;  /* 0x0004700001007387 */ /* 0x000fe80000100800 */
[----:B------:R-:W4:Y:S04]  /*1e970*/  LDL.LU.64 R26, [R1+0x68] ;  /* 0x00006800011a7983 */ /* 0x000f280000300a00 */
[----:B----4-:R0:W-:Y:S04]  /*1e980*/  STL.64 [R1+0x748], R26 ;  /* 0x0007481a01007387 */ /* 0x0101e80000100a00 */
[----:B0-----:R-:W4:Y:S01]  /*1e990*/  LDL.LU.64 R26, [R1+0x70] ;  /* 0x00007000011a7983 */ /* 0x001f220000300a00 */
[----:B------:R-:W-:-:S03]  /*1e9a0*/  IMAD.MOV.U32 R0, RZ, RZ, R15 ;  /* 0x000000ffff007224 */ /* 0x000fc600078e000f */
[----:B----4-:R0:W-:Y:S04]  /*1e9b0*/  STL.64 [R1+0x750], R26 ;  /* 0x0007501a01007387 */ /* 0x0101e80000100a00 */
[----:B0-----:R-:W4:Y:S04]  /*1e9c0*/  LDL.LU.64 R26, [R1+0x78] ;  /* 0x00007800011a7983 */ /* 0x001f280000300a00 */
[----:B------:R-:W4:Y:S04]  /*1e9d0*/  LDL.LU.64 R2, [R1+0x60] ;  /* 0x0000600001027983 */ /* 0x000f280000300a00 */
[----:B------:R0:W-:Y:S04]  /*1e9e0*/  STL [R1+0x478], R0 ;  /* 0x0004780001007387 */ /* 0x0001e80000100800 */
[----:B------:R-:W-:Y:S04]  /*1e9f0*/  STL [R1+0x48c], R12 ;  /* 0x00048c0c01007387 */ /* 0x000fe80000100800 */
[----:B------:R-:W4:Y:S04]  /*1ea00*/  LDL.LU.64 R24, [R1+0x58] ;  /* 0x0000580001187983 */ /* 0x000f280000300a00 */
[----:B------:R-:W4:Y:S01]  /*1ea10*/  LDL.LU.64 R22, [R1+0x50] ;  /* 0x0000500001167983 */ /* 0x000f220000300a00 */
[----:B0-----:R-:W-:-:S05]  /*1ea20*/  IMAD.MOV.U32 R0, RZ, RZ, R13 ;  /* 0x000000ffff007224 */ /* 0x001fca00078e000d */
        /* <DEDUP_REMOVED lines=9> */
[----:B0-----:R-:W-:-:S05]  /*1eac0*/  MOV R0, R9 ;  /* 0x0000000900007202 */ /* 0x001fca0000000f00 */
[----:B------:R0:W-:Y:S04]  /*1ead0*/  STL [R1+0x490], R0 ;  /* 0x0004900001007387 */ /* 0x0001e80000100800 */
[----:B------:R1:W-:Y:S04]  /*1eae0*/  STL [R1+0x4a4], R6 ;  /* 0x0004a40601007387 */ /* 0x0003e80000100800 */
[----:B------:R-:W4:Y:S04]  /*1eaf0*/  LDL.LU.64 R12, [R1+0x28] ;  /* 0x00002800010c7983 */ /* 0x000f280000300a00 */
[----:B------:R-:W4:Y:S01]  /*1eb00*/  LDL.LU.64 R10, [R1+0x20] ;  /* 0x00002000010a7983 */ /* 0x000f220000300a00 */
[----:B0-----:R-:W-:-:S05]  /*1eb10*/  IMAD.MOV.U32 R0, RZ, RZ, R7 ;  /* 0x000000ffff007224 */ /* 0x001fca00078e0007 */
[----:B------:R0:W-:Y:S04]  /*1eb20*/  STL [R1+0x498], R0 ;  /* 0x0004980001007387 */ /* 0x0001e80000100800 */
[----:B---3--:R3:W-:Y:S04]  /*1eb30*/  STL [R1+0x4ac], R4 ;  /* 0x0004ac0401007387 */ /* 0x0087e80000100800 */
[----:B------:R-:W4:Y:S04]  /*1eb40*/  LDL.LU.64 R8, [R1+0x18] ;  /* 0x0000180001087983 */ /* 0x000f280000300a00 */
[----:B-1----:R-:W4:Y:S01]  /*1eb50*/  LDL.LU.64 R6, [R1+0x10] ;  /* 0x0000100001067983 */ /* 0x002f220000300a00 */
[----:B0-----:R-:W-:-:S05]  /*1eb60*/  IMAD.MOV.U32 R0, RZ, RZ, R5 ;  /* 0x000000ffff007224 */ /* 0x001fca00078e0005 */
[----:B------:R0:W-:Y:S04]  /*1eb70*/  STL [R1+0x4a0], R0 ;  /* 0x0004a00001007387 */ /* 0x0001e80000100800 */
[----:B--2---:R1:W-:Y:S04]  /*1eb80*/  STL [R1+0x4b4], R28 ;  /* 0x0004b41c01007387 */ /* 0x0043e80000100800 */
[----:B---3--:R-:W2:Y:S01]  /*1eb90*/  LDL.LU.64 R4, [R1+0x8] ;  /* 0x0000080001047983 */ /* 0x008ea20000300a00 */
[----:B0-----:R-:W-:-:S03]  /*1eba0*/  IMAD.MOV.U32 R0, RZ, RZ, R29 ;  /* 0x000000ffff007224 */ /* 0x001fc600078e001d */
[----:B-1----:R-:W3:Y:S04]  /*1ebb0*/  LDL.LU.64 R28, [R1] ;  /* 0x00000000011c7983 */ /* 0x002ee80000300a00 */
[----:B------:R0:W-:Y:S04]  /*1ebc0*/  STL [R1+0x4a8], R0 ;  /* 0x0004a80001007387 */ /* 0x0001e80000100800 */
[----:B----4-:R1:W-:Y:S01]  /*1ebd0*/  STL [R1+0x4bc], R26 ;  /* 0x0004bc1a01007387 */ /* 0x0103e20000100800 */
[----:B0-----:R-:W-:-:S03]  /*1ebe0*/  IMAD.MOV.U32 R0, RZ, RZ, R27 ;  /* 0x000000ffff007224 */ /* 0x001fc600078e001b */
[----:B-1----:R-:W4:Y:S04]  /*1ebf0*/  LDL.LU.64 R26, [R1+0x750] ;  /* 0x00075000011a7983 */ /* 0x002f280000300a00 */
[----:B----4-:R-:W-:Y:S04]  /*1ec00*/  STL [R1+0x4c4], R26 ;  /* 0x0004c41a01007387 */ /* 0x010fe80000100800 */
[----:B------:R0:W-:Y:S02]  /*1ec10*/  STL [R1+0x4b0], R0 ;  /* 0x0004b00001007387 */ /* 0x0001e40000100800 */
[----:B0-----:R-:W-:-:S02]  /*1ec20*/  IMAD.MOV.U32 R0, RZ, RZ, R27 ;  /* 0x000000ffff007224 */ /* 0x001fc400078e001b */
[----:B------:R-:W4:Y:S04]  /*1ec30*/  LDL.LU.64 R26, [R1+0x748] ;  /* 0x00074800011a7983 */ /* 0x000f280000300a00 */
[----:B----4-:R-:W-:Y:S04]  /*1ec40*/  STL [R1+0x4cc], R26 ;  /* 0x0004cc1a01007387 */ /* 0x010fe80000100800 */
[----:B------:R0:W-:Y:S02]  /*1ec50*/  STL [R1+0x4b8], R0 ;  /* 0x0004b80001007387 */ /* 0x0001e40000100800 */
[----:B0-----:R-:W-:-:S02]  /*1ec60*/  IMAD.MOV.U32 R0, RZ, RZ, R27 ;  /* 0x000000ffff007224 */ /* 0x001fc400078e001b */
[----:B------:R-:W4:Y:S04]  /*1ec70*/  LDL.LU.64 R26, [R1+0x740] ;  /* 0x00074000011a7983 */ /* 0x000f280000300a00 */
[----:B------:R0:W-:Y:S04]  /*1ec80*/  STL [R1+0x4c0], R0 ;  /* 0x0004c00001007387 */ /* 0x0001e80000100800 */
[----:B0-----:R0:W5:Y:S04]  /*1ec90*/  LDL.LU R0, [R1+0x73c] ;  /* 0x00073c0001007983 */ /* 0x0011680000300800 */
[----:B------:R1:W-:Y:S04]  /*1eca0*/  STL [R1+0x4d4], R2 ;  /* 0x0004d40201007387 */ /* 0x0003e80000100800 */
[----:B-1----:R0:W5:Y:S04]  /*1ecb0*/  LDL.LU R2, [R1+0x738] ;  /* 0x0007380001027983 */ /* 0x0021680000300800 */
[----:B------:R-:W-:Y:S04]  /*1ecc0*/  STL [R1+0x4dc], R24 ;  /* 0x0004dc1801007387 */ /* 0x000fe80000100800 */
[----:B------:R1:W-:Y:S02]  /*1ecd0*/  STL [R1+0x4c8], R3 ;  /* 0x0004c80301007387 */ /* 0x0003e40000100800 */
[----:B-1----:R-:W-:-:S02]  /*1ece0*/  IMAD.MOV.U32 R3, RZ, RZ, R25 ;  /* 0x000000ffff037224 */ /* 0x002fc400078e0019 */
[----:B------:R-:W4:Y:S04]  /*1ecf0*/  LDL.LU.64 R24, [R1+0x730] ;  /* 0x0007300001187983 */ /* 0x000f280000300a00 */
[----:B------:R-:W-:Y:S04]  /*1ed00*/  STL [R1+0x4e4], R22 ;  /* 0x0004e41601007387 */ /* 0x000fe80000100800 */
[----:B------:R1:W-:Y:S02]  /*1ed10*/  STL [R1+0x4d0], R3 ;  /* 0x0004d00301007387 */ /* 0x0003e40000100800 */
[----:B-1----:R-:W-:-:S02]  /*1ed20*/  IMAD.MOV.U32 R3, RZ, RZ, R23 ;  /* 0x000000ffff037224 */ /* 0x002fc400078e0017 */
[----:B------:R-:W4:Y:S04]  /*1ed30*/  LDL.LU.64 R22, [R1+0x728] ;  /* 0x0007280001167983 */ /* 0x000f280000300a00 */
[----:B------:R-:W-:Y:S04]  /*1ed40*/  STL [R1+0x4ec], R20 ;  /* 0x0004ec1401007387 */ /* 0x000fe80000100800 */
[----:B------:R1:W-:Y:S02]  /*1ed50*/  STL [R1+0x4d8], R3 ;  /* 0x0004d80301007387 */ /* 0x0003e40000100800 */
[----:B-1----:R-:W-:-:S02]  /*1ed60*/  MOV R3, R21 ;  /* 0x0000001500037202 */ /* 0x002fc40000000f00 */
[----:B------:R-:W4:Y:S04]  /*1ed70*/  LDL.LU.64 R20, [R1+0x720] ;  /* 0x0007200001147983 */ /* 0x000f280000300a00 */
        /* <DEDUP_REMOVED lines=28> */
[----:B--2---:R-:W-:Y:S04]  /*1ef40*/  STL [R1+0x52c], R4 ;  /* 0x00052c0401007387 */ /* 0x004fe80000100800 */
[----:B------:R1:W-:Y:S02]  /*1ef50*/  STL [R1+0x518], R3 ;  /* 0x0005180301007387 */ /* 0x0003e40000100800 */
[----:B-1----:R-:W-:-:S02]  /*1ef60*/  IMAD.MOV.U32 R3, RZ, RZ, R5 ;  /* 0x000000ffff037224 */ /* 0x002fc400078e0005 */
[----:B------:R-:W2:Y:S04]  /*1ef70*/  LDL.LU.64 R4, [R1+0x6e0] ;  /* 0x0006e00001047983 */ /* 0x000ea80000300a00 */
[----:B---3--:R-:W-:Y:S04]  /*1ef80*/  STL [R1+0x534], R28 ;  /* 0x0005341c01007387 */ /* 0x008fe80000100800 */
[----:B------:R1:W-:Y:S02]  /*1ef90*/  STL [R1+0x520], R3 ;  /* 0x0005200301007387 */ /* 0x0003e40000100800 */
[----:B-1----:R-:W-:-:S02]  /*1efa0*/  MOV R3, R29 ;  /* 0x0000001d00037202 */ /* 0x002fc40000000f00 */
[----:B------:R-:W3:Y:S04]  /*1efb0*/  LDL.LU.64 R28, [R1+0x6d8] ;  /* 0x0006d800011c7983 */ /* 0x000ee80000300a00 */
[----:B---3--:R-:W-:Y:S04]  /*1efc0*/  STL [R1+0x53c], R28 ;  /* 0x00053c1c01007387 */ /* 0x008fe80000100800 */
[----:B------:R1:W-:Y:S04]  /*1efd0*/  STL [R1+0x528], R3 ;  /* 0x0005280301007387 */ /* 0x0003e80000100800 */
[----:B-1----:R-:W3:Y:S04]  /*1efe0*/  LDL.LU R3, [R1+0x628] ;  /* 0x0006280001037983 */ /* 0x002ee80000300800 */
[----:B------:R0:W-:Y:S04]  /*1eff0*/  STL [R1+0x530], R29 ;  /* 0x0005301d01007387 */ /* 0x0001e80000100800 */
[----:B--2---:R0:W-:Y:S04]  /*1f000*/  STL [R1+0x544], R4 ;  /* 0x0005440401007387 */ /* 0x0041e80000100800 */
[----:B------:R0:W-:Y:S04]  /*1f010*/  STL [R1+0x538], R5 ;  /* 0x0005380501007387 */ /* 0x0001e80000100800 */
[----:B----4-:R0:W-:Y:S04]  /*1f020*/  STL [R1+0x54c], R6 ;  /* 0x00054c0601007387 */ /* 0x0101e80000100800 */
[----:B------:R0:W-:Y:S04]  /*1f030*/  STL [R1+0x540], R7 ;  /* 0x0005400701007387 */ /* 0x0001e80000100800 */
        /* <DEDUP_REMOVED lines=12> */
[----:B------:R0:W-:Y:S01]  /*1f100*/  STL [R1+0x580], R20 ;  /* 0x0005801401007387 */ /* 0x0001e20000100800 */
[----:B------:R-:W-:Y:S01]  /*1f110*/  UIADD3 UR7, UR7, -0x80, URZ ;  /* 0xffffff8007077890 */ /* 0x000fe2000fffe03f */
[----:B---3--:R-:W-:-:S05]  /*1f120*/  VIADD R3, R3, 0xffffffff ;  /* 0xffffffff03037836 */ /* 0x008fca0000000000 */
        /* <DEDUP_REMOVED lines=8> */
[----:B------:R-:W-:-:S13]  /*1f1b0*/  ISETP.NE.U32.AND P0, PT, R3, RZ, PT ;  /* 0x000000ff0300720c */ /* 0x000fda0003f05070 */
[----:B0-----:R-:W-:Y:S05]  /*1f1c0*/  @P0 BRA `(.L_x_2) ;  /* 0xfffffee400380947 */ /* 0x001fea000383ffff */
[----:B------:R-:W2:Y:S04]  /*1f1d0*/  LDL.LU R3, [R1+0x5bc] ;  /* 0x0005bc0001037983 */ /* 0x000ea80000300800 */
[----:B-----5:R-:W3:Y:S04]  /*1f1e0*/  LDL.LU R2, [R1+0x5dc] ;  /* 0x0005dc0001027983 */ /* 0x020ee80000300800 */
[----:B---3--:R0:W-:Y:S04]  /*1f1f0*/  STL [R1+0x6e0], R2 ;  /* 0x0006e00201007387 */ /* 0x0081e80000100800 */
[----:B0-----:R-:W2:Y:S04]  /*1f200*/  LDL.LU R2, [R1+0x5ac] ;  /* 0x0005ac0001027983 */ /* 0x001ea80000300800 */
[----:B------:R-:W3:Y:S04]  /*1f210*/  LDL.LU R5, [R1+0x5b8] ;  /* 0x0005b80001057983 */ /* 0x000ee80000300800 */
[----:B---3--:R0:W-:Y:S04]  /*1f220*/  STL [R1+0x6dc], R5 ;  /* 0x0006dc0501007387 */ /* 0x0081e80000100800 */
[----:B0-----:R-:W3:Y:S04]  /*1f230*/  LDL.LU R5, [R1+0x5cc] ;  /* 0x0005cc0001057983 */ /* 0x001ee80000300800 */
[----:B------:R-:W4:Y:S01]  /*1f240*/  LDL.LU R0, [R1+0x5c8] ;  /* 0x0005c80001007983 */ /* 0x000f220000300800 */
[----:B--2---:R-:W-:-:S03]  /*1f250*/  F2FP.BF16.F32.PACK_AB R3, R2, R3 ;  /* 0x000000030203723e */ /* 0x004fc600000010ff */
[----:B----4-:R0:W-:Y:S04]  /*1f260*/  STL [R1+0x6d8], R0 ;  /* 0x0006d80001007387 */ /* 0x0101e80000100800 */
[----:B0-----:R-:W2:Y:S04]  /*1f270*/  LDL.LU R0, [R1+0x5a8] ;  /* 0x0005a80001007983 */ /* 0x001ea80000300800 */
        /* <DEDUP_REMOVED lines=25> */
[----:B------:R-:W3:Y:S02]  /*1f410*/  LDL.LU R2, [R1+0x6e0] ;  /* 0x0006e00001027983 */ /* 0x000ee40000300800 */
[----:B---3--:R-:W-:-:S02]  /*1f420*/  F2FP.BF16.F32.PACK_AB R2, R5, R2 ;  /* 0x000000020502723e */ /* 0x008fc400000010ff */
[----:B------:R-:W2:Y:S02]  /*1f430*/  LDL.LU R5, [R1+0x6dc] ;  /* 0x0006dc0001057983 */ /* 0x000ea40000300800 */
[----:B--2---:R-:W-:Y:S02]  /*1f440*/  F2FP.BF16.F32.PACK_AB R5, R0, R5 ;  /* 0x000000050005723e */ /* 0x004fe400000010ff */
[----:B------:R-:W2:Y:S01]  /*1f450*/  LDL.LU R0, [R1+0x6d8] ;  /* 0x0006d80001007983 */ /* 0x000ea20000300800 */
[----:B----4-:R-:W-:Y:S02]  /*1f460*/  F2FP.BF16.F32.PACK_AB R17, R16, R17 ;  /* 0x000000111011723e */ /* 0x010fe400000010ff */
[----:B------:R-:W-:Y:S02]  /*1f470*/  F2FP.BF16.F32.PACK_AB R7, R26, R7 ;  /* 0x000000071a07723e */ /* 0x000fe400000010ff */
[----:B------:R-:W-:Y:S02]  /*1f480*/  F2FP.BF16.F32.PACK_AB R6, R27, R6 ;  /* 0x000000061b06723e */ /* 0x000fe400000010ff */
[----:B------:R-:W-:-:S02]  /*1f490*/  F2FP.BF16.F32.PACK_AB R11, R24, R11 ;  /* 0x0000000b180b723e */ /* 0x000fc400000010ff */
[----:B------:R-:W-:Y:S02]  /*1f4a0*/  F2FP.BF16.F32.PACK_AB R10, R25, R10 ;  /* 0x0000000a190a723e */ /* 0x000fe400000010ff */
[----:B------:R-:W-:Y:S02]  /*1f4b0*/  F2FP.BF16.F32.PACK_AB R9, R22, R9 ;  /* 0x000000091609723e */ /* 0x000fe400000010ff */
[----:B------:R-:W-:Y:S02]  /*1f4c0*/  F2FP.BF16.F32.PACK_AB R8, R23, R8 ;  /* 0x000000081708723e */ /* 0x000fe400000010ff */
[----:B------:R-:W-:Y:S02]  /*1f4d0*/  F2FP.BF16.F32.PACK_AB R15, R20, R15 ;  /* 0x0000000f140f723e */ /* 0x000fe400000010ff */
[----:B------:R-:W-:Y:S02]  /*1f4e0*/  F2FP.BF16.F32.PACK_AB R14, R21, R14 ;  /* 0x0000000e150e723e */ /* 0x000fe400000010ff */
[----:B------:R-:W-:-:S02]  /*1f4f0*/  F2FP.BF16.F32.PACK_AB R13, R18, R13 ;  /* 0x0000000d120d723e */ /* 0x000fc400000010ff */
[----:B------:R-:W-:Y:S02]  /*1f500*/  F2FP.BF16.F32.PACK_AB R12, R19, R12 ;  /* 0x0000000c130c723e */ /* 0x000fe400000010ff */
[----:B------:R-:W-:Y:S02]  /*1f510*/  F2FP.BF16.F32.PACK_AB R16, R28, R29 ;  /* 0x0000001d1c10723e */ /* 0x000fe400000010ff */
[----:B--2---:R-:W-:-:S07]  /*1f520*/  F2FP.BF16.F32.PACK_AB R4, R0, R4 ;  /* 0x000000040004723e */ /* 0x004fce00000010ff */
.L_x_1:
[----:B------:R-:W2:Y:S01]  /*1f530*/  LDL.LU R20, [R1+0x670] ;  /* 0x0006700001147983 */ /* 0x000ea20000300800 */
[----:B------:R-:W1:Y:S01]  /*1f540*/  S2R R23, SR_TID.X ;  /* 0x0000000000177919 */ /* 0x000e620000002100 */
[----:B------:R-:W3:Y:S01]  /*1f550*/  S2UR UR5, SR_CgaCtaId ;  /* 0x00000000000579c3 */ /* 0x000ee20000008800 */
[----:B------:R-:W-:Y:S01]  /*1f560*/  UMOV UR4, 0x400 ;  /* 0x0000040000047882 */ /* 0x000fe20000000000 */
[----:B------:R-:W-:Y:S01]  /*1f570*/  ULDC.64 UR10, c[0x0][0x228] ;  /* 0x00008a00000a7ab9 */ /* 0x000fe20000000a00 */
[----:B------:R-:W4:Y:S01]  /*1f580*/  LDL.LU R24, [R1+0x66c] ;  /* 0x00066c0001187983 */ /* 0x000f220000300800 */
[----:B------:R-:W-:-:S03]  /*1f590*/  ULDC.64 UR6, c[0x0][0x220] ;  /* 0x0000880000067ab9 */ /* 0x000fc60000000a00 */
[----:B------:R-:W5:Y:S01]  /*1f5a0*/  LDL.LU R25, [R1+0x560] ;  /* 0x0005600001197983 */ /* 0x000f620000300800 */
[----:B---3--:R-:W-:-:S03]  /*1f5b0*/  ULEA UR4, UR5, UR4, 0x18 ;  /* 0x0000000405047291 */ /* 0x008fc6000f8ec03f */
[----:B------:R-:W-:Y:S01]  /*1f5c0*/  ULDC UR5, c[0x0][0x244] ;  /* 0x0000910000057ab9 */ /* 0x000fe20000000800 */
[----:B-1----:R-:W-:Y:S01]  /*1f5d0*/  SHF.R.S32.HI R19, RZ, 0x4, R23 ;  /* 0x00000004ff137819 */ /* 0x002fe20000011417 */
[C---:B0-----:R-:W-:Y:S01]  /*1f5e0*/  IMAD.SHL.U32 R0, R23.reuse, 0x4, RZ ;  /* 0x0000000417007824 */ /* 0x041fe200078e00ff */
[C---:B------:R-:W-:Y:S01]  /*1f5f0*/  LOP3.LUT R21, R23.reuse, 0x60, RZ, 0xc0, !PT ;  /* 0x0000006017157812 */ /* 0x040fe200078ec0ff */
[----:B------:R-:W-:Y:S01]  /*1f600*/  IMAD.SHL.U32 R18, R23, 0x40, RZ ;  /* 0x0000004017127824 */ /* 0x000fe200078e00ff */
[----:B------:R-:W-:Y:S02]  /*1f610*/  SGXT R19, R19, 0x1 ;  /* 0x000000011313781a */ /* 0x000fe40000000200 */
[----:B------:R-:W-:Y:S02]  /*1f620*/  LOP3.LUT R0, R0, 0x38, RZ, 0xc0, !PT ;  /* 0x0000003800007812 */ /* 0x000fe400078ec0ff */
[----:B------:R-:W-:-:S03]  /*1f630*/  LOP3.LUT R19, R19, 0x840, RZ, 0xc0, !PT ;  /* 0x0000084013137812 */ /* 0x000fc600078ec0ff */
[----:B------:R-:W-:Y:S01]  /*1f640*/  IMAD R0, R21, 0x10, R0 ;  /* 0x0000001015007824 */ /* 0x000fe200078e0200 */
[----:B------:R-:W-:Y:S01]  /*1f650*/  LOP3.LUT R19, R19, 0x40, R18, 0x78, !PT ;  /* 0x0000004013137812 */ /* 0x000fe200078e7812 */
[----:B------:R-:W-:-:S04]  /*1f660*/  IMAD.SHL.U32 R18, R23, 0x200, RZ ;  /* 0x0000020017127824 */ /* 0x000fc800078e00ff */
[----:B------:R-:W-:Y:S01]  /*1f670*/  IMAD.IADD R19, R0, 0x1, R19 ;  /* 0x0000000100137824 */ /* 0x000fe200078e0213 */
[----:B------:R-:W-:Y:S01]  /*1f680*/  BAR.SYNC.DEFER_BLOCKING 0x0 ;  /* 0x0000000000007b1d */ /* 0x000fe20000010000 */
[----:B------:R-:W-:-:S05]  /*1f690*/  LOP3.LUT R21, R18, 0x1800, RZ, 0xc0, !PT ;  /* 0x0000180012157812 */ /* 0x000fca00078ec0ff */
[----:B------:R-:W-:Y:S04]  /*1f6a0*/  STS.64 [R19+UR4], R16 ;  /* 0x0000001013007988 */ /* 0x000fe80008000a04 */
[----:B------:R-:W-:Y:S04]  /*1f6b0*/  STS.64 [R19+UR4+0x100], R12 ;  /* 0x0001000c13007988 */ /* 0x000fe80008000a04 */
[----:B------:R-:W-:Y:S04]  /*1f6c0*/  STS.64 [R19+UR4+0x80], R14 ;  /* 0x0000800e13007988 */ /* 0x000fe80008000a04 */
[----:B------:R-:W-:Y:S01]  /*1f6d0*/  STS.64 [R19+UR4+0x180], R8 ;  /* 0x0001800813007988 */ /* 0x000fe20008000a04 */
[----:B------:R-:W-:-:S04]  /*1f6e0*/  SHF.R.U32.HI R26, RZ, 0x5, R23 ;  /* 0x00000005ff1a7819 */ /* 0x000fc80000011617 */
[----:B------:R-:W-:Y:S02]  /*1f6f0*/  SGXT.U32 R26, R26, 0x2 ;  /* 0x000000021a1a781a */ /* 0x000fe40000000000 */
[----:B--2---:R-:W-:Y:S01]  /*1f700*/  LOP3.LUT R22, R20, 0x180, RZ, 0xc0, !PT ;  /* 0x0000018014167812 */ /* 0x004fe200078ec0ff */
[----:B------:R-:W-:-:S03]  /*1f710*/  IMAD.SHL.U32 R20, R23, 0x10, RZ ;  /* 0x0000001017147824 */ /* 0x000fc600078e00ff */
[----:B------:R-:W-:Y:S02]  /*1f720*/  LOP3.LUT R22, R22, 0x48, R23, 0xf8, !PT ;  /* 0x0000004816167812 */ /* 0x000fe400078ef817 */
[----:B------:R-:W-:Y:S02]  /*1f730*/  LOP3.LUT R21, R21, 0x70, R20, 0xf8, !PT ;  /* 0x0000007015157812 */ /* 0x000fe400078ef814 */
[----:B------:R-:W-:-:S05]  /*1f740*/  LOP3.LUT R20, R19, 0x8, RZ, 0x3c, !PT ;  /* 0x0000000813147812 */ /* 0x000fca00078e3cff */
[----:B------:R5:W-:Y:S04]  /*1f750*/  STS.64 [R20+UR4+0x1000], R10 ;  /* 0x0010000a14007988 */ /* 0x000be80008000a04 */
[----:B------:R-:W-:Y:S04]  /*1f760*/  STS.64 [R20+UR4+0x1100], R6 ;  /* 0x0011000614007988 */ /* 0x000fe80008000a04 */
[----:B------:R-:W-:Y:S04]  /*1f770*/  STS.64 [R20+UR4+0x1080], R4 ;  /* 0x0010800414007988 */ /* 0x000fe80008000a04 */
[----:B------:R-:W-:Y:S01]  /*1f780*/  STS.64 [R20+UR4+0x1180], R2 ;  /* 0x0011800214007988 */ /* 0x000fe20008000a04 */
[----:B------:R-:W-:Y:S01]  /*1f790*/  LOP3.LUT R0, R21, R22, RZ, 0x3c, !PT ;  /* 0x0000001615007212 */ /* 0x000fe200078e3cff */
[----:B------:R-:W-:Y:S06]  /*1f7a0*/  BAR.SYNC.DEFER_BLOCKING 0x0 ;  /* 0x0000000000007b1d */ /* 0x000fec0000010000 */
[----:B------:R-:W0:Y:S01]  /*1f7b0*/  LDS.64 R6, [R0+UR4] ;  /* 0x0000000400067984 */ /* 0x000e220008000a00 */
[C-C-:B-----5:R-:W-:Y:S01]  /*1f7c0*/  LOP3.LUT R10, R25.reuse, 0x24, R26.reuse, 0xfe, !PT ;  /* 0x00000024190a7812 */ /* 0x160fe200078efe1a */
[C---:B----4-:R-:W-:Y:S01]  /*1f7d0*/  IMAD R18, R24.reuse, UR5, RZ ;  /* 0x0000000518127c24 */ /* 0x050fe2000f8e02ff */
[----:B------:R-:W-:Y:S01]  /*1f7e0*/  ISETP.GE.AND P0, PT, R24, UR10, PT ;  /* 0x0000000a18007c0c */ /* 0x000fe2000bf06270 */
[----:B------:R-:W-:Y:S01]  /*1f7f0*/  ULDC UR5, c[0x0][0x248] ;  /* 0x0000920000057ab9 */ /* 0x000fe20000000800 */
[----:B------:R-:W-:Y:S01]  /*1f800*/  LOP3.LUT R24, R0, 0x8, RZ, 0x3c, !PT ;  /* 0x0000000800187812 */ /* 0x000fe200078e3cff */
[----:B0-----:R0:W-:Y:S02]  /*1f810*/  STL [R1+0x6d8], R7 ;  /* 0x0006d80701007387 */ /* 0x0011e40000100800 */
[----:B0-----:R-:W-:-:S05]  /*1f820*/  LOP3.LUT R7, R25, 0x20, R26, 0xfe, !PT ;  /* 0x0000002019077812 */ /* 0x001fca00078efe1a */
[----:B------:R0:W-:Y:S04]  /*1f830*/  STL [R1], R7 ;  /* 0x0000000701007387 */ /* 0x0001e80000100800 */
[----:B------:R1:W-:Y:S01]  /*1f840*/  STL [R1+0x4], R10 ;  /* 0x0000040a01007387 */ /* 0x0003e20000100800 */
[C-C-:B0-----:R-:W-:Y:S02]  /*1f850*/  LOP3.LUT R7, R25.reuse, 0x28, R26.reuse, 0xfe, !PT ;  /* 0x0000002819077812 */ /* 0x141fe400078efe1a */
[----:B-1----:R-:W-:-:S03]  /*1f860*/  LOP3.LUT R10, R25, 0x2c, R26, 0xfe, !PT ;  /* 0x0000002c190a7812 */ /* 0x002fc600078efe1a */
[----:B------:R0:W-:Y:S04]  /*1f870*/  STL [R1+0x8], R7 ;  /* 0x0000080701007387 */ /* 0x0001e80000100800 */
[----:B------:R-:W-:Y:S04]  /*1f880*/  STL [R1+0xc], R10 ;  /* 0x00000c0a01007387 */ /* 0x000fe80000100800 */
[----:B------:R-:W1:Y:S01]  /*1f890*/  LDS.64 R10, [R24+UR4] ;  /* 0x00000004180a7984 */ /* 0x000e620008000a00 */
[C-C-:B------:R-:W-:Y:S02]  /*1f8a0*/  LOP3.LUT R12, R25.reuse, 0x30, R26.reuse, 0xfe, !PT ;  /* 0x00000030190c7812 */ /* 0x140fe400078efe1a */
[----:B0-----:R-:W-:-:S03]  /*1f8b0*/  LOP3.LUT R7, R25, 0x34, R26, 0xfe, !PT ;  /* 0x0000003419077812 */ /* 0x001fc600078efe1a */
[----:B------:R0:W-:Y:S02]  /*1f8c0*/  STL [R1+0x10], R12 ;  /* 0x0000100c01007387 */ /* 0x0001e40000100800 */
[C-C-:B0-----:R-:W-:Y:S02]  /*1f8d0*/  LOP3.LUT R12, R25.reuse, 0x3c, R26.reuse, 0xfe, !PT ;  /* 0x0000003c190c7812 */ /* 0x141fe400078efe1a */
[C-C-:B------:R-:W-:Y:S02]  /*1f8e0*/  LOP3.LUT R14, R25.reuse, 0x4c, R26.reuse, 0xfe, !PT ;  /* 0x0000004c190e7812 */ /* 0x140fe400078efe1a */
[C-C-:B------:R-:W-:Y:S01]  /*1f8f0*/  LOP3.LUT R13, R25.reuse, 0x50, R26.reuse, 0xfe, !PT ;  /* 0x00000050190d7812 */ /* 0x140fe200078efe1a */
[----:B-1----:R-:W-:Y:S04]  /*1f900*/  STL [R1+0x6dc], R11 ;  /* 0x0006dc0b01007387 */ /* 0x002fe80000100800 */
[----:B------:R0:W-:Y:S02]  /*1f910*/  STL [R1+0x14], R7 ;  /* 0x0000140701007387 */ /* 0x0001e40000100800 */
[----:B0-----:R-:W-:-:S05]  /*1f920*/  LOP3.LUT R7, R25, 0x38, R26, 0xfe, !PT ;  /* 0x0000003819077812 */ /* 0x001fca00078efe1a */
[----:B------:R-:W-:Y:S04]  /*1f930*/  STL [R1+0x18], R7 ;  /* 0x0000180701007387 */ /* 0x000fe80000100800 */
[----:B------:R0:W-:Y:S02]  /*1f940*/  STL [R1+0x1c], R12 ;  /* 0x00001c0c01007387 */ /* 0x0001e40000100800 */
[----:B0-----:R-:W-:-:S05]  /*1f950*/  LOP3.LUT R12, R25, 0x48, R26, 0xfe, !PT ;  /* 0x00000048190c7812 */ /* 0x001fca00078efe1a */
[----:B------:R0:W-:Y:S04]  /*1f960*/  STL [R1+0x2c], R12 ;  /* 0x00002c0c01007387 */ /* 0x0001e80000100800 */
[----:B------:R1:W-:Y:S01]  /*1f970*/  STL [R1+0x30], R14 ;  /* 0x0000300e01007387 */ /* 0x0003e20000100800 */
[----:B0-----:R-:W-:-:S03]  /*1f980*/  LOP3.LUT R12, R25, 0x54, R26, 0xfe, !PT ;  /* 0x00000054190c7812 */ /* 0x001fc600078efe1a */
[----:B------:R-:W-:Y:S01]  /*1f990*/  STL [R1+0x34], R13 ;  /* 0x0000340d01007387 */ /* 0x000fe20000100800 */
[----:B-1----:R-:W-:-:S03]  /*1f9a0*/  LOP3.LUT R14, R25, 0x58, R26, 0xfe, !PT ;  /* 0x00000058190e7812 */ /* 0x002fc600078efe1a */
[----:B------:R-:W-:Y:S01]  /*1f9b0*/  STL [R1+0x38], R12 ;  /* 0x0000380c01007387 */ /* 0x000fe20000100800 */
[----:B------:R-:W-:-:S03]  /*1f9c0*/  LEA R8, P1, R18, UR6, 0x1 ;  /* 0x0000000612087c11 */ /* 0x000fc6000f8208ff */
[----:B------:R-:W0:Y:S01]  /*1f9d0*/  LDS.64 R12, [R0+UR4+0x200] ;  /* 0x00020004000c7984 */ /* 0x000e220008000a00 */
[C-C-:B------:R-:W-:Y:S02]  /*1f9e0*/  LOP3.LUT R15, R25.reuse, 0x5c, R26.reuse, 0xfe, !PT ;  /* 0x0000005c190f7812 */ /* 0x140fe400078efe1a */
[C---:B------:R-:W-:Y:S01]  /*1f9f0*/  LOP3.LUT R17, R25.reuse, R26, RZ, 0xfc, !PT ;  /* 0x0000001a19117212 */ /* 0x040fe200078efcff */
[----:B------:R1:W-:Y:S01]  /*1fa00*/  STL [R1+0x40], R14 ;  /* 0x0000400e01007387 */ /* 0x0003e20000100800 */
[----:B------:R-:W-:Y:S02]  /*1fa10*/  LEA.HI.X.SX32 R2, R18, UR7, 0x1, P1 ;  /* 0x0000000712027c11 */ /* 0x000fe400088f0eff */
[C-C-:B------:R-:W-:Y:S02]  /*1fa20*/  LOP3.LUT R16, R25.reuse, 0x64, R26.reuse, 0xfe, !PT ;  /* 0x0000006419107812 */ /* 0x140fe400078efe1a */
[C-C-:B------:R-:W-:Y:S01]  /*1fa30*/  LOP3.LUT R18, R25.reuse, 0x68, R26.reuse, 0xfe, !PT ;  /* 0x0000006819127812 */ /* 0x140fe200078efe1a */
[----:B------:R-:W-:Y:S01]  /*1fa40*/  STL [R1+0x44], R15 ;  /* 0x0000440f01007387 */ /* 0x000fe20000100800 */
[----:B------:R-:W-:-:S02]  /*1fa50*/  LOP3.LUT R20, R25, 0x6c, R26, 0xfe, !PT ;  /* 0x0000006c19147812 */ /* 0x000fc400078efe1a */
[--C-:B-1----:R-:W-:Y:S02]  /*1fa60*/  LOP3.LUT R14, R25, 0x60, R26.reuse, 0xfe, !PT ;  /* 0x00000060190e7812 */ /* 0x102fe400078efe1a */
[C---:B------:R-:W-:Y:S01]  /*1fa70*/  ISETP.LT.AND P1, PT, R17.reuse, UR11, !P0 ;  /* 0x0000000b11007c0c */ /* 0x040fe2000c721270 */
[----:B------:R-:W-:Y:S01]  /*1fa80*/  IMAD R17, R17, UR5, RZ ;  /* 0x0000000511117c24 */ /* 0x000fe2000f8e02ff */
[----:B------:R-:W-:Y:S01]  /*1fa90*/  LOP3.LUT R23, R25, 0x4, R26, 0xfe, !PT ;  /* 0x0000000419177812 */ /* 0x000fe200078efe1a */
[----:B------:R-:W-:Y:S04]  /*1faa0*/  STL [R1+0x48], R14 ;  /* 0x0000480e01007387 */ /* 0x000fe80000100800 */
[----:B------:R-:W1:Y:S04]  /*1fab0*/  LDS.64 R14, [R24+UR4+0x200] ;  /* 0x00020004180e7984 */ /* 0x000e680008000a00 */
[----:B------:R2:W-:Y:S01]  /*1fac0*/  STL [R1+0x3c], R16 ;  /* 0x00003c1001007387 */ /* 0x0005e20000100800 */
[----:B------:R-:W-:-:S03]  /*1fad0*/  ISETP.LT.AND P5, PT, R23, UR11, !P0 ;  /* 0x0000000b17007c0c */ /* 0x000fc6000c7a1270 */
[----:B------:R-:W-:Y:S01]  /*1fae0*/  STL [R1+0x4c], R18 ;  /* 0x00004c1201007387 */ /* 0x000fe20000100800 */
[----:B------:R-:W-:-:S03]  /*1faf0*/  LOP3.LUT R22, R25, 0x74, R26, 0xfe, !PT ;  /* 0x0000007419167812 */ /* 0x000fc600078efe1a */
[----:B------:R3:W-:Y:S01]  /*1fb00*/  STL [R1+0x50], R20 ;  /* 0x0000501401007387 */ /* 0x0007e20000100800 */
[----:B------:R-:W-:Y:S01]  /*1fb10*/  IMAD R23, R23, UR5, RZ ;  /* 0x0000000517177c24 */ /* 0x000fe2000f8e02ff */
[----:B--2---:R-:W-:Y:S02]  /*1fb20*/  LEA R16, P2, R17, R8, 0x1 ;  /* 0x0000000811107211 */ /* 0x004fe400078408ff */
[----:B------:R-:W2:Y:S01]  /*1fb30*/  LDS.64 R18, [R0+UR4+0x400] ;  /* 0x0004000400127984 */ /* 0x000ea20008000a00 */
[----:B---3--:R-:W-:Y:S02]  /*1fb40*/  LOP3.LUT R20, R25, 0x70, R26, 0xfe, !PT ;  /* 0x0000007019147812 */ /* 0x008fe400078efe1a */
[----:B------:R-:W-:-:S03]  /*1fb50*/  LEA.HI.X.SX32 R17, R17, R2, 0x1, P2 ;  /* 0x0000000211117211 */ /* 0x000fc600010f0eff */
[----:B------:R-:W-:Y:S01]  /*1fb60*/  STL [R1+0x54], R20 ;  /* 0x0000541401007387 */ /* 0x000fe20000100800 */
[----:B------:R-:W-:-:S03]  /*1fb70*/  LOP3.LUT R9, R25, 0x8, R26, 0xfe, !PT ;  /* 0x0000000819097812 */ /* 0x000fc600078efe1a */
[----:B------:R3:W-:Y:S01]  /*1fb80*/  STL [R1+0x58], R22 ;  /* 0x0000581601007387 */ /* 0x0007e20000100800 */
[----:B------:R-:W-:-:S03]  /*1fb90*/  LOP3.LUT R5, R25, 0xc, R26, 0xfe, !PT ;  /* 0x0000000c19057812 */ /* 0x000fc600078efe1a */
[----:B------:R-:W-:Y:S01]  /*1fba0*/  @P1 STG.E.U16 desc[UR8][R16.64], R6 ;  /* 0x0000000610001986 */ /* 0x000fe2000c101508 */
[----:B------:R-:W-:-:S03]  /*1fbb0*/  ISETP.LT.AND P3, PT, R9, UR11, !P0 ;  /* 0x0000000b09007c0c */ /* 0x000fc6000c761270 */
[----:B------:R4:W-:Y:S01]  /*1fbc0*/  LDS.64 R16, [R0+UR4+0x600] ;  /* 0x0006000400107984 */ /* 0x0009e20008000a00 */
[----:B---3--:R-:W-:Y:S02]  /*1fbd0*/  LEA R22, P2, R23, R8, 0x1 ;  /* 0x0000000817167211 */ /* 0x008fe400078408ff */
[----:B------:R-:W-:Y:S01]  /*1fbe0*/  LOP3.LUT R4, R25, 0x10, R26, 0xfe, !PT ;  /* 0x0000001019047812 */ /* 0x000fe200078efe1a */
[----:B------:R-:W3:Y:S01]  /*1fbf0*/  LDS.64 R20, [R24+UR4+0x400] ;  /* 0x0004000418147984 */ /* 0x000ee20008000a00 */
[----:B------:R-:W-:Y:S01]  /*1fc00*/  LEA.HI.X.SX32 R23, R23, R2, 0x1, P2 ;  /* 0x0000000217177211 */ /* 0x000fe200010f0eff */
[----:B----4-:R-:W-:Y:S01]  /*1fc10*/  IMAD R0, R9, UR5, RZ ;  /* 0x0000000509007c24 */ /* 0x010fe2000f8e02ff */
[----:B------:R-:W-:-:S03]  /*1fc20*/  ISETP.LT.AND P4, PT, R5, UR11, !P0 ;  /* 0x0000000b05007c0c */ /* 0x000fc6000c781270 */
[----:B------:R4:W-:Y:S01]  /*1fc30*/  @P5 STG.E.U16 desc[UR8][R22.64], R10 ;  /* 0x0000000a16005986 */ /* 0x0009e2000c101508 */
[--C-:B------:R-:W-:Y:S01]  /*1fc40*/  LOP3.LUT R3, R25, 0x14, R26.reuse, 0xfe, !PT ;  /* 0x0000001419037812 */ /* 0x100fe200078efe1a */
[----:B------:R-:W-:Y:S01]  /*1fc50*/  IMAD R5, R5, UR5, RZ ;  /* 0x0000000505057c24 */ /* 0x000fe2000f8e02ff */
[C---:B------:R-:W-:Y:S01]  /*1fc60*/  ISETP.LT.AND P2, PT, R4.reuse, UR11, !P0 ;  /* 0x0000000b04007c0c */ /* 0x040fe2000c741270 */
[----:B------:R-:W-:Y:S01]  /*1fc70*/  IMAD R9, R4, UR5, RZ ;  /* 0x0000000504097c24 */ /* 0x000fe2000f8e02ff */
[----:B------:R-:W-:Y:S02]  /*1fc80*/  LOP3.LUT R28, R25, 0x18, R26, 0xfe, !PT ;  /* 0x00000018191c7812 */ /* 0x000fe400078efe1a */
[CC--:B----4-:R-:W-:Y:S02]  /*1fc90*/  LEA R22, P1, R0.reuse, R8.reuse, 0x1 ;  /* 0x0000000800167211 */ /* 0x0d0fe400078208ff */
[----:B------:R-:W-:Y:S02]  /*1fca0*/  LEA R4, P5, R5, R8, 0x1 ;  /* 0x0000000805047211 */ /* 0x000fe400078a08ff */
[----:B------:R-:W-:-:S02]  /*1fcb0*/  LEA.HI.X.SX32 R23, R0, R2, 0x1, P1 ;  /* 0x0000000200177211 */ /* 0x000fc400008f0eff */
[C---:B------:R-:W-:Y:S01]  /*1fcc0*/  ISETP.LT.AND P1, PT, R3.reuse, UR11, !P0 ;  /* 0x0000000b03007c0c */ /* 0x040fe2000c721270 */
[----:B------:R-:W-:Y:S01]  /*1fcd0*/  IMAD R3, R3, UR5, RZ ;  /* 0x0000000503037c24 */ /* 0x000fe2000f8e02ff */
[C-C-:B------:R-:W-:Y:S02]  /*1fce0*/  LOP3.LUT R29, R25.reuse, 0x1c, R26.reuse, 0xfe, !PT ;  /* 0x0000001c191d7812 */ /* 0x140fe400078efe1a */
[C-C-:B------:R-:W-:Y:S02]  /*1fcf0*/  LOP3.LUT R11, R25.reuse, 0x40, R26.reuse, 0xfe, !PT ;  /* 0x00000040190b7812 */ /* 0x140fe400078efe1a */
[C-C-:B------:R-:W-:Y:S02]  /*1fd00*/  LOP3.LUT R7, R25.reuse, 0x44, R26.reuse, 0xfe, !PT ;  /* 0x0000004419077812 */ /* 0x140fe400078efe1a */
[C-C-:B------:R-:W-:Y:S02]  /*1fd10*/  LOP3.LUT R27, R25.reuse, 0x78, R26.reuse, 0xfe, !PT ;  /* 0x00000078191b7812 */ /* 0x140fe400078efe1a */
[----:B------:R-:W-:Y:S01]  /*1fd20*/  LOP3.LUT R25, R25, 0x7c, R26, 0xfe, !PT ;  /* 0x0000007c19197812 */ /* 0x000fe200078efe1a */
[----:B0-----:R0:W-:Y:S01]  /*1fd30*/  @P3 STG.E.U16 desc[UR8][R22.64], R12 ;  /* 0x0000000c16003986 */ /* 0x0011e2000c101508 */
[----:B------:R-:W-:-:S02]  /*1fd40*/  LEA R26, P6, R9, R8, 0x1 ;  /* 0x00000008091a7211 */ /* 0x000fc400078c08ff */
[----:B------:R-:W-:Y:S01]  /*1fd50*/  LEA.HI.X.SX32 R5, R5, R2, 0x1, P5 ;  /* 0x0000000205057211 */ /* 0x000fe200028f0eff */
[----:B------:R4:W-:Y:S01]  /*1fd60*/  STL [R1+0x5c], R27 ;  /* 0x00005c1b01007387 */ /* 0x0009e20000100800 */
[----:B------:R-:W-:-:S03]  /*1fd70*/  ISETP.LT.AND P3, PT, R28, UR11, !P0 ;  /* 0x0000000b1c007c0c */ /* 0x000fc6000c761270 */
[----:B------:R-:W-:Y:S01]  /*1fd80*/  STL [R1+0x28], R25 ;  /* 0x0000281901007387 */ /* 0x000fe20000100800 */
[----:B0-----:R-:W-:-:S03]  /*1fd90*/  LEA R22, P5, R3, R8, 0x1 ;  /* 0x0000000803167211 */ /* 0x001fc600078a08ff */
[----:B------:R-:W5:Y:S01]  /*1fda0*/  LDL.LU R0, [R1] ;  /* 0x0000000001007983 */ /* 0x000f620000300800 */
[-C--:B----4-:R-:W-:Y:S01]  /*1fdb0*/  LEA.HI.X.SX32 R27, R9, R2.reuse, 0x1, P6 ;  /* 0x00000002091b7211 */ /* 0x090fe200030f0eff */
[----:B------:R-:W-:Y:S01]  /*1fdc0*/  IMAD R28, R28, UR5, RZ ;  /* 0x000000051c1c7c24 */ /* 0x000fe2000f8e02ff */
[----:B------:R-:W-:Y:S01]  /*1fdd0*/  LEA.HI.X.SX32 R23, R3, R2, 0x1, P5 ;  /* 0x0000000203177211 */ /* 0x000fe200028f0eff */
[----:B------:R-:W4:Y:S04]  /*1fde0*/  LDL.LU R9, [R1+0x14] ;  /* 0x0000140001097983 */ /* 0x000f280000300800 */
[----:B------:R-:W4:Y:S04]  /*1fdf0*/  LDL.LU R3, [R1+0x4] ;  /* 0x0000040001037983 */ /* 0x000f280000300800 */
[----:B-1----:R0:W-:Y:S04]  /*1fe00*/  @P4 STG.E.U16 desc[UR8][R4.64], R14 ;  /* 0x0000000e04004986 */ /* 0x0021e8000c101508 */
[----:B--2---:R1:W-:Y:S04]  /*1fe10*/  @P2 STG.E.U16 desc[UR8][R26.64], R18 ;  /* 0x000000121a002986 */ /* 0x0043e8000c101508 */
[----:B------:R-:W2:Y:S01]  /*1fe20*/  LDS.64 R24, [R24+UR4+0x600] ;  /* 0x0006000418187984 */ /* 0x000ea20008000a00 */
[----:B0-----:R-:W-:-:S03]  /*1fe30*/  LEA R4, P4, R28, R8, 0x1 ;  /* 0x000000081c047211 */ /* 0x001fc600078808ff */
[----:B-1----:R-:W4:Y:S01]  /*1fe40*/  LDL.LU R26, [R1+0xc] ;  /* 0x00000c00011a7983 */ /* 0x002f220000300800 */
[----:B------:R-:W-:-:S03]  /*1fe50*/  LEA.HI.X.SX32 R5, R28, R2, 0x1, P4 ;  /* 0x000000021c057211 */ /* 0x000fc600020f0eff */
[----:B------:R-:W4:Y:S04]  /*1fe60*/  LDL.LU R27, [R1+0x10] ;  /* 0x00001000011b7983 */ /* 0x000f280000300800 */
[----:B------:R-:W4:Y:S01]  /*1fe70*/  LDL.LU R28, [R1+0x8] ;  /* 0x00000800011c7983 */ /* 0x000f220000300800 */
[C---:B------:R-:W-:Y:S01]  /*1fe80*/  ISETP.LT.AND P2, PT, R29.reuse, UR11, !P0 ;  /* 0x0000000b1d007c0c */ /* 0x040fe2000c741270 */
[----:B------:R-:W-:Y:S02]  /*1fe90*/  IMAD R29, R29, UR5, RZ ;  /* 0x000000051d1d7c24 */ /* 0x000fe4000f8e02ff */
[----:B---3--:R0:W-:Y:S04]  /*1fea0*/  @P1 STG.E.U16 desc[UR8][R22.64], R20 ;  /* 0x0000001416001986 */ /* 0x0081e8000c101508 */
[----:B------:R1:W-:Y:S01]  /*1feb0*/  @P3 STG.E.U16 desc[UR8][R4.64], R16 ;  /* 0x0000001004003986 */ /* 0x0003e2000c101508 */
[----:B0-----:R-:W-:-:S04]  /*1fec0*/  LEA R22, P5, R29, R8, 0x1 ;  /* 0x000000081d167211 */ /* 0x001fc800078a08ff */
[----:B------:R-:W-:Y:S02]  /*1fed0*/  LEA.HI.X.SX32 R23, R29, R2, 0x1, P5 ;  /* 0x000000021d177211 */ /* 0x000fe400028f0eff */
[----:B------:R-:W-:Y:S01]  /*1fee0*/  PRMT R6, R6, 0x7632, R6 ;  /* 0x0000763206067816 */ /* 0x000fe20000000006 */
[----:B------:R-:W3:Y:S04]  /*1fef0*/  LDL.LU R29, [R1+0x18] ;  /* 0x00001800011d7983 */ /* 0x000ee80000300800 */
[----:B--2---:R0:W-:Y:S01]  /*1ff00*/  @P2 STG.E.U16 desc[UR8][R22.64], R24 ;  /* 0x0000001816002986 */ /* 0x0041e2000c101508 */
[----:B------:R-:W-:Y:S02]  /*1ff10*/  PRMT R10, R10, 0x7632, R10 ;  /* 0x000076320a0a7816 */ /* 0x000fe4000000000a */
[----:B------:R-:W-:-:S02]  /*1ff20*/  PRMT R12, R12, 0x7632, R12 ;  /* 0x000076320c0c7816 */ /* 0x000fc4000000000c */
[----:B------:R-:W-:Y:S02]  /*1ff30*/  PRMT R14, R14, 0x7632, R14 ;  /* 0x000076320e0e7816 */ /* 0x000fe4000000000e */
[----:B------:R-:W-:Y:S02]  /*1ff40*/  PRMT R18, R18, 0x7632, R18 ;  /* 0x0000763212127816 */ /* 0x000fe40000000012 */
[C---:B-----5:R-:W-:Y:S01]  /*1ff50*/  ISETP.LT.AND P1, PT, R0.reuse, UR11, !P0 ;  /* 0x0000000b00007c0c */ /* 0x060fe2000c721270 */
[----:B------:R-:W-:Y:S01]  /*1ff60*/  IMAD R0, R0, UR5, RZ ;  /* 0x0000000500007c24 */ /* 0x000fe2000f8e02ff */
[C---:B----4-:R-:W-:Y:S01]  /*1ff70*/  ISETP.LT.AND P4, PT, R3.reuse, UR11, !P0 ;  /* 0x0000000b03007c0c */ /* 0x050fe2000c781270 */
[----:B------:R-:W-:-:S03]  /*1ff80*/  IMAD R3, R3, UR5, RZ ;  /* 0x0000000503037c24 */ /* 0x000fc6000f8e02ff */
[CC--:B-1----:R-:W-:Y:S02]  /*1ff90*/  LEA R4, P3, R0.reuse, R8.reuse, 0x1 ;  /* 0x0000000800047211 */ /* 0x0c2fe400078608ff */
[C---:B0-----:R-:W-:Y:S02]  /*1ffa0*/  LEA R22, P2, R3.reuse, R8, 0x1 ;  /* 0x0000000803167211 */ /* 0x041fe400078408ff */
[-C--:B------:R-:W-:Y:S02]  /*1ffb0*/  LEA.HI.X.SX32 R5, R0, R2.reuse, 0x1, P3 ;  /* 0x0000000200057211 */ /* 0x080fe400018f0eff */
[----:B------:R-:W-:-:S03]  /*1ffc0*/  LEA.HI.X.SX32 R23, R3, R2, 0x1, P2 ;  /* 0x0000000203177211 */ /* 0x000fc600010f0eff */
[----:B------:R0:W-:Y:S04]  /*1ffd0*/  @P1 STG.E.U16 desc[UR8][R4.64], R6 ;  /* 0x0000000604001986 */ /* 0x0001e8000c101508 */
[----:B------:R1:W-:Y:S01]  /*1ffe0*/  @P4 STG.E.U16 desc[UR8][R22.64], R10 ;  /* 0x0000000a16004986 */ /* 0x0003e2000c101508 */
[C---:B------:R-:W-:Y:S01]  /*1fff0*/  IMAD R0, R28.reuse, UR5, RZ ;  /* 0x000000051c007c24 */ /* 0x040fe2000f8e02ff */
[----:B------:R-:W-:Y:S01]  /*20000*/  ISETP.LT.AND P2, PT, R28, UR11, !P0 ;  /* 0x0000000b1c007c0c */ /* 0x000fe2000c741270 */
[----:B------:R-:W-:Y:S01]  /*20010*/  IMAD R3, R26, UR5, RZ ;  /* 0x000000051a037c24 */ /* 0x000fe2000f8e02ff */
[----:B------:R-:W2:Y:S02]  /*20020*/  LDL.LU R28, [R1+0x1c] ;  /* 0x00001c00011c7983 */ /* 0x000ea40000300800 */
[----:B0-----:R-:W-:-:S02]  /*20030*/  LEA R4, P3, R0, R8, 0x1 ;  /* 0x0000000800047211 */ /* 0x001fc400078608ff */
[----:B------:R-:W-:Y:S02]  /*20040*/  ISETP.LT.AND P1, PT, R26, UR11, !P0 ;  /* 0x0000000b1a007c0c */ /* 0x000fe4000c721270 */
[----:B------:R-:W-:Y:S01]  /*20050*/  LEA.HI.X.SX32 R5, R0, R2, 0x1, P3 ;  /* 0x0000000200057211 */ /* 0x000fe200018f0eff */
[C---:B------:R-:W-:Y:S01]  /*20060*/  IMAD R0, R27.reuse, UR5, RZ ;  /* 0x000000051b007c24 */ /* 0x040fe2000f8e02ff */
[----:B------:R-:W-:Y:S01]  /*20070*/  ISETP.LT.AND P4, PT, R27, UR11, !P0 ;  /* 0x0000000b1b007c0c */ /* 0x000fe2000c781270 */
[C---:B------:R-:W-:Y:S02]  /*20080*/  IMAD R6, R9.reuse, UR5, RZ ;  /* 0x0000000509067c24 */ /* 0x040fe4000f8e02ff */
[----:B------:R0:W-:Y:S01]  /*20090*/  @P2 STG.E.U16 desc[UR8][R4.64], R12 ;  /* 0x0000000c04002986 */ /* 0x0001e2000c101508 */
[----:B-1----:R-:W-:Y:S02]  /*200a0*/  LEA R22, P5, R0, R8, 0x1 ;  /* 0x0000000800167211 */ /* 0x002fe400078a08ff */
[----:B------:R-:W-:-:S02]  /*200b0*/  ISETP.LT.AND P3, PT, R9, UR11, !P0 ;  /* 0x0000000b09007c0c */ /* 0x000fc4000c761270 */
[----:B------:R-:W-:Y:S01]  /*200c0*/  LEA.HI.X.SX32 R23, R0, R2, 0x1, P5 ;  /* 0x0000000200177211 */ /* 0x000fe200028f0eff */
[----:B------:R-:W4:Y:S01]  /*200d0*/  LDL.LU R9, [R1+0x30] ;  /* 0x0000300001097983 */ /* 0x000f220000300800 */
[----:B0-----:R-:W-:-:S03]  /*200e0*/  LEA R4, P2, R3, R8, 0x1 ;  /* 0x0000000803047211 */ /* 0x001fc600078408ff */
[----:B------:R-:W5:Y:S01]  /*200f0*/  LDL.LU R10, [R1+0x38] ;  /* 0x00003800010a7983 */ /* 0x000f620000300800 */
[C---:B------:R-:W-:Y:S02]  /*20100*/  LEA R26, P6, R6.reuse, R8, 0x1 ;  /* 0x00000008061a7211 */ /* 0x040fe400078c08ff */
[-C--:B------:R-:W-:Y:S01]  /*20110*/  LEA.HI.X.SX32 R5, R3, R2.reuse, 0x1, P2 ;  /* 0x0000000203057211 */ /* 0x080fe200010f0eff */
[----:B------:R-:W5:Y:S01]  /*20120*/  LDL.LU R12, [R1+0x34] ;  /* 0x00003400010c7983 */ /* 0x000f620000300800 */
[----:B------:R-:W-:Y:S01]  /*20130*/  LEA.HI.X.SX32 R27, R6, R2, 0x1, P6 ;  /* 0x00000002061b7211 */ /* 0x000fe200030f0eff */
[C---:B------:R-:W-:Y:S01]  /*20140*/  IMAD R0, R11.reuse, UR5, RZ ;  /* 0x000000050b007c24 */ /* 0x040fe2000f8e02ff */
[----:B------:R-:W-:Y:S01]  /*20150*/  ISETP.LT.AND P2, PT, R11, UR11, !P0 ;  /* 0x0000000b0b007c0c */ /* 0x000fe2000c741270 */
[----:B------:R0:W-:Y:S01]  /*20160*/  @P1 STG.E.U16 desc[UR8][R4.64], R14 ;  /* 0x0000000e04001986 */ /* 0x0001e2000c101508 */
[----:B------:R-:W-:-:S03]  /*20170*/  IMAD R6, R7, UR5, RZ ;  /* 0x0000000507067c24 */ /* 0x000fc6000f8e02ff */
[----:B------:R-:W-:Y:S01]  /*20180*/  @P4 STG.E.U16 desc[UR8][R22.64], R18 ;  /* 0x0000001216004986 */ /* 0x000fe2000c101508 */
[----:B------:R-:W-:-:S03]  /*20190*/  ISETP.LT.AND P4, PT, R7, UR11, !P0 ;  /* 0x0000000b07007c0c */ /* 0x000fc6000c781270 */
[----:B0-----:R-:W5:Y:S04]  /*201a0*/  LDL.LU R14, [R1+0x2c] ;  /* 0x00002c00010e7983 */ /* 0x001f680000300800 */
[----:B------:R-:W5:Y:S04]  /*201b0*/  LDL.LU R11, [R1+0x6dc] ;  /* 0x0006dc00010b7983 */ /* 0x000f680000300800 */
[----:B------:R-:W5:Y:S01]  /*201c0*/  LDL.LU R7, [R1+0x6d8] ;  /* 0x0006d80001077983 */ /* 0x000f620000300800 */
[----:B------:R-:W-:Y:S01]  /*201d0*/  PRMT R20, R20, 0x7632, R20 ;  /* 0x0000763214147816 */ /* 0x000fe20000000014 */
[C---:B---3--:R-:W-:Y:S01]  /*201e0*/  IMAD R5, R29.reuse, UR5, RZ ;  /* 0x000000051d057c24 */ /* 0x048fe2000f8e02ff */
[----:B------:R-:W-:-:S03]  /*201f0*/  ISETP.LT.AND P1, PT, R29, UR11, !P0 ;  /* 0x0000000b1d007c0c */ /* 0x000fc6000c721270 */
[----:B------:R0:W-:Y:S01]  /*20200*/  @P3 STG.E.U16 desc[UR8][R26.64], R20 ;  /* 0x000000141a003986 */ /* 0x0001e2000c101508 */
[C---:B------:R-:W-:Y:S02]  /*20210*/  LEA R4, P6, R5.reuse, R8, 0x1 ;  /* 0x0000000805047211 */ /* 0x040fe400078c08ff */
[----:B------:R-:W-:Y:S02]  /*20220*/  PRMT R16, R16, 0x7632, R16 ;  /* 0x0000763210107816 */ /* 0x000fe40000000010 */
[----:B------:R-:W-:Y:S02]  /*20230*/  LEA.HI.X.SX32 R5, R5, R2, 0x1, P6 ;  /* 0x0000000205057211 */ /* 0x000fe400030f0eff */
[----:B------:R-:W-:Y:S02]  /*20240*/  PRMT R24, R24, 0x7632, R24 ;  /* 0x0000763218187816 */ /* 0x000fe40000000018 */
[C---:B0-----:R-:W-:Y:S01]  /*20250*/  LEA R26, P6, R0.reuse, R8, 0x1 ;  /* 0x00000008001a7211 */ /* 0x041fe200078c08ff */
[----:B------:R-:W-:Y:S03]  /*20260*/  @P1 STG.E.U16 desc[UR8][R4.64], R16 ;  /* 0x0000001004001986 */ /* 0x000fe6000c101508 */
[----:B------:R-:W-:Y:S01]  /*20270*/  LEA.HI.X.SX32 R27, R0, R2, 0x1, P6 ;  /* 0x00000002001b7211 */ /* 0x000fe200030f0eff */
[C---:B--2---:R-:W-:Y:S01]  /*20280*/  IMAD R3, R28.reuse, UR5, RZ ;  /* 0x000000051c037c24 */ /* 0x044fe2000f8e02ff */
[----:B------:R-:W-:-:S04]  /*20290*/  ISETP.LT.AND P3, PT, R28, UR11, !P0 ;  /* 0x0000000b1c007c0c */ /* 0x000fc8000c761270 */
[----:B------:R-:W-:-:S04]  /*202a0*/  LEA R22, P5, R3, R8, 0x1 ;  /* 0x0000000803167211 */ /* 0x000fc800078a08ff */
[----:B------:R-:W-:Y:S02]  /*202b0*/  LEA.HI.X.SX32 R23, R3, R2, 0x1, P5 ;  /* 0x0000000203177211 */ /* 0x000fe400028f0eff */
[----:B------:R-:W-:-:S04]  /*202c0*/  LEA R28, P5, R6, R8, 0x1 ;  /* 0x00000008061c7211 */ /* 0x000fc800078a08ff */
[----:B------:R-:W-:Y:S01]  /*202d0*/  LEA.HI.X.SX32 R29, R6, R2, 0x1, P5 ;  /* 0x00000002061d7211 */ /* 0x000fe200028f0eff */
[----:B------:R0:W-:Y:S01]  /*202e0*/  @P3 STG.E.U16 desc[UR8][R22.64], R24 ;  /* 0x0000001816003986 */ /* 0x0001e2000c101508 */
[C---:B----4-:R-:W-:Y:S01]  /*202f0*/  ISETP.LT.AND P3, PT, R9.reuse, UR11, !P0 ;  /* 0x0000000b09007c0c */ /* 0x050fe2000c761270 */
[----:B------:R-:W-:Y:S02]  /*20300*/  IMAD R9, R9, UR5, RZ ;  /* 0x0000000509097c24 */ /* 0x000fe4000f8e02ff */
[----:B-----5:R-:W-:-:S03]  /*20310*/  IMAD R3, R12, UR5, RZ ;  /* 0x000000050c037c24 */ /* 0x020fc6000f8e02ff */
[----:B0-----:R-:W-:-:S04]  /*20320*/  LEA R22, P5, R9, R8, 0x1 ;  /* 0x0000000809167211 */ /* 0x001fc800078a08ff */
[----:B------:R-:W-:Y:S01]  /*20330*/  LEA.HI.X.SX32 R23, R9, R2, 0x1, P5 ;  /* 0x0000000209177211 */ /* 0x000fe200028f0eff */
[----:B------:R-:W-:Y:S01]  /*20340*/  IMAD R0, R14, UR5, RZ ;  /* 0x000000050e007c24 */ /* 0x000fe2000f8e02ff */
[----:B------:R-:W-:Y:S04]  /*20350*/  @P2 STG.E.U16 desc[UR8][R26.64], R7 ;  /* 0x000000071a002986 */ /* 0x000fe8000c101508 */
[----:B------:R0:W-:Y:S01]  /*20360*/  @P4 STG.E.U16 desc[UR8][R28.64], R11 ;  /* 0x0000000b1c004986 */ /* 0x0001e2000c101508 */
[----:B------:R-:W-:Y:S02]  /*20370*/  ISETP.LT.AND P2, PT, R12, UR11, !P0 ;  /* 0x0000000b0c007c0c */ /* 0x000fe4000c741270 */
[----:B------:R-:W-:Y:S02]  /*20380*/  LEA R4, P6, R0, R8, 0x1 ;  /* 0x0000000800047211 */ /* 0x000fe400078c08ff */
[----:B------:R-:W-:Y:S01]  /*20390*/  ISETP.LT.AND P1, PT, R14, UR11, !P0 ;  /* 0x0000000b0e007c0c */ /* 0x000fe2000c721270 */
[----:B0-----:R-:W2:Y:S04]  /*203a0*/  LDL.LU R29, [R1+0x44] ;  /* 0x00004400011d7983 */ /* 0x001ea80000300800 */
[----:B------:R-:W3:Y:S04]  /*203b0*/  LDL.LU R28, [R1+0x3c] ;  /* 0x00003c00011c7983 */ /* 0x000ee80000300800 */
[----:B------:R-:W4:Y:S04]  /*203c0*/  LDL.LU R24, [R1+0x4c] ;  /* 0x00004c0001187983 */ /* 0x000f280000300800 */
[----:B------:R-:W5:Y:S01]  /*203d0*/  LDL.LU R16, [R1+0x50] ;  /* 0x0000500001107983 */ /* 0x000f620000300800 */
[----:B------:R-:W-:-:S03]  /*203e0*/  LEA.HI.X.SX32 R5, R0, R2, 0x1, P6 ;  /* 0x0000000200057211 */ /* 0x000fc600030f0eff */
[----:B------:R-:W4:Y:S01]  /*203f0*/  LDL.LU R12, [R1+0x54] ;  /* 0x00005400010c7983 */ /* 0x000f220000300800 */
[----:B------:R-:W-:-:S03]  /*20400*/  LEA R6, P6, R3, R8, 0x1 ;  /* 0x0000000803067211 */ /* 0x000fc600078c08ff */
[----:B------:R-:W4:Y:S04]  /*20410*/  LDL.LU R20, [R1+0x58] ;  /* 0x0000580001147983 */ /* 0x000f280000300800 */
[----:B------:R-:W4:Y:S04]  /*20420*/  LDL.LU R18, [R1+0x5c] ;  /* 0x00005c0001127983 */ /* 0x000f280000300800 */
[----:B------:R-:W4:Y:S01]  /*20430*/  LDL.LU R14, [R1+0x28] ;  /* 0x00002800010e7983 */ /* 0x000f220000300800 */
[----:B------:R-:W-:-:S03]  /*20440*/  PRMT R0, R7, 0x7632, R0 ;  /* 0x0000763207007816 */ /* 0x000fc60000000000 */
[----:B------:R-:W5:Y:S01]  /*20450*/  LDL.LU R9, [R1+0x40] ;  /* 0x0000400001097983 */ /* 0x000f620000300800 */
[----:B------:R-:W-:-:S03]  /*20460*/  LEA.HI.X.SX32 R7, R3, R2, 0x1, P6 ;  /* 0x0000000203077211 */ /* 0x000fc600030f0eff */
[----:B------:R-:W4:Y:S01]  /*20470*/  LDL.LU R3, [R1+0x48] ;  /* 0x0000480001037983 */ /* 0x000f220000300800 */
[C---:B------:R-:W-:Y:S01]  /*20480*/  ISETP.LT.AND P4, PT, R10.reuse, UR11, !P0 ;  /* 0x0000000b0a007c0c */ /* 0x040fe2000c781270 */
[----:B------:R-:W-:Y:S02]  /*20490*/  IMAD R10, R10, UR5, RZ ;  /* 0x000000050a0a7c24 */ /* 0x000fe4000f8e02ff */
[----:B------:R0:W-:Y:S03]  /*204a0*/  @P1 STG.E.U16 desc[UR8][R4.64], R13 ;  /* 0x0000000d04001986 */ /* 0x0001e6000c101508 */
[C---:B------:R-:W-:Y:S01]  /*204b0*/  LEA R26, P5, R10.reuse, R8, 0x1 ;  /* 0x000000080a1a7211 */ /* 0x040fe200078a08ff */
[----:B------:R-:W-:Y:S04]  /*204c0*/  @P3 STG.E.U16 desc[UR8][R22.64], R15 ;  /* 0x0000000f16003986 */ /* 0x000fe8000c101508 */
[----:B------:R1:W-:Y:S01]  /*204d0*/  @P2 STG.E.U16 desc[UR8][R6.64], R19 ;  /* 0x0000001306002986 */ /* 0x0003e2000c101508 */
[----:B------:R-:W-:-:S05]  /*204e0*/  LEA.HI.X.SX32 R27, R10, R2, 0x1, P5 ;  /* 0x000000020a1b7211 */ /* 0x000fca00028f0eff */
[----:B------:R1:W-:Y:S01]  /*204f0*/  @P4 STG.E.U16 desc[UR8][R26.64], R21 ;  /* 0x000000151a004986 */ /* 0x0003e2000c101508 */
[----:B0-----:R-:W-:Y:S02]  /*20500*/  PRMT R13, R11, 0x7632, R13 ;  /* 0x000076320b0d7816 */ /* 0x001fe4000000000d */
[----:B-1----:R-:W-:Y:S02]  /*20510*/  PRMT R19, R19, 0x7632, R19 ;  /* 0x0000763213137816 */ /* 0x002fe40000000013 */
[----:B------:R-:W-:Y:S02]  /*20520*/  PRMT R21, R21, 0x7632, R21 ;  /* 0x0000763215157816 */ /* 0x000fe40000000015 */
[C---:B--2---:R-:W-:Y:S01]  /*20530*/  ISETP.LT.AND P3, PT, R29.reuse, UR11, !P0 ;  /* 0x0000000b1d007c0c */ /* 0x044fe2000c761270 */
[----:B------:R-:W-:Y:S02]  /*20540*/  IMAD R29, R29, UR5, RZ ;  /* 0x000000051d1d7c24 */ /* 0x000fe4000f8e02ff */
[C---:B---3--:R-:W-:Y:S01]  /*20550*/  IMAD R23, R28.reuse, UR5, RZ ;  /* 0x000000051c177c24 */ /* 0x048fe2000f8e02ff */
[----:B------:R-:W-:-:S02]  /*20560*/  ISETP.LT.AND P4, PT, R28, UR11, !P0 ;  /* 0x0000000b1c007c0c */ /* 0x000fc4000c781270 */
[----:B------:R-:W-:-:S04]  /*20570*/  LEA R10, P5, R29, R8, 0x1 ;  /* 0x000000081d0a7211 */ /* 0x000fc800078a08ff */
[----:B------:R-:W-:Y:S02]  /*20580*/  LEA.HI.X.SX32 R11, R29, R2, 0x1, P5 ;  /* 0x000000021d0b7211 */ /* 0x000fe400028f0eff */
[----:B------:R-:W-:Y:S02]  /*20590*/  LEA R22, P5, R23, R8, 0x1 ;  /* 0x0000000817167211 */ /* 0x000fe400078a08ff */
[C---:B-----5:R-:W-:Y:S01]  /*205a0*/  ISETP.LT.AND P1, PT, R9.reuse, UR11, !P0 ;  /* 0x0000000b09007c0c */ /* 0x060fe2000c721270 */
[----:B------:R-:W-:Y:S01]  /*205b0*/  IMAD R9, R9, UR5, RZ ;  /* 0x0000000509097c24 */ /* 0x000fe2000f8e02ff */
[C---:B----4-:R-:W-:Y:S01]  /*205c0*/  ISETP.LT.AND P2, PT, R3.reuse, UR11, !P0 ;  /* 0x0000000b03007c0c */ /* 0x050fe2000c741270 */
[----:B------:R-:W-:-:S03]  /*205d0*/  IMAD R3, R3, UR5, RZ ;  /* 0x0000000503037c24 */ /* 0x000fc6000f8e02ff */
[----:B------:R-:W-:-:S04]  /*205e0*/  LEA R4, P6, R9, R8, 0x1 ;  /* 0x0000000809047211 */ /* 0x000fc800078c08ff */
[----:B------:R-:W-:Y:S02]  /*205f0*/  LEA.HI.X.SX32 R5, R9, R2, 0x1, P6 ;  /* 0x0000000209057211 */ /* 0x000fe400030f0eff */
[----:B------:R-:W-:Y:S01]  /*20600*/  LEA R6, P6, R3, R8, 0x1 ;  /* 0x0000000803067211 */ /* 0x000fe200078c08ff */
[----:B------:R-:W-:-:S03]  /*20610*/  IMAD R9, R16, UR5, RZ ;  /* 0x0000000510097c24 */ /* 0x000fc6000f8e02ff */
[-C--:B------:R-:W-:Y:S01]  /*20620*/  LEA.HI.X.SX32 R7, R3, R2.reuse, 0x1, P6 ;  /* 0x0000000203077211 */ /* 0x080fe200030f0eff */
[----:B------:R-:W-:Y:S01]  /*20630*/  IMAD R3, R24, UR5, RZ ;  /* 0x0000000518037c24 */ /* 0x000fe2000f8e02ff */
[----:B------:R0:W-:Y:S01]  /*20640*/  @P1 STG.E.U16 desc[UR8][R4.64], R17 ;  /* 0x0000001104001986 */ /* 0x0001e2000c101508 */
[----:B------:R-:W-:Y:S01]  /*20650*/  LEA.HI.X.SX32 R23, R23, R2, 0x1, P5 ;  /* 0x0000000217177211 */ /* 0x000fe200028f0eff */
[C---:B------:R-:W-:Y:S02]  /*20660*/  IMAD R27, R12.reuse, UR5, RZ ;  /* 0x000000050c1b7c24 */ /* 0x040fe4000f8e02ff */
[----:B------:R-:W-:Y:S01]  /*20670*/  @P3 STG.E.U16 desc[UR8][R10.64], R25 ;  /* 0x000000190a003986 */ /* 0x000fe2000c101508 */
[----:B------:R-:W-:Y:S01]  /*20680*/  ISETP.LT.AND P3, PT, R12, UR11, !P0 ;  /* 0x0000000b0c007c0c */ /* 0x000fe2000c761270 */
[----:B------:R-:W-:Y:S02]  /*20690*/  IMAD R29, R20, UR5, RZ ;  /* 0x00000005141d7c24 */ /* 0x000fe4000f8e02ff */
[----:B------:R1:W-:Y:S01]  /*206a0*/  @P2 STG.E.U16 desc[UR8][R6.64], R0 ;  /* 0x0000000006002986 */ /* 0x0003e2000c101508 */
[----:B------:R-:W-:Y:S01]  /*206b0*/  IMAD R12, R18, UR5, RZ ;  /* 0x00000005120c7c24 */ /* 0x000fe2000f8e02ff */
[----:B0-----:R-:W-:-:S02]  /*206c0*/  LEA R4, P6, R3, R8, 0x1 ;  /* 0x0000000803047211 */ /* 0x001fc400078c08ff */
[----:B------:R0:W-:Y:S02]  /*206d0*/  @P4 STG.E.U16 desc[UR8][R22.64], R13 ;  /* 0x0000000d16004986 */ /* 0x0001e4000c101508 */
[----:B------:R-:W-:Y:S02]  /*206e0*/  LEA.HI.X.SX32 R5, R3, R2, 0x1, P6 ;  /* 0x0000000203057211 */ /* 0x000fe400030f0eff */
[-C--:B-1----:R-:W-:Y:S01]  /*206f0*/  LEA R6, P1, R9, R8.reuse, 0x1 ;  /* 0x0000000809067211 */ /* 0x082fe200078208ff */
[----:B------:R-:W-:Y:S01]  /*20700*/  IMAD R0, R14, UR5, RZ ;  /* 0x000000050e007c24 */ /* 0x000fe2000f8e02ff */
[----:B------:R-:W-:Y:S02]  /*20710*/  LEA R10, P2, R27, R8, 0x1 ;  /* 0x000000081b0a7211 */ /* 0x000fe400078408ff */
[----:B------:R-:W-:Y:S02]  /*20720*/  LEA.HI.X.SX32 R7, R9, R2, 0x1, P1 ;  /* 0x0000000209077211 */ /* 0x000fe400008f0eff */
[----:B0-----:R-:W-:-:S02]  /*20730*/  LEA R22, P6, R29, R8, 0x1 ;  /* 0x000000081d167211 */ /* 0x001fc400078c08ff */
[----:B------:R-:W-:Y:S02]  /*20740*/  LEA R26, P1, R12, R8, 0x1 ;  /* 0x000000080c1a7211 */ /* 0x000fe400078208ff */
[----:B------:R-:W-:Y:S02]  /*20750*/  ISETP.LT.AND P5, PT, R24, UR11, !P0 ;  /* 0x0000000b18007c0c */ /* 0x000fe4000c7a1270 */
[----:B------:R-:W-:Y:S02]  /*20760*/  ISETP.LT.AND P4, PT, R16, UR11, !P0 ;  /* 0x0000000b10007c0c */ /* 0x000fe4000c781270 */
[-C--:B------:R-:W-:Y:S02]  /*20770*/  LEA.HI.X.SX32 R11, R27, R2.reuse, 0x1, P2 ;  /* 0x000000021b0b7211 */ /* 0x080fe400010f0eff */
[----:B------:R-:W-:Y:S02]  /*20780*/  LEA.HI.X.SX32 R23, R29, R2, 0x1, P6 ;  /* 0x000000021d177211 */ /* 0x000fe400030f0eff */
[----:B------:R-:W-:-:S02]  /*20790*/  ISETP.LT.AND P2, PT, R20, UR11, !P0 ;  /* 0x0000000b14007c0c */ /* 0x000fc4000c741270 */
[----:B------:R-:W-:Y:S02]  /*207a0*/  LEA R8, P6, R0, R8, 0x1 ;  /* 0x0000000800087211 */ /* 0x000fe400078c08ff */
[-C--:B------:R-:W-:Y:S02]  /*207b0*/  LEA.HI.X.SX32 R27, R12, R2.reuse, 0x1, P1 ;  /* 0x000000020c1b7211 */ /* 0x080fe400008f0eff */
[----:B------:R-:W-:Y:S02]  /*207c0*/  ISETP.LT.AND P1, PT, R18, UR11, !P0 ;  /* 0x0000000b12007c0c */ /* 0x000fe4000c721270 */
[----:B------:R-:W-:Y:S02]  /*207d0*/  ISETP.LT.AND P0, PT, R14, UR11, !P0 ;  /* 0x0000000b0e007c0c */ /* 0x000fe4000c701270 */
[----:B------:R-:W-:Y:S02]  /*207e0*/  LEA.HI.X.SX32 R9, R0, R2, 0x1, P6 ;  /* 0x0000000200097211 */ /* 0x000fe400030f0eff */
[----:B------:R-:W-:-:S02]  /*207f0*/  PRMT R2, R13, 0x7632, R2 ;  /* 0x000076320d027816 */ /* 0x000fc40000000002 */
[----:B------:R-:W-:Y:S02]  /*20800*/  PRMT R3, R15, 0x7632, R3 ;  /* 0x000076320f037816 */ /* 0x000fe40000000003 */
[----:B------:R-:W-:Y:S01]  /*20810*/  PRMT R13, R17, 0x7632, R13 ;  /* 0x00007632110d7816 */ /* 0x000fe2000000000d */
[----:B------:R0:W-:Y:S04]  /*20820*/  @P5 STG.E.U16 desc[UR8][R4.64], R2 ;  /* 0x0000000204005986 */ /* 0x0001e8000c101508 */
[----:B------:R0:W-:Y:S04]  /*20830*/  @P4 STG.E.U16 desc[UR8][R6.64], R3 ;  /* 0x0000000306004986 */ /* 0x0001e8000c101508 */
[----:B------:R0:W-:Y:S04]  /*20840*/  @P3 STG.E.U16 desc[UR8][R10.64], R19 ;  /* 0x000000130a003986 */ /* 0x0001e8000c101508 */
[----:B------:R0:W-:Y:S04]  /*20850*/  @P2 STG.E.U16 desc[UR8][R22.64], R21 ;  /* 0x0000001516002986 */ /* 0x0001e8000c101508 */
[----:B------:R0:W-:Y:S01]  /*20860*/  @P1 STG.E.U16 desc[UR8][R26.64], R13 ;  /* 0x0000000d1a001986 */ /* 0x0001e2000c101508 */
[----:B------:R-:W-:Y:S05]  /*20870*/  @!P0 EXIT ;  /* 0x000000000000894d */ /* 0x000fea0003800000 */
[----:B0-----:R-:W-:-:S05]  /*20880*/  PRMT R4, R25, 0x7632, R4 ;  /* 0x0000763219047816 */ /* 0x001fca0000000004 */
[----:B------:R-:W-:Y:S01]  /*20890*/  STG.E.U16 desc[UR8][R8.64], R4 ;  /* 0x0000000408007986 */ /* 0x000fe2000c101508 */
[----:B------:R-:W-:Y:S05]  /*208a0*/  EXIT ;  /* 0x000000000000794d */ /* 0x000fea0003800000 */
.L_x_3:
[----:B------:R-:W-:-:S00]  /*208b0*/  BRA `(.L_x_3) ;  /* 0xfffffffc00fc7947 */ /* 0x000fc0000383ffff */
[----:B------:R-:W-:-:S00]  /*208c0*/  NOP ;  /* 0x0000000000007918 */ /* 0x000fc00000000000 */
        /* <DEDUP_REMOVED lines=11> */
.L_x_4:


//--------------------- .nv.shared.matmul_kernel  --------------------------
	.section	.nv.shared.matmul_kernel,"aw",@nobits
	.sectionflags	@""
	.align	16
	.zero		1024


//--------------------- .nv.shared.reserved.0     --------------------------
	.section	.nv.shared.reserved.0,"aw",@nobits
	.weak		__nv_reservedSMEM_offset_0_alias
	.size		__nv_reservedSMEM_offset_0_alias, 0, 0
	.other		__nv_reservedSMEM_offset_0_alias,@"STO_CUDA_RESERVED_SHARED STV_DEFAULT"
__nv_reservedSMEM_offset_0_alias:
	.zero		0


//--------------------- .nv.constant0.matmul_kernel --------------------------
	.section	.nv.constant0.matmul_kernel,"a",@progbits
	.sectionflags	@""
	.align	4
.nv.constant0.matmul_kernel:
	.zero		608


//--------------------- SYMBOLS --------------------------

	.type		.nv.reservedSmem.offset0,@object
	.size		.nv.reservedSmem.offset0,0x4
